def attn_fwd(
    Q,
    K,
    V,
    Out,
    Lse,
    sm_scale,
    stride_qz,
    stride_qh,
    stride_qm,
    stride_qk,
    stride_kz,
    stride_kh,
    stride_kn,
    stride_kk,
    stride_vz,
    stride_vh,
    stride_vn,
    stride_vk,
    stride_oz,
    stride_oh,
    stride_om,
    stride_ok,
    seqlen_q,
    seqlen_k,
    BLOCK_M: tl.constexpr,
    BLOCK_N: tl.constexpr,
    HEAD_DIM: tl.constexpr,
    CAUSAL: tl.constexpr,
):
    start_m = tl.program_id(0)
    off_hz = tl.program_id(1)
    q_off = off_hz * stride_qh
    k_off = off_hz * stride_kh
    v_off = off_hz * stride_vh
    offs_m = start_m * BLOCK_M + tl.arange(0, BLOCK_M)
    offs_d = tl.arange(0, HEAD_DIM)
    offs_n = tl.arange(0, BLOCK_N)
    q_ptrs = Q + q_off + offs_m[:, None] * stride_qm + offs_d[None, :] * stride_qk
    k_ptrs = K + k_off + offs_d[:, None] * stride_kk + offs_n[None, :] * stride_kn
    v_ptrs = V + v_off + offs_n[:, None] * stride_vn + offs_d[None, :] * stride_vk
    m_i = tl.full([BLOCK_M], float("-inf"), dtype=tl.float32)
    l_i = tl.zeros([BLOCK_M], dtype=tl.float32) + 1.0
    acc = tl.zeros([BLOCK_M, HEAD_DIM], dtype=tl.float32)
    q = tl.load(q_ptrs)
    acc, l_i, m_i = _attn_fwd_inner(
        acc,
        l_i,
        m_i,
        q,
        k_ptrs,
        v_ptrs,
        sm_scale,
        stride_kn,
        stride_vn,
        start_m,
        seqlen_k,
        BLOCK_M,
        BLOCK_N,
        HEAD_DIM,
        CAUSAL,
    )
    acc = acc / l_i[:, None]
    lse = m_i + tl.math.log2(l_i) / 1.4426950408889634
    o_ptrs = (
        Out
        + off_hz * stride_oh
        + offs_m[:, None] * stride_om
        + offs_d[None, :] * stride_ok
    )
    tl.store(o_ptrs, acc.to(Out.dtype.element_ty))
    tl.store(Lse + off_hz * seqlen_q + offs_m, lse)

# config = {"BLOCK_M": 64, "BLOCK_N": 128, "HEAD_DIM": 256, "arch": "sm_100", "causal": true, "dtype": "bf16", "num_stages": 2, "num_warps": 4}
# arch = sm_100


// ===== COMPILED SASS (sm_100a) =====

	.target	sm_100a

	.elftype	@"ET_EXEC"


//--------------------- .note.nv.tkinfo           --------------------------
	.section	.note.nv.tkinfo,"",@"SHT_NOTE"
	.sectionflags	@"SHF_NOTE_NV_TKINFO"
	.tkinfo
        /*0018*/ 	.word	0x00000081
        /*0030*/ 	.string	""
        /*0030*/ 	.string	"ptxas-blackwell"
        /*0030*/ 	.string	"Cuda compilation tools, release 12.9, V12.9.86"
        /*0030*/ 	.string	"Build cuda_12.9.r12.9/compiler.36037853_0"
        /*0030*/ 	.string	"-v  -suppress-debug-info  -lineinfo  -arch sm_100a "



//--------------------- .note.nv.cuver            --------------------------
	.section	.note.nv.cuver,"",@"SHT_NOTE"
	.sectionflags	@"SHF_NOTE_NV_CUVER"
        /*0018*/ 	.short	0x0001
        /*001a*/ 	.short	0x0064
        /*001c*/ 	.short	0x0001
        /*001e*/ 	.short	0x0000
        /*0020*/ 	.short	0x0001
        /*0022*/ 	.short	0x0000


//--------------------- .nv.info                  --------------------------
	.section	.nv.info,"",@"SHT_CUDA_INFO"
	.align	4


	//----- nvinfo : EIATTR_REGCOUNT
	.align		4
        /*0000*/ 	.byte	0x04, 0x2f
        /*0002*/ 	.short	(.L_5 - .L_4)
	.align		4
.L_4:
        /*0004*/ 	.word	index@(attn_fwd)
        /*0008*/ 	.word	0x000000a8


	//----- nvinfo : EIATTR_FRAME_SIZE
	.align		4
.L_5:
        /*000c*/ 	.byte	0x04, 0x11
        /*000e*/ 	.short	(.L_7 - .L_6)
	.align		4
.L_6:
        /*0010*/ 	.word	index@($__internal_2_$__cuda_sm10x_tcgen05_guardrail_trap_unallocated_columns_being_dealloced)
        /*0014*/ 	.word	0x00001468


	//----- nvinfo : EIATTR_FRAME_SIZE
	.align		4
.L_7:
        /*0018*/ 	.byte	0x04, 0x11
        /*001a*/ 	.short	(.L_9 - .L_8)
	.align		4
.L_8:
        /*001c*/ 	.word	index@($__internal_1_$__cuda_sm10x_tcgen05_guardrail_trap_phase_invalid_during_alloc)
        /*0020*/ 	.word	0x00001468


	//----- nvinfo : EIATTR_FRAME_SIZE
	.align		4
.L_9:
        /*0024*/ 	.byte	0x04, 0x11
        /*0026*/ 	.short	(.L_11 - .L_10)
	.align		4
.L_10:
        /*0028*/ 	.word	index@($__internal_0_$__cuda_sm10x_tcgen05_guardrail_trap_col_being_dealloced_not_returned_by_alloc)
        /*002c*/ 	.word	0x00001468


	//----- nvinfo : EIATTR_FRAME_SIZE
	.align		4
.L_11:
        /*0030*/ 	.byte	0x04, 0x11
        /*0032*/ 	.short	(.L_13 - .L_12)
	.align		4
.L_12:
        /*0034*/ 	.word	index@(attn_fwd)
        /*0038*/ 	.word	0x00001468


	//----- nvinfo : EIATTR_MIN_STACK_SIZE
	.align		4
.L_13:
        /*003c*/ 	.byte	0x04, 0x12
        /*003e*/ 	.short	(.L_15 - .L_14)
	.align		4
.L_14:
        /*0040*/ 	.word	index@(attn_fwd)
        /*0044*/ 	.word	0x00001468
.L_15:


//--------------------- .nv.info.attn_fwd         --------------------------
	.section	.nv.info.attn_fwd,"",@"SHT_CUDA_INFO"
	.sectionflags	@""
	.align	4


	//----- nvinfo : EIATTR_CUDA_API_VERSION
	.align		4
        /*0000*/ 	.byte	0x04, 0x37
        /*0002*/ 	.short	(.L_17 - .L_16)
.L_16:
        /*0004*/ 	.word	0x00000081


	//----- nvinfo : EIATTR_KPARAM_INFO
	.align		4
.L_17:
        /*0008*/ 	.byte	0x04, 0x17
        /*000a*/ 	.short	(.L_19 - .L_18)
.L_18:
        /*000c*/ 	.word	0x00000000
        /*0010*/ 	.short	0x0019
        /*0012*/ 	.short	0x0080
        /*0014*/ 	.byte	0x00, 0xf4, 0x21, 0x00


	//----- nvinfo : EIATTR_KPARAM_INFO
	.align		4
.L_19:
        /*0018*/ 	.byte	0x04, 0x17
        /*001a*/ 	.short	(.L_21 - .L_20)
.L_20:
        /*001c*/ 	.word	0x00000000
        /*0020*/ 	.short	0x0018
        /*0022*/ 	.short	0x0078
        /*0024*/ 	.byte	0x00, 0xf4, 0x21, 0x00


	//----- nvinfo : EIATTR_KPARAM_INFO
	.align		4
.L_21:
        /*0028*/ 	.byte	0x04, 0x17
        /*002a*/ 	.short	(.L_23 - .L_22)
.L_22:
        /*002c*/ 	.word	0x00000000
        /*0030*/ 	.short	0x0017
        /*0032*/ 	.short	0x0070
        /*0034*/ 	.byte	0x00, 0xf0, 0x11, 0x00


	//----- nvinfo : EIATTR_KPARAM_INFO
	.align		4
.L_23:
        /*0038*/ 	.byte	0x04, 0x17
        /*003a*/ 	.short	(.L_25 - .L_24)
.L_24:
        /*003c*/ 	.word	0x00000000
        /*0040*/ 	.short	0x0016
        /*0042*/ 	.short	0x006c
        /*0044*/ 	.byte	0x00, 0xf0, 0x11, 0x00


	//----- nvinfo : EIATTR_KPARAM_INFO
	.align		4
.L_25:
        /*0048*/ 	.byte	0x04, 0x17
        /*004a*/ 	.short	(.L_27 - .L_26)
.L_26:
        /*004c*/ 	.word	0x00000000
        /*0050*/ 	.short	0x0015
        /*0052*/ 	.short	0x0068
        /*0054*/ 	.byte	0x00, 0xf0, 0x11, 0x00


	//----- nvinfo : EIATTR_KPARAM_INFO
	.align		4
.L_27:
        /*0058*/ 	.byte	0x04, 0x17
        /*005a*/ 	.short	(.L_29 - .L_28)
.L_28:
        /*005c*/ 	.word	0x00000000
        /*0060*/ 	.short	0x0014
        /*0062*/ 	.short	0x0064
        /*0064*/ 	.byte	0x00, 0xf0, 0x11, 0x00


	//----- nvinfo : EIATTR_KPARAM_INFO
	.align		4
.L_29:
        /*0068*/ 	.byte	0x04, 0x17
        /*006a*/ 	.short	(.L_31 - .L_30)
.L_30:
        /*006c*/ 	.word	0x00000000
        /*0070*/ 	.short	0x0013
        /*0072*/ 	.short	0x0060
        /*0074*/ 	.byte	0x00, 0xf0, 0x11, 0x00


	//----- nvinfo : EIATTR_KPARAM_INFO
	.align		4
.L_31:
        /*0078*/ 	.byte	0x04, 0x17
        /*007a*/ 	.short	(.L_33 - .L_32)
.L_32:
        /*007c*/ 	.word	0x00000000
        /*0080*/ 	.short	0x0012
        /*0082*/ 	.short	0x005c
        /*0084*/ 	.byte	0x00, 0xf0, 0x11, 0x00


	//----- nvinfo : EIATTR_KPARAM_INFO
	.align		4
.L_33:
        /*0088*/ 	.byte	0x04, 0x17
        /*008a*/ 	.short	(.L_35 - .L_34)
.L_34:
        /*008c*/ 	.word	0x00000000
        /*0090*/ 	.short	0x0011
        /*0092*/ 	.short	0x0058
        /*0094*/ 	.byte	0x00, 0xf0, 0x11, 0x00


	//----- nvinfo : EIATTR_KPARAM_INFO
	.align		4
.L_35:
        /*0098*/ 	.byte	0x04, 0x17
        /*009a*/ 	.short	(.L_37 - .L_36)
.L_36:
        /*009c*/ 	.word	0x00000000
        /*00a0*/ 	.short	0x0010
        /*00a2*/ 	.short	0x0054
        /*00a4*/ 	.byte	0x00, 0xf0, 0x11, 0x00


	//----- nvinfo : EIATTR_KPARAM_INFO
	.align		4
.L_37:
        /*00a8*/ 	.byte	0x04, 0x17
        /*00aa*/ 	.short	(.L_39 - .L_38)
.L_38:
        /*00ac*/ 	.word	0x00000000
        /*00b0*/ 	.short	0x000f
        /*00b2*/ 	.short	0x0050
        /*00b4*/ 	.byte	0x00, 0xf0, 0x11, 0x00


	//----- nvinfo : EIATTR_KPARAM_INFO
	.align		4
.L_39:
        /*00b8*/ 	.byte	0x04, 0x17
        /*00ba*/ 	.short	(.L_41 - .L_40)
.L_40:
        /*00bc*/ 	.word	0x00000000
        /*00c0*/ 	.short	0x000e
        /*00c2*/ 	.short	0x004c
        /*00c4*/ 	.byte	0x00, 0xf0, 0x11, 0x00


	//----- nvinfo : EIATTR_KPARAM_INFO
	.align		4
.L_41:
        /*00c8*/ 	.byte	0x04, 0x17
        /*00ca*/ 	.short	(.L_43 - .L_42)
.L_42:
        /*00cc*/ 	.word	0x00000000
        /*00d0*/ 	.short	0x000d
        /*00d2*/ 	.short	0x0048
        /*00d4*/ 	.byte	0x00, 0xf0, 0x11, 0x00


	//----- nvinfo : EIATTR_KPARAM_INFO
	.align		4
.L_43:
        /*00d8*/ 	.byte	0x04, 0x17
        /*00da*/ 	.short	(.L_45 - .L_44)
.L_44:
        /*00dc*/ 	.word	0x00000000
        /*00e0*/ 	.short	0x000c
        /*00e2*/ 	.short	0x0044
        /*00e4*/ 	.byte	0x00, 0xf0, 0x11, 0x00


	//----- nvinfo : EIATTR_KPARAM_INFO
	.align		4
.L_45:
        /*00e8*/ 	.byte	0x04, 0x17
        /*00ea*/ 	.short	(.L_47 - .L_46)
.L_46:
        /*00ec*/ 	.word	0x00000000
        /*00f0*/ 	.short	0x000b
        /*00f2*/ 	.short	0x0040
        /*00f4*/ 	.byte	0x00, 0xf0, 0x11, 0x00


	//----- nvinfo : EIATTR_KPARAM_INFO
	.align		4
.L_47:
        /*00f8*/ 	.byte	0x04, 0x17
        /*00fa*/ 	.short	(.L_49 - .L_48)
.L_48:
        /*00fc*/ 	.word	0x00000000
        /*0100*/ 	.short	0x000a
        /*0102*/ 	.short	0x003c
        /*0104*/ 	.byte	0x00, 0xf0, 0x11, 0x00


	//----- nvinfo : EIATTR_KPARAM_INFO
	.align		4
.L_49:
        /*0108*/ 	.byte	0x04, 0x17
        /*010a*/ 	.short	(.L_51 - .L_50)
.L_50:
        /*010c*/ 	.word	0x00000000
        /*0110*/ 	.short	0x0009
        /*0112*/ 	.short	0x0038
        /*0114*/ 	.byte	0x00, 0xf0, 0x11, 0x00


	//----- nvinfo : EIATTR_KPARAM_INFO
	.align		4
.L_51:
        /*0118*/ 	.byte	0x04, 0x17
        /*011a*/ 	.short	(.L_53 - .L_52)
.L_52:
        /*011c*/ 	.word	0x00000000
        /*0120*/ 	.short	0x0008
        /*0122*/ 	.short	0x0034
        /*0124*/ 	.byte	0x00, 0xf0, 0x11, 0x00


	//----- nvinfo : EIATTR_KPARAM_INFO
	.align		4
.L_53:
        /*0128*/ 	.byte	0x04, 0x17
        /*012a*/ 	.short	(.L_55 - .L_54)
.L_54:
        /*012c*/ 	.word	0x00000000
        /*0130*/ 	.short	0x0007
        /*0132*/ 	.short	0x0030
        /*0134*/ 	.byte	0x00, 0xf0, 0x11, 0x00


	//----- nvinfo : EIATTR_KPARAM_INFO
	.align		4
.L_55:
        /*0138*/ 	.byte	0x04, 0x17
        /*013a*/ 	.short	(.L_57 - .L_56)
.L_56:
        /*013c*/ 	.word	0x00000000
        /*0140*/ 	.short	0x0006
        /*0142*/ 	.short	0x002c
        /*0144*/ 	.byte	0x00, 0xf0, 0x11, 0x00


	//----- nvinfo : EIATTR_KPARAM_INFO
	.align		4
.L_57:
        /*0148*/ 	.byte	0x04, 0x17
        /*014a*/ 	.short	(.L_59 - .L_58)
.L_58:
        /*014c*/ 	.word	0x00000000
        /*0150*/ 	.short	0x0005
        /*0152*/ 	.short	0x0028
        /*0154*/ 	.byte	0x00, 0xf0, 0x11, 0x00


	//----- nvinfo : EIATTR_KPARAM_INFO
	.align		4
.L_59:
        /*0158*/ 	.byte	0x04, 0x17
        /*015a*/ 	.short	(.L_61 - .L_60)
.L_60:
        /*015c*/ 	.word	0x00000000
        /*0160*/ 	.short	0x0004
        /*0162*/ 	.short	0x0020
        /*0164*/ 	.byte	0x00, 0xf4, 0x21, 0x00


	//----- nvinfo : EIATTR_KPARAM_INFO
	.align		4
.L_61:
        /*0168*/ 	.byte	0x04, 0x17
        /*016a*/ 	.short	(.L_63 - .L_62)
.L_62:
        /*016c*/ 	.word	0x00000000
        /*0170*/ 	.short	0x0003
        /*0172*/ 	.short	0x0018
        /*0174*/ 	.byte	0x00, 0xf4, 0x21, 0x00


	//----- nvinfo : EIATTR_KPARAM_INFO
	.align		4
.L_63:
        /*0178*/ 	.byte	0x04, 0x17
        /*017a*/ 	.short	(.L_65 - .L_64)
.L_64:
        /*017c*/ 	.word	0x00000000
        /*0180*/ 	.short	0x0002
        /*0182*/ 	.short	0x0010
        /*0184*/ 	.byte	0x00, 0xf4, 0x21, 0x00


	//----- nvinfo : EIATTR_KPARAM_INFO
	.align		4
.L_65:
        /*0188*/ 	.byte	0x04, 0x17
        /*018a*/ 	.short	(.L_67 - .L_66)
.L_66:
        /*018c*/ 	.word	0x00000000
        /*0190*/ 	.short	0x0001
        /*0192*/ 	.short	0x0008
        /*0194*/ 	.byte	0x00, 0xf4, 0x21, 0x00


	//----- nvinfo : EIATTR_KPARAM_INFO
	.align		4
.L_67:
        /*0198*/ 	.byte	0x04, 0x17
        /*019a*/ 	.short	(.L_69 - .L_68)
.L_68:
        /*019c*/ 	.word	0x00000000
        /*01a0*/ 	.short	0x0000
        /*01a2*/ 	.short	0x0000
        /*01a4*/ 	.byte	0x00, 0xf4, 0x21, 0x00


	//----- nvinfo : EIATTR_AT_ENTRY_FRAGMENTS
	.align		4
.L_69:
        /*01a8*/ 	.byte	0x04, 0x4f
        /*01aa*/ 	.short	(.L_71 - .L_70)


	//   ....[0]....
.L_70:
        /*01ac*/ 	.word	0x00000004


	//----- nvinfo : EIATTR_RESERVED_SMEM_USED
	.align		4
.L_71:
        /*01b0*/ 	.byte	0x01, 0x41
	.zero		2


	//----- nvinfo : EIATTR_SPARSE_MMA_MASK
	.align		4
        /*01b4*/ 	.byte	0x03, 0x50
        /*01b6*/ 	.short	0x0000


	//----- nvinfo : EIATTR_TCGEN05_1CTA_USED
	.align		4
        /*01b8*/ 	.byte	0x01, 0x51
	.zero		2


	//----- nvinfo : EIATTR_MAXREG_COUNT
	.align		4
        /*01bc*/ 	.byte	0x03, 0x1b
        /*01be*/ 	.short	0x00ff


	//----- nvinfo : EIATTR_NUM_BARRIERS
	.align		4
        /*01c0*/ 	.byte	0x02, 0x4c
        /*01c2*/ 	.byte	0x01
	.zero		1


	//----- nvinfo : EIATTR_ANNOTATIONS
	.align		4
        /*01c4*/ 	.byte	0x04, 0x55
        /*01c6*/ 	.short	(.L_73 - .L_72)


	//   ....[0]....
.L_72:
        /*01c8*/ 	.word	0x00000001
        /*01cc*/ 	.byte	0x10, 0x06, 0x00, 0x00, 0x01, 0x00, 0x00, 0x00, 0x30, 0x07, 0x00, 0x00, 0x01, 0x00, 0x00, 0x00
        /* <DEDUP_REMOVED lines=1036> */
        /*429c*/ 	.byte	0x20, 0xb1, 0x02, 0x00, 0x01, 0x00, 0x00, 0x00, 0x70, 0xb1, 0x02, 0x00


	//----- nvinfo : EIATTR_INT_WARP_WIDE_INSTR_OFFSETS
	.align		4
.L_73:
        /*42a8*/ 	.byte	0x04, 0x31
        /*42aa*/ 	.short	(.L_75 - .L_74)


	//   ....[0]....
.L_74:
        /*42ac*/ 	.word	0x00003080


	//   ....[1]....
        /*42b0*/ 	.word	0x000030c0


	//   ....[2]....
        /*42b4*/ 	.word	0x00008540


	//   ....[3]....
        /*42b8*/ 	.word	0x0000a9b0


	//   ....[4]....
        /*42bc*/ 	.word	0x0001e940


	//   ....[5]....
        /*42c0*/ 	.word	0x0002ba20


	//   ....[6]....
        /*42c4*/ 	.word	0x0002ba60


	//----- nvinfo : EIATTR_COOP_GROUP_MASK_REGIDS
	.align		4
.L_75:
        /*42c8*/ 	.byte	0x04, 0x29
        /*42ca*/ 	.short	(.L_77 - .L_76)


	//   ....[0]....
.L_76:
        /*42cc*/ 	.word	0xffffffff


	//   ....[1]....
        /*42d0*/ 	.word	0xffffffff


	//   ....[2]....
        /*42d4*/ 	.word	0xffffffff


	//   ....[3]....
        /*42d8*/ 	.word	0xffffffff


	//   ....[4]....
        /*42dc*/ 	.word	0xffffffff


	//   ....[5]....
        /*42e0*/ 	.word	0xffffffff


	//   ....[6]....
        /*42e4*/ 	.word	0xffffffff


	//   ....[7]....
        /*42e8*/ 	.word	0xffffffff


	//----- nvinfo : EIATTR_COOP_GROUP_INSTR_OFFSETS
	.align		4
.L_77:
        /*42ec*/ 	.byte	0x04, 0x28
        /*42ee*/ 	.short	(.L_79 - .L_78)


	//   ....[0]....
.L_78:
        /*42f0*/ 	.word	0x00000060


	//   ....[1]....
        /*42f4*/ 	.word	0x00000320


	//   ....[2]....
        /*42f8*/ 	.word	0x00017b90


	//   ....[3]....
        /*42fc*/ 	.word	0x00018ea0


	//   ....[4]....
        /*4300*/ 	.word	0x00020680


	//   ....[5]....
        /*4304*/ 	.word	0x00021690


	//   ....[6]....
        /*4308*/ 	.word	0x0002b8a0


	//   ....[7]....
        /*430c*/ 	.word	0x0002bb10


	//----- nvinfo : EIATTR_VRC_CTA_INIT_COUNT
	.align		4
.L_79:
        /*4310*/ 	.byte	0x02, 0x4a
        /*4312*/ 	.byte	0x80
	.zero		1


	//----- nvinfo : EIATTR_MBARRIER_INSTR_OFFSETS
	.align		4
        /*4314*/ 	.byte	0x04, 0x39
        /*4316*/ 	.short	(.L_81 - .L_80)


	//   ....[0]....
.L_80:
        /*4318*/ 	.word	0x00003200
        /*431c*/ 	.word	0x000000ff
        /*4320*/ 	.word	0x00000000
        /*4324*/ 	.short	0x0100
        /*4326*/ 	.byte	0x06
	.zero		1


	//   ....[1]....
        /*4328*/ 	.word	0x00008550
        /*432c*/ 	.word	0x000000ff
        /*4330*/ 	.word	0x00038008
        /*4334*/ 	.short	0x0100
        /*4336*/ 	.byte	0x04
	.zero		1


	//   ....[2]....
        /*4338*/ 	.word	0x0000adb0
        /*433c*/ 	.word	0x000000ff
        /*4340*/ 	.word	0x00010000
        /*4344*/ 	.short	0x0100
        /*4346*/ 	.byte	0x04
	.zero		1


	//   ....[3]....
        /*4348*/ 	.word	0x0000b4f0
        /*434c*/ 	.word	0x000000ff
        /*4350*/ 	.word	0x00010000
        /*4354*/ 	.short	0x010a
        /*4356*/ 	.byte	0x04
	.zero		1


	//   ....[4]....
        /*4358*/ 	.word	0x0000b9f0
        /*435c*/ 	.word	0x000000ff
        /*4360*/ 	.word	0x00010000
        /*4364*/ 	.short	0x0108
        /*4366*/ 	.byte	0x04
	.zero		1


	//   ....[5]....
        /*4368*/ 	.word	0x0001ed00
        /*436c*/ 	.word	0x000000ff
        /*4370*/ 	.word	0x00038010
        /*4374*/ 	.short	0x0100
        /*4376*/ 	.byte	0x04
	.zero		1


	//   ....[6]....
        /*4378*/ 	.word	0x0001f080
        /*437c*/ 	.word	0x000000ff
        /*4380*/ 	.word	0x00038010
        /*4384*/ 	.short	0x010a
        /*4386*/ 	.byte	0x04
	.zero		1


	//   ....[7]....
        /*4388*/ 	.word	0x0001f3b0
        /*438c*/ 	.word	0x000000ff
        /*4390*/ 	.word	0x00038010
        /*4394*/ 	.short	0x0108
        /*4396*/ 	.byte	0x04
	.zero		1


	//   ....[8]....
        /*4398*/ 	.word	0x0001ffb0
        /*439c*/ 	.word	0x000000ff
        /*43a0*/ 	.word	0x00000000
        /*43a4*/ 	.short	0x010a
        /*43a6*/ 	.byte	0x06
	.zero		1


	//   ....[9]....
        /*43a8*/ 	.word	0x00026a80
        /*43ac*/ 	.word	0x000000ff
        /*43b0*/ 	.word	0x00000000
        /*43b4*/ 	.short	0x010a
        /*43b6*/ 	.byte	0x06
	.zero		1


	//   ....[10]....
        /*43b8*/ 	.word	0x00026bc0
        /*43bc*/ 	.word	0x000000ff
        /*43c0*/ 	.word	0x00038000
        /*43c4*/ 	.short	0x0108
        /*43c6*/ 	.byte	0x04
	.zero		1


	//   ....[11]....
        /*43c8*/ 	.word	0x00026ca0
        /*43cc*/ 	.word	0x000000ff
        /*43d0*/ 	.word	0x00038008
        /*43d4*/ 	.short	0x0108
        /*43d6*/ 	.byte	0x04
	.zero		1


	//   ....[12]....
        /*43d8*/ 	.word	0x0002bb30
        /*43dc*/ 	.word	0x000000ff
        /*43e0*/ 	.word	0x00010000
        /*43e4*/ 	.short	0x010a
        /*43e6*/ 	.byte	0x04
	.zero		1


	//   ....[13]....
        /*43e8*/ 	.word	0x0002bb60
        /*43ec*/ 	.word	0x000000ff
        /*43f0*/ 	.word	0x00038010
        /*43f4*/ 	.short	0x010a
        /*43f6*/ 	.byte	0x04
	.zero		1


	//   ....[14]....
        /*43f8*/ 	.word	0x0002bb90
        /*43fc*/ 	.word	0x000000ff
        /*4400*/ 	.word	0x00000000
        /*4404*/ 	.short	0x010a
        /*4406*/ 	.byte	0x06
	.zero		1


	//   ....[15]....
        /*4408*/ 	.word	0x0002bbc0
        /*440c*/ 	.word	0x000000ff
        /*4410*/ 	.word	0x00000000
        /*4414*/ 	.short	0x010a
        /*4416*/ 	.byte	0x06
	.zero		1


	//----- nvinfo : EIATTR_NUM_MBARRIERS
	.align		4
.L_81:
        /*4418*/ 	.byte	0x03, 0x38
        /*441a*/ 	.short	0xffff


	//----- nvinfo : EIATTR_EXIT_INSTR_OFFSETS
	.align		4
        /*441c*/ 	.byte	0x04, 0x1c
        /*441e*/ 	.short	(.L_83 - .L_82)


	//   ....[0]....
.L_82:
        /*4420*/ 	.word	0x0002bb20


	//----- nvinfo : EIATTR_REQNTID
	.align		4
.L_83:
        /*4424*/ 	.byte	0x04, 0x10
        /*4426*/ 	.short	(.L_85 - .L_84)
.L_84:
        /*4428*/ 	.word	0x00000080
        /*442c*/ 	.word	0x00000001
        /*4430*/ 	.word	0x00000001


	//----- nvinfo : EIATTR_CRS_STACK_SIZE
	.align		4
.L_85:
        /*4434*/ 	.byte	0x04, 0x1e
        /*4436*/ 	.short	(.L_87 - .L_86)
.L_86:
        /*4438*/ 	.word	0x00000000


	//----- nvinfo : EIATTR_CBANK_PARAM_SIZE
	.align		4
.L_87:
        /*443c*/ 	.byte	0x03, 0x19
        /*443e*/ 	.short	0x0088


	//----- nvinfo : EIATTR_PARAM_CBANK
	.align		4
        /*4440*/ 	.byte	0x04, 0x0a
        /*4442*/ 	.short	(.L_89 - .L_88)
	.align		4
.L_88:
        /*4444*/ 	.word	index@(.nv.constant0.attn_fwd)
        /*4448*/ 	.short	0x0380
        /*444a*/ 	.short	0x0088


	//----- nvinfo : EIATTR_SW_WAR
	.align		4
.L_89:
        /*444c*/ 	.byte	0x04, 0x36
        /*444e*/ 	.short	(.L_91 - .L_90)
.L_90:
        /*4450*/ 	.word	0x00000008
.L_91:


//--------------------- .nv.compat                --------------------------
	.section	.nv.compat,"",@"SHT_CUDA_COMPAT_INFO"
	.align	4
        /*0000*/ 	.byte	0x02, 0x02, 0x02, 0x00, 0x02, 0x05, 0x05, 0x00, 0x02, 0x03, 0x00, 0x00, 0x02, 0x06, 0x01, 0x00


//--------------------- .nv.callgraph             --------------------------
	.section	.nv.callgraph,"",@"SHT_CUDA_CALLGRAPH"
	.align	4
	.sectionentsize	8
	.align		4
        /*0000*/ 	.word	0x00000000
	.align		4
        /*0004*/ 	.word	0xffffffff
	.align		4
        /*0008*/ 	.word	0x00000000
	.align		4
        /*000c*/ 	.word	0xfffffffe
	.align		4
        /*0010*/ 	.word	0x00000000
	.align		4
        /*0014*/ 	.word	0xfffffffd
	.align		4
        /*0018*/ 	.word	0x00000000
	.align		4
        /*001c*/ 	.word	0xfffffffc


//--------------------- .nv.constant4             --------------------------
	.section	.nv.constant4,"a",@progbits
	.align	8
	.align		8
.nv.constant4:
        /*0000*/ 	.dword	_$_str


//--------------------- .text.attn_fwd            --------------------------
	.section	.text.attn_fwd,"ax",@progbits
	.align	128
        .global         attn_fwd
        .type           attn_fwd,@function
        .size           attn_fwd,(.L_x_28 - attn_fwd)
        .other          attn_fwd,@"STO_CUDA_ENTRY STV_DEFAULT"
attn_fwd:
.text.attn_fwd:
[----:B------:R-:W0:Y:S01]  /*0000*/  LDC R1, c[0x0][0x37c] ;  /* 0x0000df00ff017b82 */ /* 0x000e220000000800 */
[----:B------:R-:W1:Y:S01]  /*0010*/  S2R R0, SR_TID.X ;  /* 0x0000000000007919 */ /* 0x000e620000002100 */
[----:B0-----:R-:W-:Y:S02]  /*0020*/  IADD3 R1, PT, PT, R1, -0x1468, RZ ;  /* 0xffffeb9801017810 */ /* 0x001fe40007ffe0ff */
[----:B-1----:R-:W-:-:S13]  /*0030*/  ISETP.GE.U32.AND P0, PT, R0, 0x20, PT ;  /* 0x000000200000780c */ /* 0x002fda0003f06070 */
[----:B------:R-:W-:Y:S05]  /*0040*/  @P0 BRA `(.L_x_0) ;  /* 0x0000000000b80947 */ /* 0x000fea0003800000 */
[----:B------:R-:W0:Y:S01]  /*0050*/  S2R R7, SR_CgaCtaId ;  /* 0x0000000000077919 */ /* 0x000e220000008800 */
[----:B------:R-:W-:Y:S01]  /*0060*/  NOP ;  /* 0x0000000000007918 */ /* 0x000fe20000000000 */
[----:B------:R-:W-:-:S04]  /*0070*/  MOV R0, 0x40 ;  /* 0x0000004000007802 */ /* 0x000fc80000000f00 */
[----:B0-----:R-:W-:Y:S02]  /*0080*/  LEA R2, R7, R0, 0x18 ;  /* 0x0000000007027211 */ /* 0x001fe400078ec0ff */
[----:B------:R-:W-:-:S04]  /*0090*/  MOV R0, 0x400 ;  /* 0x0000040000007802 */ /* 0x000fc80000000f00 */
[----:B------:R-:W0:Y:S01]  /*00a0*/  LDS.U8 R2, [R2] ;  /* 0x0000000002027984 */ /* 0x000e220000000000 */
[----:B------:R-:W-:Y:S02]  /*00b0*/  LEA R0, R7, R0, 0x18 ;  /* 0x0000000007007211 */ /* 0x000fe400078ec0ff */
[----:B0-----:R-:W-:-:S13]  /*00c0*/  ISETP.NE.AND P1, PT, R2, RZ, PT ;  /* 0x000000ff0200720c */ /* 0x001fda0003f25270 */
[----:B------:R-:W-:Y:S05]  /*00d0*/  @P1 BRA `(.L_x_1) ;  /* 0x00000000007c1947 */ /* 0x000fea0003800000 */
[----:B------:R-:W-:-:S13]  /*00e0*/  ELECT P1, URZ, PT ;  /* 0x0000000000ff782f */ /* 0x000fda0003820000 */
[----:B------:R-:W-:Y:S05]  /*00f0*/  @!P1 BRA `(.L_x_2) ;  /* 0x0000000000849947 */ /* 0x000fea0003800000 */
[----:B------:R-:W-:Y:S01]  /*0100*/  UMOV UR4, 0x10 ;  /* 0x0000001000047882 */ /* 0x000fe20000000000 */
[----:B------:R-:W-:Y:S01]  /*0110*/  IMAD.MOV.U32 R9, RZ, RZ, 0x1 ;  /* 0x00000001ff097424 */ /* 0x000fe200078e00ff */
[----:B------:R-:W-:-:S03]  /*0120*/  MOV R3, 0xffff ;  /* 0x0000ffff00037802 */ /* 0x000fc60000000f00 */
[----:B------:R-:W-:Y:S04]  /*0130*/  DEPBAR.LE SB0, 0x36 ;  /* 0x00008d800000791a */ /* 0x000fe80000000000 */
[----:B------:R-:W0:Y:S02]  /*0140*/  UTCATOMSWS.FIND_AND_SET.ALIGN UP0, UR4, UR4 ;  /* 0x00000004000475e3 */ /* 0x000e240008000800 */
[----:B0-----:R-:W-:-:S04]  /*0150*/  PLOP3.LUT P1, PT, PT, PT, UP0, 0x80, 0x8 ;  /* 0x000000000008781c */ /* 0x001fc80003f2f008 */
[----:B------:R-:W-:-:S04]  /*0160*/  SEL R2, RZ, 0xffffffff, !P1 ;  /* 0xffffffffff027807 */ /* 0x000fc80004800000 */
[----:B------:R-:W-:Y:S01]  /*0170*/  ISETP.NE.AND P1, PT, R2, RZ, PT ;  /* 0x000000ff0200720c */ /* 0x000fe20003f25270 */
[----:B------:R-:W-:-:S12]  /*0180*/  IMAD.U32 R2, RZ, RZ, UR4 ;  /* 0x00000004ff027e24 */ /* 0x000fd8000f8e00ff */
[----:B------:R-:W-:Y:S05]  /*0190*/  @P1 BRA `(.L_x_3) ;  /* 0x0000000000241947 */ /* 0x000fea0003800000 */
.L_x_4:
[----:B------:R-:W-:Y:S05]  /*01a0*/  NANOSLEEP 0x64 ;  /* 0x000000640000795d */ /* 0x000fea0003800000 */
[----:B------:R-:W-:-:S05]  /*01b0*/  UMOV UR4, 0x10 ;  /* 0x0000001000047882 */ /* 0x000fca0000000000 */
[----:B------:R-:W-:Y:S04]  /*01c0*/  DEPBAR.LE SB0, 0x36 ;  /* 0x00008d800000791a */ /* 0x000fe80000000000 */
[----:B------:R-:W0:Y:S02]  /*01d0*/  UTCATOMSWS.FIND_AND_SET.ALIGN UP0, UR4, UR4 ;  /* 0x00000004000475e3 */ /* 0x000e240008000800 */
[----:B0-----:R-:W-:-:S04]  /*01e0*/  PLOP3.LUT P1, PT, PT, PT, UP0, 0x80, 0x8 ;  /* 0x000000000008781c */ /* 0x001fc80003f2f008 */
[----:B------:R-:W-:-:S04]  /*01f0*/  SEL R2, RZ, 0xffffffff, !P1 ;  /* 0xffffffffff027807 */ /* 0x000fc80004800000 */
[----:B------:R-:W-:Y:S02]  /*0200*/  ISETP.NE.AND P1, PT, R2, RZ, PT ;  /* 0x000000ff0200720c */ /* 0x000fe40003f25270 */
[----:B------:R-:W-:-:S11]  /*0210*/  MOV R2, UR4 ;  /* 0x0000000400027c02 */ /* 0x000fd60008000f00 */
[----:B------:R-:W-:Y:S05]  /*0220*/  @!P1 BRA `(.L_x_4) ;  /* 0xfffffffc00dc9947 */ /* 0x000fea000383ffff */
.L_x_3:
[----:B------:R-:W-:Y:S01]  /*0230*/  VIADD R4, R2, 0x10 ;  /* 0x0000001002047836 */ /* 0x000fe20000000000 */
[----:B------:R-:W-:Y:S02]  /*0240*/  SHF.L.U32 R3, R3, R2, RZ ;  /* 0x0000000203037219 */ /* 0x000fe400000006ff */
[----:B------:R-:W-:Y:S02]  /*0250*/  MOV R5, 0x50 ;  /* 0x0000005000057802 */ /* 0x000fe40000000f00 */
[----:B------:R-:W-:Y:S02]  /*0260*/  SHF.L.U32 R4, R9, R4, RZ ;  /* 0x0000000409047219 */ /* 0x000fe400000006ff */
[----:B------:R-:W-:Y:S02]  /*0270*/  LEA R6, R7, R5, 0x18 ;  /* 0x0000000507067211 */ /* 0x000fe400078ec0ff */
[----:B------:R-:W-:Y:S02]  /*0280*/  LOP3.LUT R3, R4, R3, RZ, 0xfc, !PT ;  /* 0x0000000304037212 */ /* 0x000fe400078efcff */
[----:B------:R-:W-:-:S03]  /*0290*/  SHF.L.U32 R5, R2, 0x5, RZ ;  /* 0x0000000502057819 */ /* 0x000fc600000006ff */
[----:B------:R0:W-:Y:S04]  /*02a0*/  ATOMS.OR RZ, [R6], R3 ;  /* 0x0000000306ff738c */ /* 0x0001e80003000000 */
[----:B------:R0:W-:Y:S01]  /*02b0*/  STS [R0], R5 ;  /* 0x0000000500007388 */ /* 0x0001e20000000800 */
[----:B------:R-:W-:Y:S05]  /*02c0*/  BRA `(.L_x_2) ;  /* 0x0000000000107947 */ /* 0x000fea0003800000 */
.L_x_1:
[----:B------:R-:W-:Y:S01]  /*02d0*/  IMAD.MOV.U32 R3, RZ, RZ, -0x1 ;  /* 0xffffffffff037424 */ /* 0x000fe200078e00ff */
[----:B------:R-:W-:-:S04]  /*02e0*/  MOV R2, 0x310 ;  /* 0x0000031000027802 */ /* 0x000fc80000000f00 */
[----:B------:R0:W-:Y:S03]  /*02f0*/  STS [R0], R3 ;  /* 0x0000000300007388 */ /* 0x0001e60000000800 */
[----:B0-----:R-:W-:Y:S05]  /*0300*/  CALL.REL.NOINC `($__internal_1_$__cuda_sm10x_tcgen05_guardrail_trap_phase_invalid_during_alloc) ;  /* 0x000002b800447944 */ /* 0x001fea0003c00000 */
.L_x_2:
[----:B------:R-:W-:Y:S05]  /*0310*/  WARPSYNC.ALL ;  /* 0x0000000000007948 */ /* 0x000fea0003800000 */
[----:B------:R-:W-:Y:S01]  /*0320*/  NOP ;  /* 0x0000000000007918 */ /* 0x000fe20000000000 */
.L_x_0:
[----:B0-----:R-:W0:Y:S01]  /*0330*/  S2R R0, SR_CTAID.X ;  /* 0x0000000000007919 */ /* 0x001e220000002500 */
[----:B------:R-:W1:Y:S01]  /*0340*/  LDC.64 R2, c[0x0][0x3b0] ;  /* 0x0000ec00ff027b82 */ /* 0x000e620000000a00 */
[----:B------:R-:W2:Y:S01]  /*0350*/  LDCU.64 UR8, c[0x0][0x358] ;  /* 0x00006b00ff0877ac */ /* 0x000ea20008000a00 */
[----:B------:R-:W3:Y:S01]  /*0360*/  S2R R5, SR_TID.X ;  /* 0x0000000000057919 */ /* 0x000ee20000002100 */
[----:B------:R-:W1:Y:S05]  /*0370*/  S2R R9, SR_CTAID.Y ;  /* 0x0000000000097919 */ /* 0x000e6a0000002600 */
[----:B------:R-:W4:Y:S08]  /*0380*/  S2UR UR5, SR_CgaCtaId ;  /* 0x00000000000579c3 */ /* 0x000f300000008800 */
[----:B------:R-:W5:Y:S08]  /*0390*/  LDC.64 R6, c[0x0][0x380] ;  /* 0x0000e000ff067b82 */ /* 0x000f700000000a00 */
[----:B------:R-:W2:Y:S01]  /*03a0*/  LDC R104, c[0x0][0x3b8] ;  /* 0x0000ee00ff687b82 */ /* 0x000ea20000000800 */
[----:B0-----:R-:W-:-:S04]  /*03b0*/  SHF.L.U32 R4, R0, 0x6, RZ ;  /* 0x0000000600047819 */ /* 0x001fc800000006ff */
[--C-:B---3--:R-:W-:Y:S02]  /*03c0*/  LOP3.LUT R8, R4, 0x3f, R5.reuse, 0xf8, !PT ;  /* 0x0000003f04087812 */ /* 0x108fe400078ef805 */
[----:B------:R-:W-:Y:S01]  /*03d0*/  MOV R4, 0x400 ;  /* 0x0000040000047802 */ /* 0x000fe20000000f00 */
[----:B-1----:R-:W-:Y:S01]  /*03e0*/  IMAD R0, R9, R2, RZ ;  /* 0x0000000209007224 */ /* 0x002fe200078e02ff */
[----:B------:R-:W-:Y:S01]  /*03f0*/  SHF.R.U32.HI R5, RZ, 0x6, R5 ;  /* 0x00000006ff057819 */ /* 0x000fe20000011605 */
[----:B------:R-:W-:Y:S01]  /*0400*/  IMAD R2, R8, R3, RZ ;  /* 0x0000000308027224 */ /* 0x000fe200078e02ff */
[----:B------:R-:W-:Y:S01]  /*0410*/  R2UR UR4, R4 ;  /* 0x00000000040472ca */ /* 0x000fe200000e0000 */
[C---:B------:R-:W-:Y:S01]  /*0420*/  IMAD.SHL.U32 R89, R0.reuse, 0x2, RZ ;  /* 0x0000000200597824 */ /* 0x040fe200078e00ff */
[----:B------:R-:W0:Y:S01]  /*0430*/  S2R R4, SR_CgaCtaId ;  /* 0x0000000000047919 */ /* 0x000e220000008800 */
[----:B------:R-:W-:Y:S01]  /*0440*/  SGXT.U32 R5, R5, 0x1 ;  /* 0x000000010505781a */ /* 0x000fe20000000000 */
[----:B------:R-:W-:Y:S01]  /*0450*/  IMAD.HI R88, R0, 0x2, RZ ;  /* 0x0000000200587827 */ /* 0x000fe200078e02ff */
[----:B------:R-:W-:-:S03]  /*0460*/  SHF.L.U32 R3, R2, 0x1, RZ ;  /* 0x0000000102037819 */ /* 0x000fc600000006ff */
[----:B------:R-:W-:Y:S01]  /*0470*/  IMAD.HI R2, R2, 0x2, RZ ;  /* 0x0000000202027827 */ /* 0x000fe200078e02ff */
[----:B------:R-:W-:Y:S01]  /*0480*/  BAR.SYNC.DEFER_BLOCKING 0x0 ;  /* 0x0000000000007b1d */ /* 0x000fe20000010000 */
[----:B-----5:R-:W-:Y:S02]  /*0490*/  IADD3 R89, P1, P2, R3, R6, R89 ;  /* 0x0000000603597210 */ /* 0x020fe40007a3e059 */
[----:B--2---:R-:W-:Y:S01]  /*04a0*/  IMAD R5, R5, R104, RZ ;  /* 0x0000006805057224 */ /* 0x004fe200078e02ff */
[----:B----4-:R-:W-:Y:S01]  /*04b0*/  ULEA UR4, UR5, UR4, 0x18 ;  /* 0x0000000405047291 */ /* 0x010fe2000f8ec0ff */
[----:B------:R-:W-:Y:S02]  /*04c0*/  IADD3.X R88, PT, PT, R2, R7, R88, P1, P2 ;  /* 0x0000000702587210 */ /* 0x000fe40000fe4458 */
[----:B------:R-:W-:Y:S01]  /*04d0*/  IMAD R3, R104, 0x2, R5 ;  /* 0x0000000268037824 */ /* 0x000fe200078e0205 */
[----:B------:R-:W-:-:S04]  /*04e0*/  LEA R138, P1, R5, R89, 0x1 ;  /* 0x00000059058a7211 */ /* 0x000fc800078208ff */
[----:B------:R-:W-:Y:S02]  /*04f0*/  LEA R2, P2, R3, R89, 0x1 ;  /* 0x0000005903027211 */ /* 0x000fe400078408ff */
[----:B------:R-:W-:Y:S02]  /*0500*/  LEA R7, R104, R3, 0x1 ;  /* 0x0000000368077211 */ /* 0x000fe400078e08ff */
[----:B------:R-:W-:Y:S01]  /*0510*/  LEA.HI.X.SX32 R139, R5, R88, 0x1, P1 ;  /* 0x00000058058b7211 */ /* 0x000fe200008f0eff */
[----:B------:R-:W1:Y:S01]  /*0520*/  LDS R20, [UR4] ;  /* 0x00000004ff147984 */ /* 0x000e620008000800 */
[----:B------:R-:W-:Y:S06]  /*0530*/  BAR.SYNC.DEFER_BLOCKING 0x0 ;  /* 0x0000000000007b1d */ /* 0x000fec0000010000 */
[----:B0-----:R-:W-:Y:S05]  /*0540*/  @P0 BRA `(.L_x_5) ;  /* 0x0000000000180947 */ /* 0x001fea0003800000 */
[----:B------:R-:W-:Y:S01]  /*0550*/  ELECT P1, URZ, PT ;  /* 0x0000000000ff782f */ /* 0x000fe20003820000 */
[----:B------:R-:W-:Y:S01]  /*0560*/  IMAD.MOV.U32 R0, RZ, RZ, 0x1 ;  /* 0x00000001ff007424 */ /* 0x000fe200078e00ff */
[----:B------:R-:W-:Y:S11]  /*0570*/  UVIRTCOUNT.DEALLOC.SMPOOL 0x80 ;  /* 0x000000800000784c */ /* 0x000ff60000000000 */
[----:B------:R-:W-:-:S04]  /*0580*/  @P1 MOV R5, 0x40 ;  /* 0x0000004000051802 */ /* 0x000fc80000000f00 */
[----:B------:R-:W-:-:S05]  /*0590*/  @P1 LEA R5, R4, R5, 0x18 ;  /* 0x0000000504051211 */ /* 0x000fca00078ec0ff */
[----:B------:R0:W-:Y:S02]  /*05a0*/  @P1 STS.U8 [R5], R0 ;  /* 0x0000000005001388 */ /* 0x0001e40000000000 */
.L_x_5:
[C---:B------:R-:W-:Y:S01]  /*05b0*/  LEA R9, R104.reuse, R7, 0x1 ;  /* 0x0000000768097211 */ /* 0x040fe200078e08ff */
[----:B------:R-:W2:Y:S01]  /*05c0*/  LDG.E.U16 R138, desc[UR8][R138.64] ;  /* 0x000000088a8a7981 */ /* 0x000ea2000c1e1500 */
[-C--:B------:R-:W-:Y:S02]  /*05d0*/  LEA R4, P1, R7, R89.reuse, 0x1 ;  /* 0x0000005907047211 */ /* 0x080fe400078208ff */
[-C--:B------:R-:W-:Y:S01]  /*05e0*/  LEA.HI.X.SX32 R3, R3, R88.reuse, 0x1, P2 ;  /* 0x0000005803037211 */ /* 0x080fe200010f0eff */
[C---:B------:R-:W-:Y:S01]  /*05f0*/  IMAD R11, R104.reuse, 0x2, R9 ;  /* 0x00000002680b7824 */ /* 0x040fe200078e0209 */
[-C--:B------:R-:W-:Y:S01]  /*0600*/  LEA R6, P2, R9, R89.reuse, 0x1 ;  /* 0x0000005909067211 */ /* 0x080fe200078408ff */
[----:B------:R-:W-:Y:S01]  /*0610*/  STL [R1+0x1318], R153 ;  /* 0x0013189901007387 */ /* 0x000fe20000100800 */
[----:B0-----:R-:W-:Y:S02]  /*0620*/  LEA.HI.X.SX32 R5, R7, R88, 0x1, P1 ;  /* 0x0000005807057211 */ /* 0x001fe400008f0eff */
[----:B------:R-:W-:Y:S01]  /*0630*/  LEA R8, P1, R11, R89, 0x1 ;  /* 0x000000590b087211 */ /* 0x000fe200078208ff */
[----:B------:R0:W3:Y:S01]  /*0640*/  LDG.E.U16 R137, desc[UR8][R2.64] ;  /* 0x0000000802897981 */ /* 0x0000e2000c1e1500 */
[----:B------:R-:W-:-:S02]  /*0650*/  LEA R13, R104, R11, 0x1 ;  /* 0x0000000b680d7211 */ /* 0x000fc400078e08ff */
[-C--:B------:R-:W-:Y:S01]  /*0660*/  LEA.HI.X.SX32 R7, R9, R88.reuse, 0x1, P2 ;  /* 0x0000005809077211 */ /* 0x080fe200010f0eff */
[----:B------:R-:W4:Y:S01]  /*0670*/  LDG.E.U16 R136, desc[UR8][R4.64] ;  /* 0x0000000804887981 */ /* 0x000f22000c1e1500 */
[-C--:B------:R-:W-:Y:S01]  /*0680*/  LEA.HI.X.SX32 R9, R11, R88.reuse, 0x1, P1 ;  /* 0x000000580b097211 */ /* 0x080fe200008f0eff */
[C---:B------:R-:W-:Y:S01]  /*0690*/  IMAD R11, R104.reuse, 0x2, R13 ;  /* 0x00000002680b7824 */ /* 0x040fe200078e020d */
[C---:B------:R-:W-:Y:S01]  /*06a0*/  LEA R132, P1, R13.reuse, R89, 0x1 ;  /* 0x000000590d847211 */ /* 0x040fe200078208ff */
[----:B------:R-:W2:Y:S03]  /*06b0*/  LDG.E.U16 R135, desc[UR8][R6.64] ;  /* 0x0000000806877981 */ /* 0x000ea6000c1e1500 */
[----:B0-----:R-:W-:Y:S01]  /*06c0*/  LEA R3, R104, R11, 0x1 ;  /* 0x0000000b68037211 */ /* 0x001fe200078e08ff */
[----:B------:R0:W2:Y:S01]  /*06d0*/  LDG.E.U16 R134, desc[UR8][R8.64] ;  /* 0x0000000808867981 */ /* 0x0000a2000c1e1500 */
[----:B------:R-:W-:-:S03]  /*06e0*/  LEA.HI.X.SX32 R133, R13, R88, 0x1, P1 ;  /* 0x000000580d857211 */ /* 0x000fc600008f0eff */
[C---:B------:R-:W-:Y:S01]  /*06f0*/  IMAD R13, R104.reuse, 0x2, R3 ;  /* 0x00000002680d7824 */ /* 0x040fe200078e0203 */
[C---:B------:R-:W-:Y:S01]  /*0700*/  LEA R10, P1, R11.reuse, R89, 0x1 ;  /* 0x000000590b0a7211 */ /* 0x040fe200078208ff */
[----:B------:R-:W2:Y:S03]  /*0710*/  LDG.E.U16 R132, desc[UR8][R132.64] ;  /* 0x0000000884847981 */ /* 0x000ea6000c1e1500 */
[C---:B------:R-:W-:Y:S01]  /*0720*/  LEA R15, R104.reuse, R13, 0x1 ;  /* 0x0000000d680f7211 */ /* 0x040fe200078e08ff */
[----:B------:R-:W-:Y:S01]  /*0730*/  STL [R1+0x1314], R154 ;  /* 0x0013149a01007387 */ /* 0x000fe20000100800 */
[-C--:B------:R-:W-:Y:S02]  /*0740*/  LEA.HI.X.SX32 R11, R11, R88.reuse, 0x1, P1 ;  /* 0x000000580b0b7211 */ /* 0x080fe400008f0eff */
[-C--:B------:R-:W-:Y:S01]  /*0750*/  LEA R2, P1, R3, R89.reuse, 0x1 ;  /* 0x0000005903027211 */ /* 0x080fe200078208ff */
[----:B0-----:R-:W-:Y:S01]  /*0760*/  IMAD R9, R104, 0x2, R15 ;  /* 0x0000000268097824 */ /* 0x001fe200078e020f */
[----:B------:R-:W-:Y:S01]  /*0770*/  LEA R4, P2, R13, R89, 0x1 ;  /* 0x000000590d047211 */ /* 0x000fe200078408ff */
[----:B------:R0:W2:Y:S01]  /*0780*/  LDG.E.U16 R129, desc[UR8][R10.64] ;  /* 0x000000080a817981 */ /* 0x0000a2000c1e1500 */
[----:B------:R-:W-:-:S02]  /*0790*/  LEA.HI.X.SX32 R3, R3, R88, 0x1, P1 ;  /* 0x0000005803037211 */ /* 0x000fc400008f0eff */
[-C--:B------:R-:W-:Y:S01]  /*07a0*/  LEA.HI.X.SX32 R5, R13, R88.reuse, 0x1, P2 ;  /* 0x000000580d057211 */ /* 0x080fe200010f0eff */
[----:B------:R-:W-:Y:S01]  /*07b0*/  STL [R1+0x1310], R155 ;  /* 0x0013109b01007387 */ /* 0x000fe20000100800 */
[C---:B------:R-:W-:Y:S02]  /*07c0*/  LEA R6, P1, R15.reuse, R89, 0x1 ;  /* 0x000000590f067211 */ /* 0x040fe400078208ff */
[C---:B------:R-:W-:Y:S01]  /*07d0*/  LEA R13, R104.reuse, R9, 0x1 ;  /* 0x00000009680d7211 */ /* 0x040fe200078e08ff */
[----:B------:R1:W2:Y:S01]  /*07e0*/  LDG.E.U16 R123, desc[UR8][R2.64] ;  /* 0x00000008027b7981 */ /* 0x0002a2000c1e1500 */
[-C--:B------:R-:W-:Y:S02]  /*07f0*/  LEA.HI.X.SX32 R7, R15, R88.reuse, 0x1, P1 ;  /* 0x000000580f077211 */ /* 0x080fe400008f0eff */
[C---:B------:R-:W-:Y:S01]  /*0800*/  LEA R8, P1, R9.reuse, R89, 0x1 ;  /* 0x0000005909087211 */ /* 0x040fe200078208ff */
[----:B------:R-:W-:Y:S01]  /*0810*/  IMAD R15, R104, 0x2, R13 ;  /* 0x00000002680f7824 */ /* 0x000fe200078e020d */
[----:B------:R1:W2:Y:S02]  /*0820*/  LDG.E.U16 R121, desc[UR8][R4.64] ;  /* 0x0000000804797981 */ /* 0x0002a4000c1e1500 */
[----:B------:R-:W-:-:S02]  /*0830*/  LEA.HI.X.SX32 R9, R9, R88, 0x1, P1 ;  /* 0x0000005809097211 */ /* 0x000fc400008f0eff */
[C---:B0-----:R-:W-:Y:S01]  /*0840*/  LEA R10, P1, R13.reuse, R89, 0x1 ;  /* 0x000000590d0a7211 */ /* 0x041fe200078208ff */
[----:B------:R0:W2:Y:S01]  /*0850*/  LDG.E.U16 R117, desc[UR8][R6.64] ;  /* 0x0000000806757981 */ /* 0x0000a2000c1e1500 */
[C---:B------:R-:W-:Y:S02]  /*0860*/  LEA R17, R104.reuse, R15, 0x1 ;  /* 0x0000000f68117211 */ /* 0x040fe400078e08ff */
[-C--:B------:R-:W-:Y:S01]  /*0870*/  LEA.HI.X.SX32 R11, R13, R88.reuse, 0x1, P1 ;  /* 0x000000580d0b7211 */ /* 0x080fe200008f0eff */
[----:B------:R0:W2:Y:S01]  /*0880*/  LDG.E.U16 R107, desc[UR8][R8.64] ;  /* 0x00000008086b7981 */ /* 0x0000a2000c1e1500 */
[-C--:B-1----:R-:W-:Y:S01]  /*0890*/  LEA R2, P1, R17, R89.reuse, 0x1 ;  /* 0x0000005911027211 */ /* 0x082fe200078208ff */
[----:B------:R-:W-:Y:S01]  /*08a0*/  IMAD R5, R104, 0x2, R17 ;  /* 0x0000000268057824 */ /* 0x000fe200078e0211 */
[----:B------:R-:W-:Y:S01]  /*08b0*/  LEA R12, P2, R15, R89, 0x1 ;  /* 0x000000590f0c7211 */ /* 0x000fe200078408ff */
[----:B------:R-:W2:Y:S01]  /*08c0*/  LDG.E.U16 R105, desc[UR8][R10.64] ;  /* 0x000000080a697981 */ /* 0x000ea2000c1e1500 */
[----:B------:R-:W-:-:S02]  /*08d0*/  LEA.HI.X.SX32 R3, R17, R88, 0x1, P1 ;  /* 0x0000005811037211 */ /* 0x000fc400008f0eff */
[C---:B------:R-:W-:Y:S01]  /*08e0*/  LEA R42, P1, R5.reuse, R89, 0x1 ;  /* 0x00000059052a7211 */ /* 0x040fe200078208ff */
[----:B------:R-:W-:Y:S01]  /*08f0*/  STL [R1+0x130c], R156 ;  /* 0x00130c9c01007387 */ /* 0x000fe20000100800 */
[C---:B0-----:R-:W-:Y:S02]  /*0900*/  LEA R7, R104.reuse, R5, 0x1 ;  /* 0x0000000568077211 */ /* 0x041fe400078e08ff */
[-C--:B------:R-:W-:Y:S01]  /*0910*/  LEA.HI.X.SX32 R43, R5, R88.reuse, 0x1, P1 ;  /* 0x00000058052b7211 */ /* 0x080fe200008f0eff */
[----:B------:R0:W2:Y:S02]  /*0920*/  LDG.E.U16 R63, desc[UR8][R2.64] ;  /* 0x00000008023f7981 */ /* 0x0000a4000c1e1500 */
[C---:B------:R-:W-:Y:S01]  /*0930*/  IMAD R5, R104.reuse, 0x2, R7 ;  /* 0x0000000268057824 */ /* 0x040fe200078e0207 */
[----:B------:R-:W-:Y:S01]  /*0940*/  LEA R18, P1, R7, R89, 0x1 ;  /* 0x0000005907127211 */ /* 0x000fe200078208ff */
[----:B------:R-:W2:Y:S03]  /*0950*/  LDG.E.U16 R42, desc[UR8][R42.64] ;  /* 0x000000082a2a7981 */ /* 0x000ea6000c1e1500 */
[----:B------:R-:W-:Y:S01]  /*0960*/  LEA R9, R104, R5, 0x1 ;  /* 0x0000000568097211 */ /* 0x000fe200078e08ff */
[----:B------:R-:W-:Y:S01]  /*0970*/  STL [R1+0x1308], R157 ;  /* 0x0013089d01007387 */ /* 0x000fe20000100800 */
[----:B------:R-:W-:-:S02]  /*0980*/  LEA.HI.X.SX32 R13, R15, R88, 0x1, P2 ;  /* 0x000000580f0d7211 */ /* 0x000fc400010f0eff */
[-C--:B------:R-:W-:Y:S01]  /*0990*/  LEA R44, P2, R5, R89.reuse, 0x1 ;  /* 0x00000059052c7211 */ /* 0x080fe200078408ff */
[----:B------:R-:W-:Y:S01]  /*09a0*/  STL [R1+0x1304], R158 ;  /* 0x0013049e01007387 */ /* 0x000fe20000100800 */
[-C--:B------:R-:W-:Y:S01]  /*09b0*/  LEA.HI.X.SX32 R19, R7, R88.reuse, 0x1, P1 ;  /* 0x0000005807137211 */ /* 0x080fe200008f0eff */
[C---:B------:R-:W-:Y:S01]  /*09c0*/  IMAD R7, R104.reuse, 0x2, R9 ;  /* 0x0000000268077824 */ /* 0x040fe200078e0209 */
[----:B------:R-:W-:Y:S01]  /*09d0*/  LEA R4, P1, R9, R89, 0x1 ;  /* 0x0000005909047211 */ /* 0x000fe200078208ff */
[----:B------:R1:W2:Y:S01]  /*09e0*/  LDG.E.U16 R65, desc[UR8][R12.64] ;  /* 0x000000080c417981 */ /* 0x0002a2000c1e1500 */
[-C--:B------:R-:W-:Y:S02]  /*09f0*/  LEA.HI.X.SX32 R45, R5, R88.reuse, 0x1, P2 ;  /* 0x00000058052d7211 */ /* 0x080fe400010f0eff */
[----:B------:R-:W-:Y:S01]  /*0a00*/  LEA.HI.X.SX32 R5, R9, R88, 0x1, P1 ;  /* 0x0000005809057211 */ /* 0x000fe200008f0eff */
[----:B------:R-:W2:Y:S01]  /*0a10*/  LDG.E.U16 R18, desc[UR8][R18.64] ;  /* 0x0000000812127981 */ /* 0x000ea2000c1e1500 */
[----:B------:R-:W-:-:S02]  /*0a20*/  LEA R9, R104, R7, 0x1 ;  /* 0x0000000768097211 */ /* 0x000fc400078e08ff */
[CC--:B0-----:R-:W-:Y:S01]  /*0a30*/  LEA R2, P1, R7.reuse, R89.reuse, 0x1 ;  /* 0x0000005907027211 */ /* 0x0c1fe200078208ff */
[----:B------:R0:W2:Y:S02]  /*0a40*/  LDG.E.U16 R62, desc[UR8][R4.64] ;  /* 0x00000008043e7981 */ /* 0x0000a4000c1e1500 */
[C---:B------:R-:W-:Y:S01]  /*0a50*/  IMAD R11, R104.reuse, 0x2, R9 ;  /* 0x00000002680b7824 */ /* 0x040fe200078e0209 */
[----:B------:R-:W-:Y:S01]  /*0a60*/  LEA.HI.X.SX32 R3, R7, R88, 0x1, P1 ;  /* 0x0000005807037211 */ /* 0x000fe200008f0eff */
[----:B------:R-:W2:Y:S01]  /*0a70*/  LDG.E.U16 R44, desc[UR8][R44.64] ;  /* 0x000000082c2c7981 */ /* 0x000ea2000c1e1500 */
[-C--:B------:R-:W-:Y:S02]  /*0a80*/  LEA R6, P1, R9, R89.reuse, 0x1 ;  /* 0x0000005909067211 */ /* 0x080fe400078208ff */
[----:B------:R-:W-:Y:S01]  /*0a90*/  LEA R66, P2, R11, R89, 0x1 ;  /* 0x000000590b427211 */ /* 0x000fe200078408ff */
[----:B------:R0:W2:Y:S01]  /*0aa0*/  LDG.E.U16 R41, desc[UR8][R2.64] ;  /* 0x0000000802297981 */ /* 0x0000a2000c1e1500 */
[----:B-1----:R-:W-:-:S02]  /*0ab0*/  LEA R13, R104, R11, 0x1 ;  /* 0x0000000b680d7211 */ /* 0x002fc400078e08ff */
[-C--:B------:R-:W-:Y:S01]  /*0ac0*/  LEA.HI.X.SX32 R7, R9, R88.reuse, 0x1, P1 ;  /* 0x0000005809077211 */ /* 0x080fe200008f0eff */
[----:B------:R-:W-:Y:S01]  /*0ad0*/  STL [R1+0x1300], R159 ;  /* 0x0013009f01007387 */ /* 0x000fe20000100800 */
[-C--:B------:R-:W-:Y:S01]  /*0ae0*/  LEA.HI.X.SX32 R67, R11, R88.reuse, 0x1, P2 ;  /* 0x000000580b437211 */ /* 0x080fe200010f0eff */
[C---:B------:R-:W-:Y:S01]  /*0af0*/  IMAD R11, R104.reuse, 0x2, R13 ;  /* 0x00000002680b7824 */ /* 0x040fe200078e020d */
[C---:B------:R-:W-:Y:S01]  /*0b00*/  LEA R8, P1, R13.reuse, R89, 0x1 ;  /* 0x000000590d087211 */ /* 0x040fe200078208ff */
[----:B------:R1:W2:Y:S03]  /*0b10*/  LDG.E.U16 R17, desc[UR8][R6.64] ;  /* 0x0000000806117981 */ /* 0x0002a6000c1e1500 */
[----:B------:R-:W-:Y:S01]  /*0b20*/  LEA.HI.X.SX32 R9, R13, R88, 0x1, P1 ;  /* 0x000000580d097211 */ /* 0x000fe200008f0eff */
[----:B------:R-:W2:Y:S01]  /*0b30*/  LDG.E.U16 R66, desc[UR8][R66.64] ;  /* 0x0000000842427981 */ /* 0x000ea2000c1e1500 */
[----:B------:R-:W-:-:S02]  /*0b40*/  LEA R13, R104, R11, 0x1 ;  /* 0x0000000b680d7211 */ /* 0x000fc400078e08ff */
[CC--:B0-----:R-:W-:Y:S01]  /*0b50*/  LEA R4, P1, R11.reuse, R89.reuse, 0x1 ;  /* 0x000000590b047211 */ /* 0x0c1fe200078208ff */
[----:B------:R0:W2:Y:S02]  /*0b60*/  LDG.E.U16 R61, desc[UR8][R8.64] ;  /* 0x00000008083d7981 */ /* 0x0000a4000c1e1500 */
[C---:B------:R-:W-:Y:S01]  /*0b70*/  IMAD R15, R104.reuse, 0x2, R13 ;  /* 0x00000002680f7824 */ /* 0x040fe200078e020d */
[-C--:B------:R-:W-:Y:S01]  /*0b80*/  LEA.HI.X.SX32 R5, R11, R88.reuse, 0x1, P1 ;  /* 0x000000580b057211 */ /* 0x080fe200008f0eff */
[----:B------:R-:W-:Y:S01]  /*0b90*/  STL [R1+0x12fc], R160 ;  /* 0x0012fca001007387 */ /* 0x000fe20000100800 */
[C---:B------:R-:W-:Y:S02]  /*0ba0*/  LEA R10, P1, R13.reuse, R89, 0x1 ;  /* 0x000000590d0a7211 */ /* 0x040fe400078208ff */
[----:B------:R-:W-:Y:S01]  /*0bb0*/  LEA R19, R104, R15, 0x1 ;  /* 0x0000000f68137211 */ /* 0x000fe200078e08ff */
[----:B------:R0:W2:Y:S01]  /*0bc0*/  LDG.E.U16 R40, desc[UR8][R4.64] ;  /* 0x0000000804287981 */ /* 0x0000a2000c1e1500 */
[----:B------:R-:W-:-:S02]  /*0bd0*/  LEA.HI.X.SX32 R11, R13, R88, 0x1, P1 ;  /* 0x000000580d0b7211 */ /* 0x000fc400008f0eff */
[-C--:B------:R-:W-:Y:S01]  /*0be0*/  LEA R2, P2, R15, R89.reuse, 0x1 ;  /* 0x000000590f027211 */ /* 0x080fe200078408ff */
[C---:B------:R-:W-:Y:S01]  /*0bf0*/  IMAD R13, R104.reuse, 0x2, R19 ;  /* 0x00000002680d7824 */ /* 0x040fe200078e0213 */
[----:B-1----:R-:W-:Y:S01]  /*0c00*/  LEA R6, P1, R19, R89, 0x1 ;  /* 0x0000005913067211 */ /* 0x002fe200078208ff */
[----:B------:R1:W2:Y:S01]  /*0c10*/  LDG.E.U16 R16, desc[UR8][R10.64] ;  /* 0x000000080a107981 */ /* 0x0002a2000c1e1500 */
[-C--:B------:R-:W-:Y:S02]  /*0c20*/  LEA.HI.X.SX32 R3, R15, R88.reuse, 0x1, P2 ;  /* 0x000000580f037211 */ /* 0x080fe400010f0eff */
[C---:B------:R-:W-:Y:S01]  /*0c30*/  LEA R15, R104.reuse, R13, 0x1 ;  /* 0x0000000d680f7211 */ /* 0x040fe200078e08ff */
[----:B------:R-:W-:Y:S01]  /*0c40*/  STL [R1+0x12f8], R161 ;  /* 0x0012f8a101007387 */ /* 0x000fe20000100800 */
[-C--:B------:R-:W-:Y:S02]  /*0c50*/  LEA.HI.X.SX32 R7, R19, R88.reuse, 0x1, P1 ;  /* 0x0000005813077211 */ /* 0x080fe400008f0eff */
[C---:B0-----:R-:W-:Y:S01]  /*0c60*/  LEA R8, P1, R13.reuse, R89, 0x1 ;  /* 0x000000590d087211 */ /* 0x041fe200078208ff */
[----:B------:R-:W-:Y:S01]  /*0c70*/  IMAD R19, R104, 0x2, R15 ;  /* 0x0000000268137824 */ /* 0x000fe200078e020f */
[----:B------:R-:W2:Y:S02]  /*0c80*/  LDG.E.U16 R3, desc[UR8][R2.64] ;  /* 0x0000000802037981 */ /* 0x000ea4000c1e1500 */
[----:B------:R-:W-:-:S02]  /*0c90*/  LEA.HI.X.SX32 R9, R13, R88, 0x1, P1 ;  /* 0x000000580d097211 */ /* 0x000fc400008f0eff */
[C---:B------:R-:W-:Y:S01]  /*0ca0*/  LEA R13, R104.reuse, R19, 0x1 ;  /* 0x00000013680d7211 */ /* 0x040fe200078e08ff */
[----:B------:R0:W2:Y:S04]  /*0cb0*/  LDG.E.U16 R60, desc[UR8][R6.64] ;  /* 0x00000008063c7981 */ /* 0x0000a8000c1e1500 */
[C---:B------:R-:W-:Y:S01]  /*0cc0*/  IMAD R21, R104.reuse, 0x2, R13 ;  /* 0x0000000268157824 */ /* 0x040fe200078e020d */
[-C--:B------:R-:W-:Y:S01]  /*0cd0*/  LEA R4, P1, R15, R89.reuse, 0x1 ;  /* 0x000000590f047211 */ /* 0x080fe200078208ff */
[----:B------:R0:W2:Y:S01]  /*0ce0*/  LDG.E.U16 R39, desc[UR8][R8.64] ;  /* 0x0000000808277981 */ /* 0x0000a2000c1e1500 */
[----:B-1----:R-:W-:Y:S02]  /*0cf0*/  LEA R10, P2, R19, R89, 0x1 ;  /* 0x00000059130a7211 */ /* 0x002fe400078408ff */
[----:B------:R-:W-:Y:S01]  /*0d00*/  LEA R25, R104, R21, 0x1 ;  /* 0x0000001568197211 */ /* 0x000fe200078e08ff */
[----:B------:R-:W-:Y:S01]  /*0d10*/  STL [R1+0x12f4], R162 ;  /* 0x0012f4a201007387 */ /* 0x000fe20000100800 */
[----:B------:R-:W-:-:S02]  /*0d20*/  LEA.HI.X.SX32 R5, R15, R88, 0x1, P1 ;  /* 0x000000580f057211 */ /* 0x000fc400008f0eff */
[-C--:B------:R-:W-:Y:S01]  /*0d30*/  LEA.HI.X.SX32 R11, R19, R88.reuse, 0x1, P2 ;  /* 0x00000058130b7211 */ /* 0x080fe200010f0eff */
[C---:B------:R-:W-:Y:S01]  /*0d40*/  IMAD R19, R104.reuse, 0x2, R25 ;  /* 0x0000000268137824 */ /* 0x040fe200078e0219 */
[CC--:B------:R-:W-:Y:S01]  /*0d50*/  LEA R12, P1, R13.reuse, R89.reuse, 0x1 ;  /* 0x000000590d0c7211 */ /* 0x0c0fe200078208ff */
[----:B------:R-:W2:Y:S03]  /*0d60*/  LDG.E.U16 R15, desc[UR8][R4.64] ;  /* 0x00000008040f7981 */ /* 0x000ea6000c1e1500 */
[-C--:B------:R-:W-:Y:S01]  /*0d70*/  LEA.HI.X.SX32 R13, R13, R88.reuse, 0x1, P1 ;  /* 0x000000580d0d7211 */ /* 0x080fe200008f0eff */
[----:B------:R1:W2:Y:S01]  /*0d80*/  LDG.E.U16 R67, desc[UR8][R10.64] ;  /* 0x000000080a437981 */ /* 0x0002a2000c1e1500 */
[C---:B------:R-:W-:Y:S02]  /*0d90*/  LEA R22, P1, R21.reuse, R89, 0x1 ;  /* 0x0000005915167211 */ /* 0x040fe400078208ff */
[----:B------:R-:W-:Y:S01]  /*0da0*/  LEA R27, R104, R19, 0x1 ;  /* 0x00000013681b7211 */ /* 0x000fe200078e08ff */
[----:B------:R1:W2:Y:S01]  /*0db0*/  LDG.E.U16 R59, desc[UR8][R12.64] ;  /* 0x000000080c3b7981 */ /* 0x0002a2000c1e1500 */
[----:B------:R-:W-:-:S03]  /*0dc0*/  LEA.HI.X.SX32 R23, R21, R88, 0x1, P1 ;  /* 0x0000005815177211 */ /* 0x000fc600008f0eff */
[C---:B------:R-:W-:Y:S01]  /*0dd0*/  IMAD R21, R104.reuse, 0x2, R27 ;  /* 0x0000000268157824 */ /* 0x040fe200078e021b */
[C---:B0-----:R-:W-:Y:S01]  /*0de0*/  LEA R6, P1, R25.reuse, R89, 0x1 ;  /* 0x0000005919067211 */ /* 0x041fe200078208ff */
[----:B------:R-:W2:Y:S03]  /*0df0*/  LDG.E.U16 R38, desc[UR8][R22.64] ;  /* 0x0000000816267981 */ /* 0x000ea6000c1e1500 */
[C---:B------:R-:W-:Y:S01]  /*0e00*/  LEA R29, R104.reuse, R21, 0x1 ;  /* 0x00000015681d7211 */ /* 0x040fe200078e08ff */
[----:B------:R-:W-:Y:S01]  /*0e10*/  STL [R1+0x12f0], R163 ;  /* 0x0012f0a301007387 */ /* 0x000fe20000100800 */
[-C--:B------:R-:W-:Y:S02]  /*0e20*/  LEA.HI.X.SX32 R7, R25, R88.reuse, 0x1, P1 ;  /* 0x0000005819077211 */ /* 0x080fe400008f0eff */
[-C--:B------:R-:W-:Y:S01]  /*0e30*/  LEA R8, P2, R19, R89.reuse, 0x1 ;  /* 0x0000005913087211 */ /* 0x080fe200078408ff */
[----:B------:R-:W-:Y:S01]  /*0e40*/  IMAD R25, R104, 0x2, R29 ;  /* 0x0000000268197824 */ /* 0x000fe200078e021d */
[----:B-1----:R-:W-:Y:S01]  /*0e50*/  LEA R10, P1, R27, R89, 0x1 ;  /* 0x000000591b0a7211 */ /* 0x002fe200078208ff */
[----:B------:R0:W2:Y:S01]  /*0e60*/  LDG.E.U16 R6, desc[UR8][R6.64] ;  /* 0x0000000806067981 */ /* 0x0000a2000c1e1500 */
[----:B------:R-:W-:-:S02]  /*0e70*/  LEA.HI.X.SX32 R9, R19, R88, 0x1, P2 ;  /* 0x0000005813097211 */ /* 0x000fc400010f0eff */
[----:B------:R-:W-:Y:S01]  /*0e80*/  LEA R19, R104, R25, 0x1 ;  /* 0x0000001968137211 */ /* 0x000fe200078e08ff */
[----:B------:R-:W-:Y:S01]  /*0e90*/  STL [R1+0x12ec], R164 ;  /* 0x0012eca401007387 */ /* 0x000fe20000100800 */
[----:B------:R-:W-:-:S03]  /*0ea0*/  LEA.HI.X.SX32 R11, R27, R88, 0x1, P1 ;  /* 0x000000581b0b7211 */ /* 0x000fc600008f0eff */
[C---:B------:R-:W-:Y:S01]  /*0eb0*/  IMAD R27, R104.reuse, 0x2, R19 ;  /* 0x00000002681b7824 */ /* 0x040fe200078e0213 */
[C---:B------:R-:W-:Y:S01]  /*0ec0*/  LEA R12, P1, R21.reuse, R89, 0x1 ;  /* 0x00000059150c7211 */ /* 0x040fe200078208ff */
[----:B------:R1:W2:Y:S03]  /*0ed0*/  LDG.E.U16 R43, desc[UR8][R8.64] ;  /* 0x00000008082b7981 */ /* 0x0002a6000c1e1500 */
[----:B------:R-:W-:Y:S01]  /*0ee0*/  LEA R31, R104, R27, 0x1 ;  /* 0x0000001b681f7211 */ /* 0x000fe200078e08ff */
[----:B------:R1:W2:Y:S01]  /*0ef0*/  LDG.E.U16 R58, desc[UR8][R10.64] ;  /* 0x000000080a3a7981 */ /* 0x0002a2000c1e1500 */
[----:B------:R-:W-:-:S03]  /*0f00*/  LEA.HI.X.SX32 R13, R21, R88, 0x1, P1 ;  /* 0x00000058150d7211 */ /* 0x000fc600008f0eff */
[C---:B------:R-:W-:Y:S01]  /*0f10*/  IMAD R21, R104.reuse, 0x2, R31 ;  /* 0x0000000268157824 */ /* 0x040fe200078e021f */
[C---:B------:R-:W-:Y:S01]  /*0f20*/  LEA R4, P1, R29.reuse, R89, 0x1 ;  /* 0x000000591d047211 */ /* 0x040fe200078208ff */
[----:B------:R1:W2:Y:S03]  /*0f30*/  LDG.E.U16 R37, desc[UR8][R12.64] ;  /* 0x000000080c257981 */ /* 0x0002a6000c1e1500 */
[----:B0-----:R-:W-:Y:S01]  /*0f40*/  LEA R7, R104, R21, 0x1 ;  /* 0x0000001568077211 */ /* 0x001fe200078e08ff */
[----:B------:R-:W-:Y:S01]  /*0f50*/  STL [R1+0x12e8], R165 ;  /* 0x0012e8a501007387 */ /* 0x000fe20000100800 */
[----:B------:R-:W-:-:S03]  /*0f60*/  LEA.HI.X.SX32 R5, R29, R88, 0x1, P1 ;  /* 0x000000581d057211 */ /* 0x000fc600008f0eff */
[C---:B------:R-:W-:Y:S01]  /*0f70*/  IMAD R29, R104.reuse, 0x2, R7 ;  /* 0x00000002681d7824 */ /* 0x040fe200078e0207 */
[-C--:B-1----:R-:W-:Y:S02]  /*0f80*/  LEA R8, P1, R19, R89.reuse, 0x1 ;  /* 0x0000005913087211 */ /* 0x082fe400078208ff */
[----:B------:R-:W-:Y:S01]  /*0f90*/  LEA R22, P2, R25, R89, 0x1 ;  /* 0x0000005919167211 */ /* 0x000fe200078408ff */
[----:B------:R-:W2:Y:S01]  /*0fa0*/  LDG.E.U16 R5, desc[UR8][R4.64] ;  /* 0x0000000804057981 */ /* 0x000ea2000c1e1500 */
[----:B------:R-:W-:-:S05]  /*0fb0*/  LEA R33, R104, R29, 0x1 ;  /* 0x0000001d68217211 */ /* 0x000fca00078e08ff */
[C---:B------:R-:W-:Y:S01]  /*0fc0*/  IMAD R45, R104.reuse, 0x2, R33 ;  /* 0x00000002682d7824 */ /* 0x040fe200078e0221 */
[-C--:B------:R-:W-:Y:S02]  /*0fd0*/  LEA.HI.X.SX32 R9, R19, R88.reuse, 0x1, P1 ;  /* 0x0000005813097211 */ /* 0x080fe400008f0eff */
[C---:B------:R-:W-:Y:S02]  /*0fe0*/  LEA R10, P1, R27.reuse, R89, 0x1 ;  /* 0x000000591b0a7211 */ /* 0x040fe400078208ff */
[C---:B------:R-:W-:Y:S01]  /*0ff0*/  LEA R47, R104.reuse, R45, 0x1 ;  /* 0x0000002d682f7211 */ /* 0x040fe200078e08ff */
[----:B------:R0:W2:Y:S01]  /*1000*/  LDG.E.U16 R57, desc[UR8][R8.64] ;  /* 0x0000000808397981 */ /* 0x0000a2000c1e1500 */
[-C--:B------:R-:W-:Y:S02]  /*1010*/  LEA.HI.X.SX32 R11, R27, R88.reuse, 0x1, P1 ;  /* 0x000000581b0b7211 */ /* 0x080fe400008f0eff */
[----:B------:R-:W-:Y:S01]  /*1020*/  LEA R12, P1, R31, R89, 0x1 ;  /* 0x000000591f0c7211 */ /* 0x000fe200078208ff */
[----:B------:R-:W-:Y:S01]  /*1030*/  IMAD R49, R104, 0x2, R47 ;  /* 0x0000000268317824 */ /* 0x000fe200078e022f */
[-C--:B------:R-:W-:Y:S01]  /*1040*/  LEA.HI.X.SX32 R23, R25, R88.reuse, 0x1, P2 ;  /* 0x0000005819177211 */ /* 0x080fe200010f0eff */
[----:B------:R-:W2:Y:S01]  /*1050*/  LDG.E.U16 R36, desc[UR8][R10.64] ;  /* 0x000000080a247981 */ /* 0x000ea2000c1e1500 */
[----:B------:R-:W-:-:S02]  /*1060*/  LEA.HI.X.SX32 R13, R31, R88, 0x1, P1 ;  /* 0x000000581f0d7211 */ /* 0x000fc400008f0eff */
[C---:B------:R-:W-:Y:S01]  /*1070*/  LEA R24, P2, R21.reuse, R89, 0x1 ;  /* 0x0000005915187211 */ /* 0x040fe200078408ff */
[----:B------:R1:W2:Y:S01]  /*1080*/  LDG.E.U16 R22, desc[UR8][R22.64] ;  /* 0x0000000816167981 */ /* 0x0002a2000c1e1500 */
[C---:B------:R-:W-:Y:S02]  /*1090*/  LEA R31, R104.reuse, R49, 0x1 ;  /* 0x00000031681f7211 */ /* 0x040fe400078e08ff */
[-C--:B------:R-:W-:Y:S01]  /*10a0*/  LEA.HI.X.SX32 R25, R21, R88.reuse, 0x1, P2 ;  /* 0x0000005815197211 */ /* 0x080fe200010f0eff */
[----:B------:R1:W2:Y:S01]  /*10b0*/  LDG.E.U16 R14, desc[UR8][R12.64] ;  /* 0x000000080c0e7981 */ /* 0x0002a2000c1e1500 */
[-C--:B------:R-:W-:Y:S01]  /*10c0*/  LEA R26, P1, R7, R89.reuse, 0x1 ;  /* 0x00000059071a7211 */ /* 0x080fe200078208ff */
[----:B------:R-:W-:Y:S01]  /*10d0*/  IMAD R21, R104, 0x2, R31 ;  /* 0x0000000268157824 */ /* 0x000fe200078e021f */
[----:B------:R-:W-:Y:S01]  /*10e0*/  LEA R68, P2, R45, R89, 0x1 ;  /* 0x000000592d447211 */ /* 0x000fe200078408ff */
[----:B------:R1:W2:Y:S01]  /*10f0*/  LDG.E.U16 R19, desc[UR8][R24.64] ;  /* 0x0000000818137981 */ /* 0x0002a2000c1e1500 */
[----:B------:R-:W-:-:S02]  /*1100*/  LEA.HI.X.SX32 R27, R7, R88, 0x1, P1 ;  /* 0x00000058071b7211 */ /* 0x000fc400008f0eff */
[C---:B------:R-:W-:Y:S02]  /*1110*/  LEA R7, R104.reuse, R21, 0x1 ;  /* 0x0000001568077211 */ /* 0x040fe400078e08ff */
[C---:B0-----:R-:W-:Y:S01]  /*1120*/  LEA R8, P1, R29.reuse, R89, 0x1 ;  /* 0x000000591d087211 */ /* 0x041fe200078208ff */
[----:B------:R-:W2:Y:S02]  /*1130*/  LDG.E.U16 R56, desc[UR8][R26.64] ;  /* 0x000000081a387981 */ /* 0x000ea4000c1e1500 */
[----:B-1----:R-:W-:Y:S01]  /*1140*/  IMAD R23, R104, 0x2, R7 ;  /* 0x0000000268177824 */ /* 0x002fe200078e0207 */
[----:B------:R-:W-:-:S04]  /*1150*/  LEA.HI.X.SX32 R9, R29, R88, 0x1, P1 ;  /* 0x000000581d097211 */ /* 0x000fc800008f0eff */
[----:B------:R-:W-:Y:S01]  /*1160*/  LEA R29, R104, R23, 0x1 ;  /* 0x00000017681d7211 */ /* 0x000fe200078e08ff */
[----:B------:R0:W2:Y:S01]  /*1170*/  LDG.E.U16 R35, desc[UR8][R8.64] ;  /* 0x0000000808237981 */ /* 0x0000a2000c1e1500 */
[----:B------:R-:W-:-:S03]  /*1180*/  LEA R10, P1, R33, R89, 0x1 ;  /* 0x00000059210a7211 */ /* 0x000fc600078208ff */
[C---:B------:R-:W-:Y:S01]  /*1190*/  IMAD R51, R104.reuse, 0x2, R29 ;  /* 0x0000000268337824 */ /* 0x040fe200078e021d */
[-C--:B------:R-:W-:Y:S02]  /*11a0*/  LEA.HI.X.SX32 R11, R33, R88.reuse, 0x1, P1 ;  /* 0x00000058210b7211 */ /* 0x080fe400008f0eff */
[-C--:B------:R-:W-:Y:S02]  /*11b0*/  LEA.HI.X.SX32 R69, R45, R88.reuse, 0x1, P2 ;  /* 0x000000582d457211 */ /* 0x080fe400010f0eff */
[C---:B------:R-:W-:Y:S01]  /*11c0*/  LEA R12, P1, R47.reuse, R89, 0x1 ;  /* 0x000000592f0c7211 */ /* 0x040fe200078208ff */
[----:B------:R-:W2:Y:S01]  /*11d0*/  LDG.E.U16 R4, desc[UR8][R10.64] ;  /* 0x000000080a047981 */ /* 0x000ea2000c1e1500 */
[C---:B------:R-:W-:Y:S02]  /*11e0*/  LEA R45, R104.reuse, R51, 0x1 ;  /* 0x00000033682d7211 */ /* 0x040fe400078e08ff */
[----:B------:R-:W-:Y:S01]  /*11f0*/  LEA.HI.X.SX32 R13, R47, R88, 0x1, P1 ;  /* 0x000000582f0d7211 */ /* 0x000fe200008f0eff */
[----:B------:R1:W2:Y:S02]  /*1200*/  LDG.E.U16 R68, desc[UR8][R68.64] ;  /* 0x0000000844447981 */ /* 0x0002a4000c1e1500 */
[C---:B------:R-:W-:Y:S01]  /*1210*/  IMAD R47, R104.reuse, 0x2, R45 ;  /* 0x00000002682f7824 */ /* 0x040fe200078e022d */
[----:B------:R-:W-:Y:S01]  /*1220*/  LEA R24, P1, R49, R89, 0x1 ;  /* 0x0000005931187211 */ /* 0x000fe200078208ff */
[----:B------:R1:W2:Y:S03]  /*1230*/  LDG.E.U16 R55, desc[UR8][R12.64] ;  /* 0x000000080c377981 */ /* 0x0002a6000c1e1500 */
[----:B------:R-:W-:-:S02]  /*1240*/  LEA R71, R104, R47, 0x1 ;  /* 0x0000002f68477211 */ /* 0x000fc400078e08ff */
[----:B------:R-:W-:-:S03]  /*1250*/  LEA.HI.X.SX32 R25, R49, R88, 0x1, P1 ;  /* 0x0000005831197211 */ /* 0x000fc600008f0eff */
[C---:B------:R-:W-:Y:S01]  /*1260*/  IMAD R49, R104.reuse, 0x2, R71 ;  /* 0x0000000268317824 */ /* 0x040fe200078e0247 */
[----:B0-----:R-:W-:Y:S01]  /*1270*/  LEA R8, P1, R31, R89, 0x1 ;  /* 0x000000591f087211 */ /* 0x001fe200078208ff */
[----:B------:R0:W2:Y:S03]  /*1280*/  LDG.E.U16 R34, desc[UR8][R24.64] ;  /* 0x0000000818227981 */ /* 0x0000a6000c1e1500 */
[----:B------:R-:W-:-:S05]  /*1290*/  LEA R73, R104, R49, 0x1 ;  /* 0x0000003168497211 */ /* 0x000fca00078e08ff */
[C---:B-1----:R-:W-:Y:S01]  /*12a0*/  IMAD R69, R104.reuse, 0x2, R73 ;  /* 0x0000000268457824 */ /* 0x042fe200078e0249 */
[-C--:B------:R-:W-:Y:S02]  /*12b0*/  LEA.HI.X.SX32 R9, R31, R88.reuse, 0x1, P1 ;  /* 0x000000581f097211 */ /* 0x080fe400008f0eff */
[C---:B------:R-:W-:Y:S02]  /*12c0*/  LEA R10, P1, R7.reuse, R89, 0x1 ;  /* 0x00000059070a7211 */ /* 0x040fe400078208ff */
[----:B------:R-:W-:Y:S01]  /*12d0*/  LEA R75, R104, R69, 0x1 ;  /* 0x00000045684b7211 */ /* 0x000fe200078e08ff */
[----:B------:R-:W2:Y:S01]  /*12e0*/  LDG.E.U16 R2, desc[UR8][R8.64] ;  /* 0x0000000808027981 */ /* 0x000ea2000c1e1500 */
[----:B------:R-:W-:-:S03]  /*12f0*/  LEA.HI.X.SX32 R11, R7, R88, 0x1, P1 ;  /* 0x00000058070b7211 */ /* 0x000fc600008f0eff */
[C---:B------:R-:W-:Y:S01]  /*1300*/  IMAD R7, R104.reuse, 0x2, R75 ;  /* 0x0000000268077824 */ /* 0x040fe200078e024b */
[----:B------:R-:W-:Y:S01]  /*1310*/  LEA R12, P1, R23, R89, 0x1 ;  /* 0x00000059170c7211 */ /* 0x000fe200078208ff */
[----:B------:R1:W2:Y:S03]  /*1320*/  LDG.E.U16 R54, desc[UR8][R10.64] ;  /* 0x000000080a367981 */ /* 0x0002a6000c1e1500 */
[----:B------:R-:W-:-:S05]  /*1330*/  LEA R77, R104, R7, 0x1 ;  /* 0x00000007684d7211 */ /* 0x000fca00078e08ff */
[C---:B------:R-:W-:Y:S01]  /*1340*/  IMAD R79, R104.reuse, 0x2, R77 ;  /* 0x00000002684f7824 */ /* 0x040fe200078e024d */
[-C--:B------:R-:W-:Y:S02]  /*1350*/  LEA.HI.X.SX32 R13, R23, R88.reuse, 0x1, P1 ;  /* 0x00000058170d7211 */ /* 0x080fe400008f0eff */
[C---:B0-----:R-:W-:Y:S02]  /*1360*/  LEA R24, P1, R29.reuse, R89, 0x1 ;  /* 0x000000591d187211 */ /* 0x041fe400078208ff */
[C---:B------:R-:W-:Y:S01]  /*1370*/  LEA R81, R104.reuse, R79, 0x1 ;  /* 0x0000004f68517211 */ /* 0x040fe200078e08ff */
[----:B------:R0:W2:Y:S01]  /*1380*/  LDG.E.U16 R33, desc[UR8][R12.64] ;  /* 0x000000080c217981 */ /* 0x0000a2000c1e1500 */
[-C--:B------:R-:W-:Y:S02]  /*1390*/  LEA.HI.X.SX32 R25, R29, R88.reuse, 0x1, P1 ;  /* 0x000000581d197211 */ /* 0x080fe400008f0eff */
[-C--:B------:R-:W-:Y:S01]  /*13a0*/  LEA R30, P1, R45, R89.reuse, 0x1 ;  /* 0x000000592d1e7211 */ /* 0x080fe200078208ff */
[----:B------:R-:W-:Y:S01]  /*13b0*/  IMAD R83, R104, 0x2, R81 ;  /* 0x0000000268537824 */ /* 0x000fe200078e0251 */
[----:B------:R-:W-:Y:S01]  /*13c0*/  LEA R26, P2, R21, R89, 0x1 ;  /* 0x00000059151a7211 */ /* 0x000fe200078408ff */
[----:B------:R-:W2:Y:S01]  /*13d0*/  LDG.E.U16 R0, desc[UR8][R24.64] ;  /* 0x0000000818007981 */ /* 0x000ea2000c1e1500 */
[----:B------:R-:W-:-:S02]  /*13e0*/  LEA.HI.X.SX32 R31, R45, R88, 0x1, P1 ;  /* 0x000000582d1f7211 */ /* 0x000fc400008f0eff */
[C---:B------:R-:W-:Y:S02]  /*13f0*/  LEA R45, R104.reuse, R83, 0x1 ;  /* 0x00000053682d7211 */ /* 0x040fe400078e08ff */
[CC--:B-1----:R-:W-:Y:S01]  /*1400*/  LEA R10, P1, R47.reuse, R89.reuse, 0x1 ;  /* 0x000000592f0a7211 */ /* 0x0c2fe200078208ff */
[----:B------:R-:W2:Y:S02]  /*1410*/  LDG.E.U16 R53, desc[UR8][R30.64] ;  /* 0x000000081e357981 */ /* 0x000ea4000c1e1500 */
[C---:B------:R-:W-:Y:S01]  /*1420*/  IMAD R85, R104.reuse, 0x2, R45 ;  /* 0x0000000268557824 */ /* 0x040fe200078e022d */
[-C--:B------:R-:W-:Y:S02]  /*1430*/  LEA.HI.X.SX32 R11, R47, R88.reuse, 0x1, P1 ;  /* 0x000000582f0b7211 */ /* 0x080fe400008f0eff */
[C---:B0-----:R-:W-:Y:S02]  /*1440*/  LEA R12, P1, R71.reuse, R89, 0x1 ;  /* 0x00000059470c7211 */ /* 0x041fe400078208ff */
[----:B------:R-:W-:Y:S01]  /*1450*/  LEA R87, R104, R85, 0x1 ;  /* 0x0000005568577211 */ /* 0x000fe200078e08ff */
[----:B------:R-:W2:Y:S01]  /*1460*/  LDG.E.U16 R32, desc[UR8][R10.64] ;  /* 0x000000080a207981 */ /* 0x000ea2000c1e1500 */
[----:B------:R-:W-:-:S03]  /*1470*/  LEA.HI.X.SX32 R13, R71, R88, 0x1, P1 ;  /* 0x00000058470d7211 */ /* 0x000fc600008f0eff */
[C---:B------:R-:W-:Y:S01]  /*1480*/  IMAD R71, R104.reuse, 0x2, R87 ;  /* 0x0000000268477824 */ /* 0x040fe200078e0257 */
[-C--:B------:R-:W-:Y:S02]  /*1490*/  LEA.HI.X.SX32 R27, R21, R88.reuse, 0x1, P2 ;  /* 0x00000058151b7211 */ /* 0x080fe400010f0eff */
[----:B------:R-:W2:Y:S02]  /*14a0*/  LDG.E.U16 R13, desc[UR8][R12.64] ;  /* 0x000000080c0d7981 */ /* 0x000ea4000c1e1500 */
[C---:B------:R-:W-:Y:S02]  /*14b0*/  LEA R91, R104.reuse, R71, 0x1 ;  /* 0x00000047685b7211 */ /* 0x040fe400078e08ff */
[C---:B------:R-:W-:Y:S01]  /*14c0*/  LEA R28, P2, R51.reuse, R89, 0x1 ;  /* 0x00000059331c7211 */ /* 0x040fe200078408ff */
[----:B------:R0:W2:Y:S02]  /*14d0*/  LDG.E.U16 R64, desc[UR8][R26.64] ;  /* 0x000000081a407981 */ /* 0x0000a4000c1e1500 */
[----:B------:R-:W-:Y:S01]  /*14e0*/  IMAD R93, R104, 0x2, R91 ;  /* 0x00000002685d7824 */ /* 0x000fe200078e025b */
[----:B------:R-:W-:-:S04]  /*14f0*/  LEA.HI.X.SX32 R29, R51, R88, 0x1, P2 ;  /* 0x00000058331d7211 */ /* 0x000fc800010f0eff */
[C---:B------:R-:W-:Y:S01]  /*1500*/  LEA R95, R104.reuse, R93, 0x1 ;  /* 0x0000005d685f7211 */ /* 0x040fe200078e08ff */
[----:B------:R1:W2:Y:S01]  /*1510*/  LDG.E.U16 R23, desc[UR8][R28.64] ;  /* 0x000000081c177981 */ /* 0x0002a2000c1e1500 */
[-C--:B------:R-:W-:Y:S02]  /*1520*/  LEA R8, P2, R49, R89.reuse, 0x1 ;  /* 0x0000005931087211 */ /* 0x080fe400078408ff */
[-C--:B0-----:R-:W-:Y:S01]  /*1530*/  LEA R26, P1, R73, R89.reuse, 0x1 ;  /* 0x00000059491a7211 */ /* 0x081fe200078208ff */
[----:B------:R-:W-:Y:S01]  /*1540*/  IMAD R97, R104, 0x2, R95 ;  /* 0x0000000268617824 */ /* 0x000fe200078e025f */
[-C--:B------:R-:W-:Y:S02]  /*1550*/  LEA.HI.X.SX32 R9, R49, R88.reuse, 0x1, P2 ;  /* 0x0000005831097211 */ /* 0x080fe400010f0eff */
[----:B------:R-:W-:Y:S02]  /*1560*/  LEA.HI.X.SX32 R27, R73, R88, 0x1, P1 ;  /* 0x00000058491b7211 */ /* 0x000fe400008f0eff */
[-C--:B------:R-:W-:Y:S01]  /*1570*/  LEA R24, P1, R69, R89.reuse, 0x1 ;  /* 0x0000005945187211 */ /* 0x080fe200078208ff */
[----:B------:R-:W2:Y:S01]  /*1580*/  LDG.E.U16 R21, desc[UR8][R8.64] ;  /* 0x0000000808157981 */ /* 0x000ea2000c1e1500 */
[----:B------:R-:W-:-:S02]  /*1590*/  LEA R10, P2, R7, R89, 0x1 ;  /* 0x00000059070a7211 */ /* 0x000fc400078408ff */
[C---:B------:R-:W-:Y:S01]  /*15a0*/  LEA R101, R104.reuse, R97, 0x1 ;  /* 0x0000006168657211 */ /* 0x040fe200078e08ff */
[----:B------:R0:W2:Y:S01]  /*15b0*/  LDG.E.U16 R52, desc[UR8][R26.64] ;  /* 0x000000081a347981 */ /* 0x0000a2000c1e1500 */
[-C--:B------:R-:W-:Y:S02]  /*15c0*/  LEA.HI.X.SX32 R25, R69, R88.reuse, 0x1, P1 ;  /* 0x0000005845197211 */ /* 0x080fe400008f0eff */
[-C--:B------:R-:W-:Y:S01]  /*15d0*/  LEA.HI.X.SX32 R11, R7, R88.reuse, 0x1, P2 ;  /* 0x00000058070b7211 */ /* 0x080fe200010f0eff */
[----:B------:R-:W-:Y:S01]  /*15e0*/  IMAD R7, R104, 0x2, R101 ;  /* 0x0000000268077824 */ /* 0x000fe200078e0265 */
[CC--:B-1----:R-:W-:Y:S01]  /*15f0*/  LEA R28, P1, R75.reuse, R89.reuse, 0x1 ;  /* 0x000000594b1c7211 */ /* 0x0c2fe200078208ff */
[----:B------:R1:W2:Y:S03]  /*1600*/  LDG.E.U16 R31, desc[UR8][R24.64] ;  /* 0x00000008181f7981 */ /* 0x0002a6000c1e1500 */
[----:B------:R-:W-:Y:S01]  /*1610*/  LEA.HI.X.SX32 R29, R75, R88, 0x1, P1 ;  /* 0x000000584b1d7211 */ /* 0x000fe200008f0eff */
[----:B------:R-:W2:Y:S01]  /*1620*/  LDG.E.U16 R69, desc[UR8][R10.64] ;  /* 0x000000080a457981 */ /* 0x000ea2000c1e1500 */
[----:B------:R-:W-:-:S02]  /*1630*/  LEA R46, P1, R77, R89, 0x1 ;  /* 0x000000594d2e7211 */ /* 0x000fc400078208ff */
[C---:B------:R-:W-:Y:S01]  /*1640*/  LEA R103, R104.reuse, R7, 0x1 ;  /* 0x0000000768677211 */ /* 0x040fe200078e08ff */
[----:B------:R1:W2:Y:S01]  /*1650*/  LDG.E.U16 R12, desc[UR8][R28.64] ;  /* 0x000000081c0c7981 */ /* 0x0002a2000c1e1500 */
[-C--:B------:R-:W-:Y:S02]  /*1660*/  LEA.HI.X.SX32 R47, R77, R88.reuse, 0x1, P1 ;  /* 0x000000584d2f7211 */ /* 0x080fe400008f0eff */
[-C--:B0-----:R-:W-:Y:S01]  /*1670*/  LEA R26, P1, R79, R89.reuse, 0x1 ;  /* 0x000000594f1a7211 */ /* 0x081fe200078208ff */
[C---:B------:R-:W-:Y:S01]  /*1680*/  IMAD R77, R104.reuse, 0x2, R103 ;  /* 0x00000002684d7824 */ /* 0x040fe200078e0267 */
[----:B------:R-:W-:Y:S01]  /*1690*/  LEA R8, P2, R83, R89, 0x1 ;  /* 0x0000005953087211 */ /* 0x000fe200078408ff */
[----:B------:R-:W2:Y:S01]  /*16a0*/  LDG.E.U16 R51, desc[UR8][R46.64] ;  /* 0x000000082e337981 */ /* 0x000ea2000c1e1500 */
[----:B------:R-:W-:Y:S02]  /*16b0*/  LEA.HI.X.SX32 R27, R79, R88, 0x1, P1 ;  /* 0x000000584f1b7211 */ /* 0x000fe400008f0eff */
[----:B------:R-:W-:-:S02]  /*16c0*/  LEA R79, R104, R77, 0x1 ;  /* 0x0000004d684f7211 */ /* 0x000fc400078e08ff */
[C---:B-1----:R-:W-:Y:S01]  /*16d0*/  LEA R24, P1, R81.reuse, R89, 0x1 ;  /* 0x0000005951187211 */ /* 0x042fe200078208ff */
[----:B------:R0:W2:Y:S02]  /*16e0*/  LDG.E.U16 R30, desc[UR8][R26.64] ;  /* 0x000000081a1e7981 */ /* 0x0000a4000c1e1500 */
[----:B------:R-:W-:Y:S01]  /*16f0*/  IMAD R113, R104, 0x2, R79 ;  /* 0x0000000268717824 */ /* 0x000fe200078e024f */
[----:B------:R-:W-:-:S04]  /*1700*/  LEA.HI.X.SX32 R25, R81, R88, 0x1, P1 ;  /* 0x0000005851197211 */ /* 0x000fc800008f0eff */
[C---:B------:R-:W-:Y:S01]  /*1710*/  LEA R81, R104.reuse, R113, 0x1 ;  /* 0x0000007168517211 */ /* 0x040fe200078e08ff */
[----:B------:R1:W2:Y:S04]  /*1720*/  LDG.E.U16 R11, desc[UR8][R24.64] ;  /* 0x00000008180b7981 */ /* 0x0002a8000c1e1500 */
[----:B------:R-:W-:-:S05]  /*1730*/  IMAD R115, R104, 0x2, R81 ;  /* 0x0000000268737824 */ /* 0x000fca00078e0251 */
[----:B------:R-:W-:Y:S02]  /*1740*/  LEA R119, R104, R115, 0x1 ;  /* 0x0000007368777211 */ /* 0x000fe400078e08ff */
[----:B------:R-:W-:-:S03]  /*1750*/  LEA R48, P1, R45, R89, 0x1 ;  /* 0x000000592d307211 */ /* 0x000fc600078208ff */
[C---:B------:R-:W-:Y:S01]  /*1760*/  IMAD R125, R104.reuse, 0x2, R119 ;  /* 0x00000002687d7824 */ /* 0x040fe200078e0277 */
[-C--:B------:R-:W-:Y:S02]  /*1770*/  LEA.HI.X.SX32 R49, R45, R88.reuse, 0x1, P1 ;  /* 0x000000582d317211 */ /* 0x080fe400008f0eff */
[C---:B------:R-:W-:Y:S02]  /*1780*/  LEA R28, P1, R85.reuse, R89, 0x1 ;  /* 0x00000059551c7211 */ /* 0x040fe400078208ff */
[C---:B------:R-:W-:Y:S01]  /*1790*/  LEA R99, R104.reuse, R125, 0x1 ;  /* 0x0000007d68637211 */ /* 0x040fe200078e08ff */
[----:B------:R-:W2:Y:S01]  /*17a0*/  LDG.E.U16 R50, desc[UR8][R48.64] ;  /* 0x0000000830327981 */ /* 0x000ea2000c1e1500 */
[----:B------:R-:W-:Y:S02]  /*17b0*/  LEA.HI.X.SX32 R29, R85, R88, 0x1, P1 ;  /* 0x00000058551d7211 */ /* 0x000fe400008f0eff */
[----:B------:R-:W-:Y:S01]  /*17c0*/  LEA R72, P1, R87, R89, 0x1 ;  /* 0x0000005957487211 */ /* 0x000fe200078208ff */
[----:B------:R-:W-:-:S03]  /*17d0*/  IMAD R127, R104, 0x2, R99 ;  /* 0x00000002687f7824 */ /* 0x000fc600078e0263 */
[-C--:B------:R-:W-:Y:S01]  /*17e0*/  LEA.HI.X.SX32 R73, R87, R88.reuse, 0x1, P1 ;  /* 0x0000005857497211 */ /* 0x080fe200008f0eff */
[----:B------:R-:W2:Y:S01]  /*17f0*/  LDG.E.U16 R29, desc[UR8][R28.64] ;  /* 0x000000081c1d7981 */ /* 0x000ea2000c1e1500 */
[C---:B0-----:R-:W-:Y:S02]  /*1800*/  LEA R26, P1, R91.reuse, R89, 0x1 ;  /* 0x000000595b1a7211 */ /* 0x041fe400078208ff */
[----:B------:R-:W-:Y:S01]  /*1810*/  LEA R45, R104, R127, 0x1 ;  /* 0x0000007f682d7211 */ /* 0x000fe200078e08ff */
[----:B------:R-:W2:Y:S01]  /*1820*/  LDG.E.U16 R10, desc[UR8][R72.64] ;  /* 0x00000008480a7981 */ /* 0x000ea2000c1e1500 */
[----:B------:R-:W-:-:S03]  /*1830*/  LEA.HI.X.SX32 R27, R91, R88, 0x1, P1 ;  /* 0x000000585b1b7211 */ /* 0x000fc600008f0eff */
[C---:B------:R-:W-:Y:S01]  /*1840*/  IMAD R91, R104.reuse, 0x2, R45 ;  /* 0x00000002685b7824 */ /* 0x040fe200078e022d */
[----:B------:R-:W-:Y:S01]  /*1850*/  LEA.HI.X.SX32 R9, R83, R88, 0x1, P2 ;  /* 0x0000005853097211 */ /* 0x000fe200010f0eff */
[----:B------:R-:W2:Y:S03]  /*1860*/  LDG.E.U16 R49, desc[UR8][R26.64] ;  /* 0x000000081a317981 */ /* 0x000ea6000c1e1500 */
[C---:B------:R-:W-:Y:S01]  /*1870*/  LEA R100, R104.reuse, R91, 0x1 ;  /* 0x0000005b68647211 */ /* 0x040fe200078e08ff */
[----:B------:R0:W2:Y:S04]  /*1880*/  LDG.E.U16 R75, desc[UR8][R8.64] ;  /* 0x00000008084b7981 */ /* 0x0000a8000c1e1500 */
[----:B------:R-:W-:Y:S01]  /*1890*/  IMAD R133, R104, 0x2, R100 ;  /* 0x0000000268857824 */ /* 0x000fe200078e0264 */
[----:B-1----:R-:W-:-:S04]  /*18a0*/  LEA R24, P1, R93, R89, 0x1 ;  /* 0x000000595d187211 */ /* 0x002fc800078208ff */
[C---:B------:R-:W-:Y:S02]  /*18b0*/  LEA R83, R104.reuse, R133, 0x1 ;  /* 0x0000008568537211 */ /* 0x040fe400078e08ff */
[-C--:B------:R-:W-:Y:S02]  /*18c0*/  LEA.HI.X.SX32 R25, R93, R88.reuse, 0x1, P1 ;  /* 0x000000585d197211 */ /* 0x080fe400008f0eff */
[-C--:B0-----:R-:W-:Y:S01]  /*18d0*/  LEA R8, P1, R95, R89.reuse, 0x1 ;  /* 0x000000595f087211 */ /* 0x081fe200078208ff */
[C---:B------:R-:W-:Y:S01]  /*18e0*/  IMAD R109, R104.reuse, 0x2, R83 ;  /* 0x00000002686d7824 */ /* 0x040fe200078e0253 */
[----:B------:R-:W-:Y:S01]  /*18f0*/  LEA R70, P2, R71, R89, 0x1 ;  /* 0x0000005947467211 */ /* 0x000fe200078408ff */
[----:B------:R0:W2:Y:S01]  /*1900*/  LDG.E.U16 R28, desc[UR8][R24.64] ;  /* 0x00000008181c7981 */ /* 0x0000a2000c1e1500 */
[----:B------:R-:W-:Y:S02]  /*1910*/  LEA.HI.X.SX32 R9, R95, R88, 0x1, P1 ;  /* 0x000000585f097211 */ /* 0x000fe400008f0eff */
[----:B------:R-:W-:-:S02]  /*1920*/  LEA R95, R104, R109, 0x1 ;  /* 0x0000006d685f7211 */ /* 0x000fc400078e08ff */
[-C--:B------:R-:W-:Y:S02]  /*1930*/  LEA.HI.X.SX32 R71, R71, R88.reuse, 0x1, P2 ;  /* 0x0000005847477211 */ /* 0x080fe400010f0eff */
[----:B------:R-:W2:Y:S01]  /*1940*/  LDG.E.U16 R9, desc[UR8][R8.64] ;  /* 0x0000000808097981 */ /* 0x000ea2000c1e1500 */
[C---:B------:R-:W-:Y:S01]  /*1950*/  IMAD R111, R104.reuse, 0x2, R95 ;  /* 0x00000002686f7824 */ /* 0x040fe200078e025f */
[-C--:B------:R-:W-:Y:S02]  /*1960*/  LEA R46, P2, R97, R89.reuse, 0x1 ;  /* 0x00000059612e7211 */ /* 0x080fe400078408ff */
[----:B0-----:R-:W-:Y:S01]  /*1970*/  LEA R24, P1, R101, R89, 0x1 ;  /* 0x0000005965187211 */ /* 0x001fe200078208ff */
[----:B------:R0:W2:Y:S01]  /*1980*/  LDG.E.U16 R74, desc[UR8][R70.64] ;  /* 0x00000008464a7981 */ /* 0x0000a2000c1e1500 */
[----:B------:R-:W-:Y:S02]  /*1990*/  LEA R85, R104, R111, 0x1 ;  /* 0x0000006f68557211 */ /* 0x000fe400078e08ff */
[----:B------:R-:W-:-:S03]  /*19a0*/  LEA.HI.X.SX32 R47, R97, R88, 0x1, P2 ;  /* 0x00000058612f7211 */ /* 0x000fc600010f0eff */
[C---:B------:R-:W-:Y:S01]  /*19b0*/  IMAD R97, R104.reuse, 0x2, R85 ;  /* 0x0000000268617824 */ /* 0x040fe200078e0255 */
[----:B------:R-:W-:Y:S01]  /*19c0*/  LEA.HI.X.SX32 R25, R101, R88, 0x1, P1 ;  /* 0x0000005865197211 */ /* 0x000fe200008f0eff */
[----:B------:R1:W2:Y:S03]  /*19d0*/  LDG.E.U16 R73, desc[UR8][R46.64] ;  /* 0x000000082e497981 */ /* 0x0002a6000c1e1500 */
[C---:B------:R-:W-:Y:S01]  /*19e0*/  LEA R96, R104.reuse, R97, 0x1 ;  /* 0x0000006168607211 */ /* 0x040fe200078e08ff */
[----:B------:R0:W2:Y:S04]  /*19f0*/  LDG.E.U16 R48, desc[UR8][R24.64] ;  /* 0x0000000818307981 */ /* 0x0000a8000c1e1500 */
[----:B------:R-:W-:-:S05]  /*1a00*/  IMAD R101, R104, 0x2, R96 ;  /* 0x0000000268657824 */ /* 0x000fca00078e0260 */
[----:B------:R-:W-:Y:S02]  /*1a10*/  LEA R86, R104, R101, 0x1 ;  /* 0x0000006568567211 */ /* 0x000fe400078e08ff */
[----:B------:R-:W-:-:S03]  /*1a20*/  LEA R26, P1, R7, R89, 0x1 ;  /* 0x00000059071a7211 */ /* 0x000fc600078208ff */
[C---:B------:R-:W-:Y:S01]  /*1a30*/  IMAD R112, R104.reuse, 0x2, R86 ;  /* 0x0000000268707824 */ /* 0x040fe200078e0256 */
[----:B------:R-:W-:Y:S02]  /*1a40*/  LEA.HI.X.SX32 R27, R7, R88, 0x1, P1 ;  /* 0x00000058071b7211 */ /* 0x000fe400008f0eff */
[CC--:B0-----:R-:W-:Y:S02]  /*1a50*/  LEA R70, P1, R103.reuse, R89.reuse, 0x1 ;  /* 0x0000005967467211 */ /* 0x0c1fe400078208ff */
[C---:B------:R-:W-:Y:S02]  /*1a60*/  LEA R93, R104.reuse, R112, 0x1 ;  /* 0x00000070685d7211 */ /* 0x040fe400078e08ff */
[-C--:B------:R-:W-:Y:S01]  /*1a70*/  LEA.HI.X.SX32 R71, R103, R88.reuse, 0x1, P1 ;  /* 0x0000005867477211 */ /* 0x080fe200008f0eff */
[----:B------:R-:W2:Y:S01]  /*1a80*/  LDG.E.U16 R27, desc[UR8][R26.64] ;  /* 0x000000081a1b7981 */ /* 0x000ea2000c1e1500 */
[-C--:B-1----:R-:W-:Y:S01]  /*1a90*/  LEA R46, P1, R79, R89.reuse, 0x1 ;  /* 0x000000594f2e7211 */ /* 0x082fe200078208ff */
[----:B------:R-:W-:Y:S01]  /*1aa0*/  IMAD R103, R104, 0x2, R93 ;  /* 0x0000000268677824 */ /* 0x000fe200078e025d */
[----:B------:R-:W-:Y:S01]  /*1ab0*/  LEA R24, P2, R77, R89, 0x1 ;  /* 0x000000594d187211 */ /* 0x000fe200078408ff */
[----:B------:R0:W2:Y:S01]  /*1ac0*/  LDG.E.U16 R8, desc[UR8][R70.64] ;  /* 0x0000000846087981 */ /* 0x0000a2000c1e1500 */
[----:B------:R-:W-:-:S02]  /*1ad0*/  LEA.HI.X.SX32 R47, R79, R88, 0x1, P1 ;  /* 0x000000584f2f7211 */ /* 0x000fc400008f0eff */
[----:B------:R-:W-:Y:S02]  /*1ae0*/  LEA R76, P1, R113, R89, 0x1 ;  /* 0x00000059714c7211 */ /* 0x000fe400078208ff */
[C---:B------:R-:W-:Y:S02]  /*1af0*/  LEA R87, R104.reuse, R103, 0x1 ;  /* 0x0000006768577211 */ /* 0x040fe400078e08ff */
[-C--:B------:R-:W-:Y:S01]  /*1b00*/  LEA.HI.X.SX32 R25, R77, R88.reuse, 0x1, P2 ;  /* 0x000000584d197211 */ /* 0x080fe200010f0eff */
[----:B------:R-:W2:Y:S01]  /*1b10*/  LDG.E.U16 R47, desc[UR8][R46.64] ;  /* 0x000000082e2f7981 */ /* 0x000ea2000c1e1500 */
[-C--:B------:R-:W-:Y:S01]  /*1b20*/  LEA.HI.X.SX32 R77, R113, R88.reuse, 0x1, P1 ;  /* 0x00000058714d7211 */ /* 0x080fe200008f0eff */
[C---:B------:R-:W-:Y:S01]  /*1b30*/  IMAD R113, R104.reuse, 0x2, R87 ;  /* 0x0000000268717824 */ /* 0x040fe200078e0257 */
[C---:B0-----:R-:W-:Y:S01]  /*1b40*/  LEA R70, P1, R115.reuse, R89, 0x1 ;  /* 0x0000005973467211 */ /* 0x041fe200078208ff */
[----:B------:R0:W2:Y:S03]  /*1b50*/  LDG.E.U16 R72, desc[UR8][R24.64] ;  /* 0x0000000818487981 */ /* 0x0000a6000c1e1500 */
[C---:B------:R-:W-:Y:S01]  /*1b60*/  LEA R94, R104.reuse, R113, 0x1 ;  /* 0x00000071685e7211 */ /* 0x040fe200078e08ff */
[----:B------:R-:W2:Y:S04]  /*1b70*/  LDG.E.U16 R26, desc[UR8][R76.64] ;  /* 0x000000084c1a7981 */ /* 0x000ea8000c1e1500 */
[----:B------:R-:W-:Y:S01]  /*1b80*/  IMAD R131, R104, 0x2, R94 ;  /* 0x0000000268837824 */ /* 0x000fe200078e025e */
[----:B------:R-:W-:-:S04]  /*1b90*/  LEA.HI.X.SX32 R71, R115, R88, 0x1, P1 ;  /* 0x0000005873477211 */ /* 0x000fc800008f0eff */
[C---:B------:R-:W-:Y:S02]  /*1ba0*/  LEA R118, R104.reuse, R131, 0x1 ;  /* 0x0000008368767211 */ /* 0x040fe400078e08ff */
[CC--:B0-----:R-:W-:Y:S01]  /*1bb0*/  LEA R24, P2, R81.reuse, R89.reuse, 0x1 ;  /* 0x0000005951187211 */ /* 0x0c1fe200078408ff */
[----:B------:R-:W2:Y:S02]  /*1bc0*/  LDG.E.U16 R71, desc[UR8][R70.64] ;  /* 0x0000000846477981 */ /* 0x000ea4000c1e1500 */
[C---:B------:R-:W-:Y:S01]  /*1bd0*/  IMAD R115, R104.reuse, 0x2, R118 ;  /* 0x0000000268737824 */ /* 0x040fe200078e0276 */
[-C--:B------:R-:W-:Y:S02]  /*1be0*/  LEA.HI.X.SX32 R25, R81, R88.reuse, 0x1, P2 ;  /* 0x0000005851197211 */ /* 0x080fe400010f0eff */
[C---:B------:R-:W-:Y:S02]  /*1bf0*/  LEA R78, P1, R119.reuse, R89, 0x1 ;  /* 0x00000059774e7211 */ /* 0x040fe400078208ff */
[----:B------:R-:W-:Y:S01]  /*1c00*/  LEA R92, R104, R115, 0x1 ;  /* 0x00000073685c7211 */ /* 0x000fe200078e08ff */
[----:B------:R0:W2:Y:S01]  /*1c10*/  LDG.E.U16 R7, desc[UR8][R24.64] ;  /* 0x0000000818077981 */ /* 0x0000a2000c1e1500 */
[----:B------:R-:W-:-:S03]  /*1c20*/  LEA.HI.X.SX32 R79, R119, R88, 0x1, P1 ;  /* 0x00000058774f7211 */ /* 0x000fc600008f0eff */
[C---:B------:R-:W-:Y:S02]  /*1c30*/  IMAD R139, R104.reuse, 0x2, R92 ;  /* 0x00000002688b7824 */ /* 0x040fe400078e025c */
[----:B------:R1:W2:Y:S01]  /*1c40*/  LDG.E.U16 R46, desc[UR8][R78.64] ;  /* 0x000000084e2e7981 */ /* 0x0002a2000c1e1500 */
[C---:B0-----:R-:W-:Y:S02]  /*1c50*/  LEA R24, P2, R125.reuse, R89, 0x1 ;  /* 0x000000597d187211 */ /* 0x041fe400078408ff */
[C---:B------:R-:W-:Y:S02]  /*1c60*/  LEA R122, R104.reuse, R139, 0x1 ;  /* 0x0000008b687a7211 */ /* 0x040fe400078e08ff */
[----:B------:R-:W-:Y:S02]  /*1c70*/  LEA.HI.X.SX32 R25, R125, R88, 0x1, P2 ;  /* 0x000000587d197211 */ /* 0x000fe400010f0eff */
[----:B-1----:R-:W-:Y:S01]  /*1c80*/  LEA R78, P2, R91, R89, 0x1 ;  /* 0x000000595b4e7211 */ /* 0x002fe200078408ff */
[----:B------:R-:W-:-:S03]  /*1c90*/  IMAD R119, R104, 0x2, R122 ;  /* 0x0000000268777824 */ /* 0x000fc600078e027a */
[-C--:B------:R-:W-:Y:S01]  /*1ca0*/  LEA.HI.X.SX32 R79, R91, R88.reuse, 0x1, P2 ;  /* 0x000000585b4f7211 */ /* 0x080fe200010f0eff */
[----:B------:R-:W2:Y:S01]  /*1cb0*/  LDG.E.U16 R25, desc[UR8][R24.64] ;  /* 0x0000000818197981 */ /* 0x000ea2000c1e1500 */
[C---:B------:R-:W-:Y:S02]  /*1cc0*/  LEA R76, P1, R127.reuse, R89, 0x1 ;  /* 0x000000597f4c7211 */ /* 0x040fe400078208ff */
[----:B------:R-:W-:Y:S02]  /*1cd0*/  LEA R91, R104, R119, 0x1 ;  /* 0x00000077685b7211 */ /* 0x000fe400078e08ff */
[----:B------:R-:W-:Y:S01]  /*1ce0*/  LEA.HI.X.SX32 R77, R127, R88, 0x1, P1 ;  /* 0x000000587f4d7211 */ /* 0x000fe200008f0eff */
[----:B------:R0:W2:Y:S01]  /*1cf0*/  LDG.E.U16 R24, desc[UR8][R78.64] ;  /* 0x000000084e187981 */ /* 0x0000a2000c1e1500 */
[----:B------:R-:W-:-:S03]  /*1d00*/  LEA R80, P1, R45, R89, 0x1 ;  /* 0x000000592d507211 */ /* 0x000fc600078208ff */
[----:B------:R1:W2:Y:S01]  /*1d10*/  LDG.E.U16 R70, desc[UR8][R76.64] ;  /* 0x000000084c467981 */ /* 0x0002a2000c1e1500 */
[----:B0-----:R-:W-:-:S04]  /*1d20*/  LEA R78, P2, R109, R89, 0x1 ;  /* 0x000000596d4e7211 */ /* 0x001fc800078408ff */
[-C--:B------:R-:W-:Y:S01]  /*1d30*/  LEA.HI.X.SX32 R79, R109, R88.reuse, 0x1, P2 ;  /* 0x000000586d4f7211 */ /* 0x080fe200010f0eff */
[C---:B------:R-:W-:Y:S01]  /*1d40*/  IMAD R109, R104.reuse, 0x2, R91 ;  /* 0x00000002686d7824 */ /* 0x040fe200078e025b */
[-C--:B------:R-:W-:Y:S02]  /*1d50*/  LEA.HI.X.SX32 R81, R45, R88.reuse, 0x1, P1 ;  /* 0x000000582d517211 */ /* 0x080fe400008f0eff */
[C---:B-1----:R-:W-:Y:S01]  /*1d60*/  LEA R76, P1, R133.reuse, R89, 0x1 ;  /* 0x00000059854c7211 */ /* 0x042fe200078208ff */
[----:B------:R-:W2:Y:S01]  /*1d70*/  LDG.E.U16 R78, desc[UR8][R78.64] ;  /* 0x000000084e4e7981 */ /* 0x000ea2000c1e1500 */
[C---:B------:R-:W-:Y:S02]  /*1d80*/  LEA R124, R104.reuse, R109, 0x1 ;  /* 0x0000006d687c7211 */ /* 0x040fe400078e08ff */
[----:B------:R-:W-:Y:S01]  /*1d90*/  LEA.HI.X.SX32 R77, R133, R88, 0x1, P1 ;  /* 0x00000058854d7211 */ /* 0x000fe200008f0eff */
[----:B------:R0:W2:Y:S02]  /*1da0*/  LDG.E.U16 R45, desc[UR8][R80.64] ;  /* 0x00000008502d7981 */ /* 0x0000a4000c1e1500 */
[----:B------:R-:W-:-:S02]  /*1db0*/  IMAD R125, R104, 0x2, R124 ;  /* 0x00000002687d7824 */ /* 0x000fc400078e027c */
[----:B------:R-:W2:Y:S01]  /*1dc0*/  LDG.E.U16 R76, desc[UR8][R76.64] ;  /* 0x000000084c4c7981 */ /* 0x000ea2000c1e1500 */
[C---:B0-----:R-:W-:Y:S02]  /*1dd0*/  LEA R80, P1, R83.reuse, R89, 0x1 ;  /* 0x0000005953507211 */ /* 0x041fe400078208ff */
[----:B------:R-:W-:Y:S02]  /*1de0*/  LEA R98, R104, R125, 0x1 ;  /* 0x0000007d68627211 */ /* 0x000fe400078e08ff */
[----:B------:R-:W-:Y:S02]  /*1df0*/  LEA.HI.X.SX32 R81, R83, R88, 0x1, P1 ;  /* 0x0000005853517211 */ /* 0x000fe400008f0eff */
[----:B------:R-:W-:-:S03]  /*1e00*/  LEA R82, P1, R111, R89, 0x1 ;  /* 0x000000596f527211 */ /* 0x000fc600078208ff */
[----:B------:R0:W2:Y:S01]  /*1e10*/  LDG.E.U16 R77, desc[UR8][R80.64] ;  /* 0x00000008504d7981 */ /* 0x0000a2000c1e1500 */
[----:B------:R-:W-:Y:S01]  /*1e20*/  LEA.HI.X.SX32 R83, R111, R88, 0x1, P1 ;  /* 0x000000586f537211 */ /* 0x000fe200008f0eff */
[----:B------:R-:W-:Y:S01]  /*1e30*/  IMAD R111, R104, 0x2, R98 ;  /* 0x00000002686f7824 */ /* 0x000fe200078e0262 */
[----:B------:R-:W-:-:S03]  /*1e40*/  LEA R84, P2, R97, R89, 0x1 ;  /* 0x0000005961547211 */ /* 0x000fc600078408ff */
[----:B------:R1:W2:Y:S01]  /*1e50*/  LDG.E.U16 R79, desc[UR8][R82.64] ;  /* 0x00000008524f7981 */ /* 0x0002a2000c1e1500 */
[----:B------:R-:W-:Y:S02]  /*1e60*/  LEA R126, R104, R111, 0x1 ;  /* 0x0000006f687e7211 */ /* 0x000fe400078e08ff */
[----:B0-----:R-:W-:-:S03]  /*1e70*/  LEA R80, P1, R85, R89, 0x1 ;  /* 0x0000005955507211 */ /* 0x001fc600078208ff */
[C---:B------:R-:W-:Y:S01]  /*1e80*/  IMAD R127, R104.reuse, 0x2, R126 ;  /* 0x00000002687f7824 */ /* 0x040fe200078e027e */
[-C--:B------:R-:W-:Y:S02]  /*1e90*/  LEA.HI.X.SX32 R81, R85, R88.reuse, 0x1, P1 ;  /* 0x0000005855517211 */ /* 0x080fe400008f0eff */
[----:B-1----:R-:W-:Y:S02]  /*1ea0*/  LEA R82, P1, R101, R89, 0x1 ;  /* 0x0000005965527211 */ /* 0x002fe400078208ff */
[C---:B------:R-:W-:Y:S01]  /*1eb0*/  LEA R102, R104.reuse, R127, 0x1 ;  /* 0x0000007f68667211 */ /* 0x040fe200078e08ff */
[----:B------:R0:W2:Y:S01]  /*1ec0*/  LDG.E.U16 R90, desc[UR8][R80.64] ;  /* 0x00000008505a7981 */ /* 0x0000a2000c1e1500 */
[-C--:B------:R-:W-:Y:S02]  /*1ed0*/  LEA.HI.X.SX32 R85, R97, R88.reuse, 0x1, P2 ;  /* 0x0000005861557211 */ /* 0x080fe400010f0eff */
[----:B------:R-:W-:Y:S01]  /*1ee0*/  LEA.HI.X.SX32 R83, R101, R88, 0x1, P1 ;  /* 0x0000005865537211 */ /* 0x000fe200008f0eff */
[----:B------:R-:W-:-:S02]  /*1ef0*/  IMAD R141, R104, 0x2, R102 ;  /* 0x00000002688d7824 */ /* 0x000fc400078e0266 */
[----:B------:R1:W2:Y:S01]  /*1f00*/  LDG.E.U16 R97, desc[UR8][R84.64] ;  /* 0x0000000854617981 */ /* 0x0002a2000c1e1500 */
[----:B0-----:R-:W-:-:S03]  /*1f10*/  LEA R80, P1, R103, R89, 0x1 ;  /* 0x0000005967507211 */ /* 0x001fc600078208ff */
[----:B------:R0:W3:Y:S01]  /*1f20*/  LDG.E.U16 R101, desc[UR8][R82.64] ;  /* 0x0000000852657981 */ /* 0x0000e2000c1e1500 */
[----:B------:R-:W-:Y:S02]  /*1f30*/  LEA R133, R104, R141, 0x1 ;  /* 0x0000008d68857211 */ /* 0x000fe400078e08ff */
[----:B------:R-:W-:Y:S02]  /*1f40*/  LEA.HI.X.SX32 R81, R103, R88, 0x1, P1 ;  /* 0x0000005867517211 */ /* 0x000fe400008f0eff */
[----:B-1----:R-:W-:-:S03]  /*1f50*/  LEA R84, P2, R131, R89, 0x1 ;  /* 0x0000005983547211 */ /* 0x002fc600078408ff */
[----:B------:R1:W3:Y:S01]  /*1f60*/  LDG.E.U16 R103, desc[UR8][R80.64] ;  /* 0x0000000850677981 */ /* 0x0002e2000c1e1500 */
[----:B0-----:R-:W-:Y:S02]  /*1f70*/  LEA R82, P1, R139, R89, 0x1 ;  /* 0x000000598b527211 */ /* 0x001fe400078208ff */
[-C--:B------:R-:W-:Y:S01]  /*1f80*/  LEA.HI.X.SX32 R85, R131, R88.reuse, 0x1, P2 ;  /* 0x0000005883557211 */ /* 0x080fe200010f0eff */
[----:B------:R-:W-:Y:S01]  /*1f90*/  IMAD R131, R104, 0x2, R133 ;  /* 0x0000000268837824 */ /* 0x000fe200078e0285 */
[----:B------:R-:W-:-:S03]  /*1fa0*/  LEA.HI.X.SX32 R83, R139, R88, 0x1, P1 ;  /* 0x000000588b537211 */ /* 0x000fc600008f0eff */
[----:B------:R0:W3:Y:S01]  /*1fb0*/  LDG.E.U16 R106, desc[UR8][R84.64] ;  /* 0x00000008546a7981 */ /* 0x0000e2000c1e1500 */
[----:B-1----:R-:W-:-:S03]  /*1fc0*/  LEA R80, P1, R109, R89, 0x1 ;  /* 0x000000596d507211 */ /* 0x002fc600078208ff */
[----:B------:R1:W3:Y:S01]  /*1fd0*/  LDG.E.U16 R108, desc[UR8][R82.64] ;  /* 0x00000008526c7981 */ /* 0x0002e2000c1e1500 */
[-C--:B------:R-:W-:Y:S02]  /*1fe0*/  LEA.HI.X.SX32 R81, R109, R88.reuse, 0x1, P1 ;  /* 0x000000586d517211 */ /* 0x080fe400008f0eff */
[C---:B------:R-:W-:Y:S02]  /*1ff0*/  LEA R109, R104.reuse, R131, 0x1 ;  /* 0x00000083686d7211 */ /* 0x040fe400078e08ff */
[CC--:B0-----:R-:W-:Y:S01]  /*2000*/  LEA R84, P2, R111.reuse, R89.reuse, 0x1 ;  /* 0x000000596f547211 */ /* 0x0c1fe200078408ff */
[----:B------:R0:W3:Y:S02]  /*2010*/  LDG.E.U16 R110, desc[UR8][R80.64] ;  /* 0x00000008506e7981 */ /* 0x0000e4000c1e1500 */
[----:B------:R-:W-:Y:S01]  /*2020*/  IMAD R139, R104, 0x2, R109 ;  /* 0x00000002688b7824 */ /* 0x000fe200078e026d */
[----:B------:R-:W-:Y:S02]  /*2030*/  LEA.HI.X.SX32 R85, R111, R88, 0x1, P2 ;  /* 0x000000586f557211 */ /* 0x000fe400010f0eff */
[----:B-1----:R-:W-:-:S03]  /*2040*/  LEA R82, P1, R141, R89, 0x1 ;  /* 0x000000598d527211 */ /* 0x002fc600078208ff */
[----:B------:R1:W3:Y:S01]  /*2050*/  LDG.E.U16 R111, desc[UR8][R84.64] ;  /* 0x00000008546f7981 */ /* 0x0002e2000c1e1500 */
[----:B------:R-:W-:Y:S02]  /*2060*/  LEA.HI.X.SX32 R83, R141, R88, 0x1, P1 ;  /* 0x000000588d537211 */ /* 0x000fe400008f0eff */
[----:B0-----:R-:W-:-:S03]  /*2070*/  LEA R80, P2, R139, R89, 0x1 ;  /* 0x000000598b507211 */ /* 0x001fc600078408ff */
[----:B------:R0:W3:Y:S01]  /*2080*/  LDG.E.U16 R114, desc[UR8][R82.64] ;  /* 0x0000000852727981 */ /* 0x0000e2000c1e1500 */
[CC--:B-1----:R-:W-:Y:S02]  /*2090*/  LEA R84, P1, R86.reuse, R89.reuse, 0x1 ;  /* 0x0000005956547211 */ /* 0x0c2fe400078208ff */
[-C--:B------:R-:W-:Y:S02]  /*20a0*/  LEA.HI.X.SX32 R81, R139, R88.reuse, 0x1, P2 ;  /* 0x000000588b517211 */ /* 0x080fe400010f0eff */
[-C--:B------:R-:W-:Y:S02]  /*20b0*/  LEA.HI.X.SX32 R85, R86, R88.reuse, 0x1, P1 ;  /* 0x0000005856557211 */ /* 0x080fe400008f0eff */
[CC--:B------:R-:W-:Y:S01]  /*20c0*/  LEA R86, P1, R87.reuse, R89.reuse, 0x1 ;  /* 0x0000005957567211 */ /* 0x0c0fe200078208ff */
[----:B------:R1:W3:Y:S01]  /*20d0*/  LDG.E.U16 R116, desc[UR8][R80.64] ;  /* 0x0000000850747981 */ /* 0x0002e2000c1e1500 */
[----:B0-----:R-:W-:Y:S02]  /*20e0*/  LEA R82, P2, R118, R89, 0x1 ;  /* 0x0000005976527211 */ /* 0x001fe400078408ff */
[----:B------:R-:W-:-:S02]  /*20f0*/  LEA.HI.X.SX32 R87, R87, R88, 0x1, P1 ;  /* 0x0000005857577211 */ /* 0x000fc400008f0eff */
[----:B------:R-:W-:Y:S02]  /*2100*/  LEA.HI.X.SX32 R83, R118, R88, 0x1, P2 ;  /* 0x0000005876537211 */ /* 0x000fe400010f0eff */
[----:B------:R0:W3:Y:S01]  /*2110*/  LDG.E.U16 R118, desc[UR8][R84.64] ;  /* 0x0000000854767981 */ /* 0x0000e2000c1e1500 */
[----:B-1----:R-:W-:-:S03]  /*2120*/  LEA R80, P1, R122, R89, 0x1 ;  /* 0x000000597a507211 */ /* 0x002fc600078208ff */
[----:B------:R-:W3:Y:S01]  /*2130*/  LDG.E.U16 R120, desc[UR8][R86.64] ;  /* 0x0000000856787981 */ /* 0x000ee2000c1e1500 */
[----:B------:R-:W-:-:S03]  /*2140*/  LEA.HI.X.SX32 R81, R122, R88, 0x1, P1 ;  /* 0x000000587a517211 */ /* 0x000fc600008f0eff */
[----:B------:R1:W3:Y:S01]  /*2150*/  LDG.E.U16 R122, desc[UR8][R82.64] ;  /* 0x00000008527a7981 */ /* 0x0002e2000c1e1500 */
[----:B0-----:R-:W-:Y:S02]  /*2160*/  LEA R84, P1, R124, R89, 0x1 ;  /* 0x000000597c547211 */ /* 0x001fe400078208ff */
[----:B------:R-:W-:Y:S02]  /*2170*/  LEA R139, R104, R139, 0x1 ;  /* 0x0000008b688b7211 */ /* 0x000fe400078e08ff */
[----:B------:R-:W-:Y:S02]  /*2180*/  LEA.HI.X.SX32 R85, R124, R88, 0x1, P1 ;  /* 0x000000587c557211 */ /* 0x000fe400008f0eff */
[----:B------:R0:W3:Y:S01]  /*2190*/  LDG.E.U16 R124, desc[UR8][R80.64] ;  /* 0x00000008507c7981 */ /* 0x0000e2000c1e1500 */
[----:B-1----:R-:W-:-:S04]  /*21a0*/  LEA R82, P2, R126, R89, 0x1 ;  /* 0x000000597e527211 */ /* 0x002fc800078408ff */
[----:B------:R-:W-:Y:S02]  /*21b0*/  LEA.HI.X.SX32 R83, R126, R88, 0x1, P2 ;  /* 0x000000587e537211 */ /* 0x000fe400010f0eff */
[----:B------:R1:W3:Y:S01]  /*21c0*/  LDG.E.U16 R126, desc[UR8][R84.64] ;  /* 0x00000008547e7981 */ /* 0x0002e2000c1e1500 */
[----:B0-----:R-:W-:-:S03]  /*21d0*/  LEA R80, P1, R133, R89, 0x1 ;  /* 0x0000005985507211 */ /* 0x001fc600078208ff */
[----:B------:R0:W3:Y:S01]  /*21e0*/  LDG.E.U16 R128, desc[UR8][R82.64] ;  /* 0x0000000852807981 */ /* 0x0000e2000c1e1500 */
[----:B------:R-:W-:Y:S02]  /*21f0*/  LEA.HI.X.SX32 R81, R133, R88, 0x1, P1 ;  /* 0x0000005885517211 */ /* 0x000fe400008f0eff */
[----:B-1----:R-:W-:-:S03]  /*2200*/  LEA R84, P2, R139, R89, 0x1 ;  /* 0x000000598b547211 */ /* 0x002fc600078408ff */
[----:B------:R1:W4:Y:S01]  /*2210*/  LDG.E.U16 R130, desc[UR8][R80.64] ;  /* 0x0000000850827981 */ /* 0x000322000c1e1500 */
[CC--:B0-----:R-:W-:Y:S02]  /*2220*/  LEA R82, P1, R112.reuse, R89.reuse, 0x1 ;  /* 0x0000005970527211 */ /* 0x0c1fe400078208ff */
[-C--:B------:R-:W-:Y:S02]  /*2230*/  LEA.HI.X.SX32 R85, R139, R88.reuse, 0x1, P2 ;  /* 0x000000588b557211 */ /* 0x080fe400010f0eff */
[-C--:B------:R-:W-:Y:S02]  /*2240*/  LEA.HI.X.SX32 R83, R112, R88.reuse, 0x1, P1 ;  /* 0x0000005870537211 */ /* 0x080fe400008f0eff */
[C---:B-1----:R-:W-:Y:S01]  /*2250*/  LEA R80, P2, R113.reuse, R89, 0x1 ;  /* 0x0000005971507211 */ /* 0x042fe200078408ff */
[----:B------:R0:W4:Y:S03]  /*2260*/  LDG.E.U16 R112, desc[UR8][R84.64] ;  /* 0x0000000854707981 */ /* 0x000126000c1e1500 */
[----:B------:R-:W-:-:S02]  /*2270*/  LEA.HI.X.SX32 R81, R113, R88, 0x1, P2 ;  /* 0x0000005871517211 */ /* 0x000fc400010f0eff */
[----:B------:R1:W4:Y:S01]  /*2280*/  LDG.E.U16 R113, desc[UR8][R82.64] ;  /* 0x0000000852717981 */ /* 0x000322000c1e1500 */
[-C--:B0-----:R-:W-:Y:S02]  /*2290*/  LEA R84, P1, R115, R89.reuse, 0x1 ;  /* 0x0000005973547211 */ /* 0x081fe400078208ff */
[-C--:B------:R-:W-:Y:S02]  /*22a0*/  LEA R86, P2, R119, R89.reuse, 0x1 ;  /* 0x0000005977567211 */ /* 0x080fe400078408ff */
[-C--:B------:R-:W-:Y:S02]  /*22b0*/  LEA.HI.X.SX32 R85, R115, R88.reuse, 0x1, P1 ;  /* 0x0000005873557211 */ /* 0x080fe400008f0eff */
[-C--:B-1----:R-:W-:Y:S01]  /*22c0*/  LEA R82, P1, R125, R89.reuse, 0x1 ;  /* 0x000000597d527211 */ /* 0x082fe200078208ff */
[----:B------:R0:W4:Y:S01]  /*22d0*/  LDG.E.U16 R115, desc[UR8][R80.64] ;  /* 0x0000000850737981 */ /* 0x000122000c1e1500 */
[-C--:B------:R-:W-:Y:S01]  /*22e0*/  LEA.HI.X.SX32 R87, R119, R88.reuse, 0x1, P2 ;  /* 0x0000005877577211 */ /* 0x080fe200010f0eff */
[----:B------:R-:W-:Y:S01]  /*22f0*/  IMAD R139, R104, 0x2, R139 ;  /* 0x00000002688b7824 */ /* 0x000fe200078e028b */
[----:B------:R-:W-:Y:S01]  /*2300*/  LEA.HI.X.SX32 R83, R125, R88, 0x1, P1 ;  /* 0x000000587d537211 */ /* 0x000fe200008f0eff */
[----:B------:R1:W4:Y:S04]  /*2310*/  LDG.E.U16 R119, desc[UR8][R84.64] ;  /* 0x0000000854777981 */ /* 0x000328000c1e1500 */
[----:B------:R1:W4:Y:S01]  /*2320*/  LDG.E.U16 R125, desc[UR8][R86.64] ;  /* 0x00000008567d7981 */ /* 0x000322000c1e1500 */
[----:B0-----:R-:W-:-:S04]  /*2330*/  LEA R80, P1, R127, R89, 0x1 ;  /* 0x000000597f507211 */ /* 0x001fc800078208ff */
[-C--:B------:R-:W-:Y:S02]  /*2340*/  LEA.HI.X.SX32 R81, R127, R88.reuse, 0x1, P1 ;  /* 0x000000587f517211 */ /* 0x080fe400008f0eff */
[-C--:B-1----:R-:W-:Y:S01]  /*2350*/  LEA R84, P2, R131, R89.reuse, 0x1 ;  /* 0x0000005983547211 */ /* 0x082fe200078408ff */
[----:B------:R0:W4:Y:S01]  /*2360*/  LDG.E.U16 R127, desc[UR8][R82.64] ;  /* 0x00000008527f7981 */ /* 0x000122000c1e1500 */
[----:B------:R-:W-:Y:S02]  /*2370*/  LEA R86, P1, R139, R89, 0x1 ;  /* 0x000000598b567211 */ /* 0x000fe400078208ff */
[-C--:B------:R-:W-:Y:S02]  /*2380*/  LEA.HI.X.SX32 R85, R131, R88.reuse, 0x1, P2 ;  /* 0x0000005883557211 */ /* 0x080fe400010f0eff */
[----:B------:R-:W-:Y:S02]  /*2390*/  LEA.HI.X.SX32 R87, R139, R88, 0x1, P1 ;  /* 0x000000588b577211 */ /* 0x000fe400008f0eff */
[----:B------:R-:W-:Y:S01]  /*23a0*/  LEA R133, R104, R139, 0x1 ;  /* 0x0000008b68857211 */ /* 0x000fe200078e08ff */
[----:B------:R-:W4:Y:S04]  /*23b0*/  LDG.E.U16 R131, desc[UR8][R84.64] ;  /* 0x0000000854837981 */ /* 0x000f28000c1e1500 */
[----:B------:R1:W4:Y:S04]  /*23c0*/  LDG.E.U16 R104, desc[UR8][R80.64] ;  /* 0x0000000850687981 */ /* 0x000328000c1e1500 */
[----:B------:R-:W4:Y:S01]  /*23d0*/  LDG.E.U16 R139, desc[UR8][R86.64] ;  /* 0x00000008568b7981 */ /* 0x000f22000c1e1500 */
[----:B0-----:R-:W-:-:S02]  /*23e0*/  LEA R82, P1, R99, R89, 0x1 ;  /* 0x0000005963527211 */ /* 0x001fc400078208ff */
[-C--:B-1----:R-:W-:Y:S02]  /*23f0*/  LEA R80, P2, R133, R89.reuse, 0x1 ;  /* 0x0000005985507211 */ /* 0x082fe400078408ff */
[-C--:B------:R-:W-:Y:S02]  /*2400*/  LEA.HI.X.SX32 R83, R99, R88.reuse, 0x1, P1 ;  /* 0x0000005863537211 */ /* 0x080fe400008f0eff */
[----:B------:R-:W-:Y:S02]  /*2410*/  LEA.HI.X.SX32 R81, R133, R88, 0x1, P2 ;  /* 0x0000005885517211 */ /* 0x000fe400010f0eff */
[----:B------:R-:W-:-:S03]  /*2420*/  LEA R84, P2, R100, R89, 0x1 ;  /* 0x0000005964547211 */ /* 0x000fc600078408ff */
[----:B------:R0:W4:Y:S01]  /*2430*/  LDG.E.U16 R99, desc[UR8][R80.64] ;  /* 0x0000000850637981 */ /* 0x000122000c1e1500 */
[----:B------:R-:W-:-:S03]  /*2440*/  LEA.HI.X.SX32 R85, R100, R88, 0x1, P2 ;  /* 0x0000005864557211 */ /* 0x000fc600010f0eff */
[----:B------:R1:W4:Y:S01]  /*2450*/  LDG.E.U16 R100, desc[UR8][R82.64] ;  /* 0x0000000852647981 */ /* 0x000322000c1e1500 */
[CC--:B0-----:R-:W-:Y:S02]  /*2460*/  LEA R80, P1, R95.reuse, R89.reuse, 0x1 ;  /* 0x000000595f507211 */ /* 0x0c1fe400078208ff */
[CC--:B-1----:R-:W-:Y:S02]  /*2470*/  LEA R82, P2, R96.reuse, R89.reuse, 0x1 ;  /* 0x0000005960527211 */ /* 0x0c2fe400078408ff */
[-C--:B------:R-:W-:Y:S02]  /*2480*/  LEA.HI.X.SX32 R81, R95, R88.reuse, 0x1, P1 ;  /* 0x000000585f517211 */ /* 0x080fe400008f0eff */
[----:B------:R0:W4:Y:S01]  /*2490*/  LDG.E.U16 R95, desc[UR8][R84.64] ;  /* 0x00000008545f7981 */ /* 0x000122000c1e1500 */
[-C--:B------:R-:W-:Y:S02]  /*24a0*/  LEA.HI.X.SX32 R83, R96, R88.reuse, 0x1, P2 ;  /* 0x0000005860537211 */ /* 0x080fe400010f0eff */
[C---:B------:R-:W-:Y:S01]  /*24b0*/  LEA R86, P1, R93.reuse, R89, 0x1 ;  /* 0x000000595d567211 */ /* 0x040fe200078208ff */
[----:B------:R1:W4:Y:S03]  /*24c0*/  LDG.E.U16 R96, desc[UR8][R80.64] ;  /* 0x0000000850607981 */ /* 0x000326000c1e1500 */
[----:B------:R-:W-:-:S02]  /*24d0*/  LEA.HI.X.SX32 R87, R93, R88, 0x1, P1 ;  /* 0x000000585d577211 */ /* 0x000fc400008f0eff */
[----:B------:R1:W4:Y:S01]  /*24e0*/  LDG.E.U16 R93, desc[UR8][R82.64] ;  /* 0x00000008525d7981 */ /* 0x000322000c1e1500 */
[----:B0-----:R-:W-:-:S04]  /*24f0*/  LEA R84, P2, R94, R89, 0x1 ;  /* 0x000000595e547211 */ /* 0x001fc800078408ff */
[-C--:B------:R-:W-:Y:S02]  /*2500*/  LEA.HI.X.SX32 R85, R94, R88.reuse, 0x1, P2 ;  /* 0x000000585e557211 */ /* 0x080fe400010f0eff */
[CC--:B-1----:R-:W-:Y:S01]  /*2510*/  LEA R80, P1, R92.reuse, R89.reuse, 0x1 ;  /* 0x000000595c507211 */ /* 0x0c2fe200078208ff */
[----:B------:R-:W4:Y:S03]  /*2520*/  LDG.E.U16 R94, desc[UR8][R86.64] ;  /* 0x00000008565e7981 */ /* 0x000f26000c1e1500 */
[-C--:B------:R-:W-:Y:S02]  /*2530*/  LEA.HI.X.SX32 R81, R92, R88.reuse, 0x1, P1 ;  /* 0x000000585c517211 */ /* 0x080fe400008f0eff */
[C---:B------:R-:W-:Y:S01]  /*2540*/  LEA R82, P1, R91.reuse, R89, 0x1 ;  /* 0x000000595b527211 */ /* 0x040fe200078208ff */
[----:B------:R0:W4:Y:S03]  /*2550*/  LDG.E.U16 R92, desc[UR8][R84.64] ;  /* 0x00000008545c7981 */ /* 0x000126000c1e1500 */
[----:B------:R-:W-:-:S02]  /*2560*/  LEA.HI.X.SX32 R83, R91, R88, 0x1, P1 ;  /* 0x000000585b537211 */ /* 0x000fc400008f0eff */
[----:B------:R1:W4:Y:S04]  /*2570*/  LDG.E.U16 R91, desc[UR8][R80.64] ;  /* 0x00000008505b7981 */ /* 0x000328000c1e1500 */
[----:B------:R2:W4:Y:S01]  /*2580*/  LDG.E.U16 R82, desc[UR8][R82.64] ;  /* 0x0000000852527981 */ /* 0x000522000c1e1500 */
[----:B0-----:R-:W-:-:S04]  /*2590*/  LEA R84, P2, R98, R89, 0x1 ;  /* 0x0000005962547211 */ /* 0x001fc800078408ff */
[-C--:B------:R-:W-:Y:S02]  /*25a0*/  LEA.HI.X.SX32 R85, R98, R88.reuse, 0x1, P2 ;  /* 0x0000005862557211 */ /* 0x080fe400010f0eff */
[CC--:B-1----:R-:W-:Y:S02]  /*25b0*/  LEA R80, P1, R102.reuse, R89.reuse, 0x1 ;  /* 0x0000005966507211 */ /* 0x0c2fe400078208ff */
[C---:B------:R-:W-:Y:S02]  /*25c0*/  LEA R86, P2, R109.reuse, R89, 0x1 ;  /* 0x000000596d567211 */ /* 0x040fe400078408ff */
[-C--:B------:R-:W-:Y:S02]  /*25d0*/  LEA.HI.X.SX32 R81, R102, R88.reuse, 0x1, P1 ;  /* 0x0000005866517211 */ /* 0x080fe400008f0eff */
[----:B------:R-:W-:Y:S02]  /*25e0*/  LEA.HI.X.SX32 R87, R109, R88, 0x1, P2 ;  /* 0x000000586d577211 */ /* 0x000fe400010f0eff */
[----:B------:R-:W4:Y:S04]  /*25f0*/  LDG.E.U16 R88, desc[UR8][R84.64] ;  /* 0x0000000854587981 */ /* 0x000f28000c1e1500 */
[----:B------:R-:W4:Y:S04]  /*2600*/  LDG.E.U16 R89, desc[UR8][R80.64] ;  /* 0x0000000850597981 */ /* 0x000f28000c1e1500 */
[----:B------:R-:W4:Y:S01]  /*2610*/  LDG.E.U16 R86, desc[UR8][R86.64] ;  /* 0x0000000856567981 */ /* 0x000f22000c1e1500 */
[----:B------:R-:W0:Y:S01]  /*2620*/  S2R R133, SR_TID.X ;  /* 0x0000000000857919 */ /* 0x000e220000002100 */
[----:B------:R-:W-:-:S02]  /*2630*/  R2UR UR5, R20 ;  /* 0x00000000140572ca */ /* 0x000fc400000e0000 */
[--C-:B0-----:R-:W-:Y:S02]  /*2640*/  SHF.R.S32.HI R102, RZ, 0x6, R133.reuse ;  /* 0x00000006ff667819 */ /* 0x101fe40000011485 */
[----:B------:R-:W-:Y:S02]  /*2650*/  SHF.R.U32.HI R98, RZ, 0x5, R133 ;  /* 0x00000005ff627819 */ /* 0x000fe40000011685 */
[----:B------:R-:W-:Y:S02]  /*2660*/  LOP3.LUT R133, R133, 0x3f, RZ, 0xc0, !PT ;  /* 0x0000003f85857812 */ /* 0x000fe400078ec0ff */
[----:B------:R-:W-:Y:S02]  /*2670*/  SGXT R102, R102, 0x1 ;  /* 0x000000016666781a */ /* 0x000fe40000000200 */
[----:B------:R-:W-:-:S04]  /*2680*/  SHF.L.U32 R133, R133, 0x1, RZ ;  /* 0x0000000185857819 */ /* 0x000fc800000006ff */
[----:B--2---:R-:W-:-:S05]  /*2690*/  LOP3.LUT R83, R133, 0x90, R102, 0x78, !PT ;  /* 0x0000009085537812 */ /* 0x004fca00078e7866 */
[----:B------:R0:W-:Y:S01]  /*26a0*/  STS.U16 [R83+UR4+0x31800], R3 ;  /* 0x0318000353007988 */ /* 0x0001e20008000404 */
[----:B------:R-:W-:-:S03]  /*26b0*/  LOP3.LUT R20, R83, 0x40, RZ, 0x3c, !PT ;  /* 0x0000004053147812 */ /* 0x000fc600078e3cff */
[----:B------:R-:W-:Y:S04]  /*26c0*/  STS.U16 [R83+UR4+0x30000], R138 ;  /* 0x0300008a53007988 */ /* 0x000fe80008000404 */
[----:B------:R-:W-:Y:S01]  /*26d0*/  STS.U16 [R83+UR4+0x30400], R134 ;  /* 0x0304008653007988 */ /* 0x000fe20008000404 */
[----:B0-----:R-:W-:-:S03]  /*26e0*/  LOP3.LUT R3, R83, 0x20, RZ, 0x3c, !PT ;  /* 0x0000002053037812 */ /* 0x001fc600078e3cff */
[----:B------:R-:W-:Y:S04]  /*26f0*/  STS.U16 [R83+UR4+0x30800], R121 ;  /* 0x0308007953007988 */ /* 0x000fe80008000404 */
[----:B------:R-:W-:Y:S04]  /*2700*/  STS.U16 [R83+UR4+0x30c00], R65 ;  /* 0x030c004153007988 */ /* 0x000fe80008000404 */
[----:B------:R-:W-:Y:S04]  /*2710*/  STS.U16 [R83+UR4+0x31000], R44 ;  /* 0x0310002c53007988 */ /* 0x000fe80008000404 */
[----:B------:R-:W-:Y:S04]  /*2720*/  STS.U16 [R83+UR4+0x31400], R66 ;  /* 0x0314004253007988 */ /* 0x000fe80008000404 */
[----:B------:R-:W-:Y:S04]  /*2730*/  STS.U16 [R83+UR4+0x31c00], R67 ;  /* 0x031c004353007988 */ /* 0x000fe80008000404 */
[----:B------:R-:W-:Y:S04]  /*2740*/  STS.U16 [R83+UR4+0x32000], R43 ;  /* 0x0320002b53007988 */ /* 0x000fe80008000404 */
[----:B------:R-:W-:Y:S04]  /*2750*/  STS.U16 [R83+UR4+0x32400], R22 ;  /* 0x0324001653007988 */ /* 0x000fe80008000404 */
[----:B------:R0:W-:Y:S04]  /*2760*/  STS.U16 [R83+UR4+0x32800], R19 ;  /* 0x0328001353007988 */ /* 0x0001e80008000404 */
[----:B------:R-:W-:Y:S04]  /*2770*/  STS.U16 [R83+UR4+0x32c00], R68 ;  /* 0x032c004453007988 */ /* 0x000fe80008000404 */
[----:B------:R-:W-:Y:S01]  /*2780*/  STS.U16 [R83+UR4+0x33000], R64 ;  /* 0x0330004053007988 */ /* 0x000fe20008000404 */
[----:B0-----:R-:W0:Y:S03]  /*2790*/  LDC R19, c[0x0][0x3c8] ;  /* 0x0000f200ff137b82 */ /* 0x001e260000000800 */
[----:B------:R-:W-:Y:S04]  /*27a0*/  STS.U16 [R83+UR4+0x33400], R23 ;  /* 0x0334001753007988 */ /* 0x000fe80008000404 */
        /* <DEDUP_REMOVED lines=10> */
[----:B---3--:R-:W-:Y:S04]  /*2850*/  STS.U16 [R83+UR4+0x36000], R101 ;  /* 0x0360006553007988 */ /* 0x008fe80008000404 */
[----:B------:R-:W-:Y:S04]  /*2860*/  STS.U16 [R83+UR4+0x36400], R103 ;  /* 0x0364006753007988 */ /* 0x000fe80008000404 */
[----:B------:R-:W-:Y:S04]  /*2870*/  STS.U16 [R83+UR4+0x36800], R106 ;  /* 0x0368006a53007988 */ /* 0x000fe80008000404 */
[----:B------:R-:W-:Y:S04]  /*2880*/  STS.U16 [R83+UR4+0x36c00], R108 ;  /* 0x036c006c53007988 */ /* 0x000fe80008000404 */
[----:B------:R-:W-:Y:S04]  /*2890*/  STS.U16 [R83+UR4+0x37000], R110 ;  /* 0x0370006e53007988 */ /* 0x000fe80008000404 */
[----:B------:R-:W-:Y:S04]  /*28a0*/  STS.U16 [R83+UR4+0x37400], R111 ;  /* 0x0374006f53007988 */ /* 0x000fe80008000404 */
[----:B------:R-:W-:Y:S04]  /*28b0*/  STS.U16 [R83+UR4+0x37800], R114 ;  /* 0x0378007253007988 */ /* 0x000fe80008000404 */
[----:B------:R1:W-:Y:S04]  /*28c0*/  STS.U16 [R83+UR4+0x37c00], R116 ;  /* 0x037c007453007988 */ /* 0x0003e80008000404 */
[----:B------:R-:W-:Y:S01]  /*28d0*/  STS.U16 [R3+UR4+0x30100], R137 ;  /* 0x0301008903007988 */ /* 0x000fe20008000404 */
[----:B-1----:R-:W-:-:S03]  /*28e0*/  LOP3.LUT R83, R83, 0x60, RZ, 0x3c, !PT ;  /* 0x0000006053537812 */ /* 0x002fc600078e3cff */
        /* <DEDUP_REMOVED lines=29> */
[----:B----4-:R-:W-:Y:S04]  /*2ac0*/  STS.U16 [R3+UR4+0x37900], R130 ;  /* 0x0379008203007988 */ /* 0x010fe80008000404 */
[----:B------:R1:W-:Y:S04]  /*2ad0*/  STS.U16 [R3+UR4+0x37d00], R112 ;  /* 0x037d007003007988 */ /* 0x0003e80008000404 */
[----:B------:R2:W-:Y:S04]  /*2ae0*/  STS.U16 [R20+UR4+0x30200], R136 ;  /* 0x0302008814007988 */ /* 0x0005e80008000404 */
[----:B------:R-:W-:Y:S01]  /*2af0*/  STS.U16 [R20+UR4+0x30600], R129 ;  /* 0x0306008114007988 */ /* 0x000fe20008000404 */
[----:B-1----:R-:W1:Y:S03]  /*2b00*/  LDC R3, c[0x0][0x3c0] ;  /* 0x0000f000ff037b82 */ /* 0x002e660000000800 */
[----:B------:R-:W-:Y:S04]  /*2b10*/  STS.U16 [R20+UR4+0x30a00], R107 ;  /* 0x030a006b14007988 */ /* 0x000fe80008000404 */
[----:B------:R-:W-:Y:S01]  /*2b20*/  STS.U16 [R20+UR4+0x30e00], R42 ;  /* 0x030e002a14007988 */ /* 0x000fe20008000404 */
[----:B--2---:R-:W2:Y:S03]  /*2b30*/  LDC.64 R136, c[0x0][0x388] ;  /* 0x0000e200ff887b82 */ /* 0x004ea60000000a00 */
        /* <DEDUP_REMOVED lines=29> */
[----:B------:R4:W-:Y:S01]  /*2d10*/  STS.U16 [R83+UR4+0x32300], R5 ;  /* 0x0323000553007988 */ /* 0x0009e20008000404 */
[----:B---3--:R-:W1:Y:S01]  /*2d20*/  S2R R135, SR_CTAID.Y ;  /* 0x0000000000877919 */ /* 0x008e620000002600 */
[----:B----4-:R-:W3:Y:S01]  /*2d30*/  S2R R5, SR_TID.X ;  /* 0x0000000000057919 */ /* 0x010ee20000002100 */
[----:B------:R-:W-:Y:S01]  /*2d40*/  IMAD.SHL.U32 R98, R98, 0x200000, RZ ;  /* 0x0020000062627824 */ /* 0x000fe200078e00ff */
[----:B------:R4:W-:Y:S04]  /*2d50*/  STS.U16 [R83+UR4+0x31300], R17 ;  /* 0x0313001153007988 */ /* 0x0009e80008000404 */
[----:B------:R-:W-:Y:S01]  /*2d60*/  LOP3.LUT R98, R98, 0x600000, RZ, 0xc0, !PT ;  /* 0x0060000062627812 */ /* 0x000fe200078ec0ff */
[----:B------:R-:W-:Y:S03]  /*2d70*/  STS.U16 [R83+UR4+0x33300], R0 ;  /* 0x0333000053007988 */ /* 0x000fe60008000404 */
[----:B------:R-:W-:Y:S01]  /*2d80*/  R2UR UR7, R98 ;  /* 0x00000000620772ca */ /* 0x000fe200000e0000 */
[----:B----4-:R-:W4:Y:S01]  /*2d90*/  LDC R17, c[0x0][0x3c8] ;  /* 0x0000f200ff117b82 */ /* 0x010f220000000800 */
[----:B------:R0:W-:Y:S04]  /*2da0*/  STS.U16 [R83+UR4+0x31f00], R6 ;  /* 0x031f000653007988 */ /* 0x0001e80008000404 */
[----:B------:R1:W-:Y:S03]  /*2db0*/  STS.U16 [R83+UR4+0x32f00], R2 ;  /* 0x032f000253007988 */ /* 0x0003e60008000404 */
[----:B0-----:R-:W0:Y:S01]  /*2dc0*/  LDC R6, c[0x0][0x3c4] ;  /* 0x0000f100ff067b82 */ /* 0x001e220000000800 */
[----:B-1----:R-:W-:Y:S01]  /*2dd0*/  IMAD R0, R135, R3, RZ ;  /* 0x0000000387007224 */ /* 0x002fe200078e02ff */
[----:B---3--:R-:W-:-:S04]  /*2de0*/  LOP3.LUT R134, R5, 0x7f, RZ, 0xc0, !PT ;  /* 0x0000007f05867812 */ /* 0x008fc800078ec0ff */
[----:B--2---:R-:W-:Y:S01]  /*2df0*/  LEA R136, P1, R0, R136, 0x1 ;  /* 0x0000008800887211 */ /* 0x004fe200078208ff */
[----:B------:R-:W-:-:S03]  /*2e00*/  IMAD R2, R134, R19, RZ ;  /* 0x0000001386027224 */ /* 0x000fc600078e02ff */
[----:B------:R-:W-:Y:S01]  /*2e10*/  LEA.HI.X.SX32 R0, R0, R137, 0x1, P1 ;  /* 0x0000008900007211 */ /* 0x000fe200008f0eff */
[----:B------:R-:W-:Y:S01]  /*2e20*/  UIADD3 UR7, UPT, UPT, UR5, UR7, URZ ;  /* 0x0000000705077290 */ /* 0x000fe2000fffe0ff */
[C---:B------:R-:W-:Y:S01]  /*2e30*/  LEA R134, P1, R2.reuse, R136, 0x1 ;  /* 0x0000008802867211 */ /* 0x040fe200078208ff */
[----:B------:R1:W-:Y:S03]  /*2e40*/  STS.U16 [R83+UR4+0x34b00], R8 ;  /* 0x034b000853007988 */ /* 0x0003e60008000404 */
[----:B------:R-:W-:Y:S02]  /*2e50*/  LEA.HI.X.SX32 R135, R2, R0, 0x1, P1 ;  /* 0x0000000002877211 */ /* 0x000fe400008f0eff */
[----:B------:R-:W-:Y:S01]  /*2e60*/  LOP3.LUT P1, RZ, R5, 0x7f, RZ, 0xc0, !PT ;  /* 0x0000007f05ff7812 */ /* 0x000fe2000782c0ff */
[----:B----4-:R-:W-:Y:S01]  /*2e70*/  IMAD R3, R17, 0x80, R2 ;  /* 0x0000008011037824 */ /* 0x010fe200078e0202 */
[----:B------:R-:W-:Y:S01]  /*2e80*/  MOV R2, UR4 ;  /* 0x0000000400027c02 */ /* 0x000fe20008000f00 */
[----:B-1----:R-:W1:Y:S01]  /*2e90*/  S2R R8, SR_CTAID.X ;  /* 0x0000000000087919 */ /* 0x002e620000002500 */
        /* <DEDUP_REMOVED lines=24> */
[----:B------:R-:W-:Y:S01]  /*3020*/  STS.U16 [R83+UR4+0x37b00], R86 ;  /* 0x037b005653007988 */ /* 0x000fe20008000404 */
[----:B------:R-:W-:Y:S01]  /*3030*/  STTM.16dp32bit_t0_t15.x128 tmem[UR7], RZ ;  /* 0x000000ff000079ed */ /* 0x000fe20008b80007 */
[----:B------:R-:W-:Y:S01]  /*3040*/  STTM.16dp32bit_t16_t31.x128 tmem[UR7+0x80], RZ ;  /* 0x000080ff000079ed */ /* 0x000fe20008ba0007 */
[----:B------:R-:W2:Y:S01]  /*3050*/  FENCE.VIEW.ASYNC.T ;  /* 0x00000000000073c6 */ /* 0x000ea20000000200 */
[----:B------:R3:W-:Y:S01]  /*3060*/  STL [R1+0xf54], R2 ;  /* 0x000f540201007387 */ /* 0x0007e20000100800 */
[----:B0-----:R-:W-:Y:S01]  /*3070*/  IMAD R9, R6, 0x9, RZ ;  /* 0x0000000906097824 */ /* 0x001fe200078e02ff */
[----:B--2---:R-:W-:Y:S01]  /*3080*/  VOTEU.ALL UP0, P1 ;  /* 0x0000000000ff7886 */ /* 0x004fe20000800000 */
[----:B------:R-:W-:Y:S01]  /*3090*/  UMOV UR10, 0x1 ;  /* 0x00000001000a7882 */ /* 0x000fe20000000000 */
[----:B------:R-:W0:Y:S01]  /*30a0*/  LDC R4, c[0x0][0x3c4] ;  /* 0x0000f100ff047b82 */ /* 0x000e220000000800 */
[----:B---3--:R-:W-:Y:S01]  /*30b0*/  IADD3 R2, PT, PT, R2, 0x38000, RZ ;  /* 0x0003800002027810 */ /* 0x008fe20007ffe0ff */
[----:B------:R-:W-:Y:S01]  /*30c0*/  VOTEU.ALL UP1, P1 ;  /* 0x0000000000ff7886 */ /* 0x000fe20000820000 */
[----:B-1----:R-:W-:Y:S01]  /*30d0*/  IMAD.SHL.U32 R8, R8, 0x40, RZ ;  /* 0x0000004008087824 */ /* 0x002fe200078e00ff */
[----:B------:R-:W-:-:S04]  /*30e0*/  LEA R136, P2, R3, R136, 0x1 ;  /* 0x0000008803887211 */ /* 0x000fc800078408ff */
[----:B------:R-:W1:Y:S01]  /*30f0*/  LDC R10, c[0x0][0x3c4] ;  /* 0x0000f100ff0a7b82 */ /* 0x000e620000000800 */
[----:B------:R-:W-:Y:S01]  /*3100*/  MOV R6, R2 ;  /* 0x0000000200067202 */ /* 0x000fe20000000f00 */
[----:B------:R-:W-:-:S04]  /*3110*/  @!UP0 UIADD3 UR12, UPT, UPT, -UR10, 0x100000, URZ ;  /* 0x001000000a0c8890 */ /* 0x000fc8000fffe1ff */
[----:B------:R-:W-:Y:S02]  /*3120*/  @!UP0 USHF.L.U32 UR13, UR12, 0xb, URZ ;  /* 0x0000000b0c0d8899 */ /* 0x000fe400080006ff */
[----:B------:R-:W-:Y:S01]  /*3130*/  @!UP0 USHF.L.U32 UR12, UR12, 0x1, URZ ;  /* 0x000000010c0c8899 */ /* 0x000fe200080006ff */
[----:B------:R-:W-:Y:S01]  /*3140*/  R2UR UR6, R6 ;  /* 0x00000000060672ca */ /* 0x000fe200000e0000 */
[----:B------:R-:W-:Y:S01]  /*3150*/  BAR.SYNC.DEFER_BLOCKING 0x0 ;  /* 0x0000000000007b1d */ /* 0x000fe20000010000 */
[----:B------:R-:W-:Y:S02]  /*3160*/  LEA.HI.X.SX32 R137, R3, R0, 0x1, P2 ;  /* 0x0000000003897211 */ /* 0x000fe400010f0eff */
[----:B------:R-:W-:Y:S02]  /*3170*/  PRMT R153, RZ, 0x7610, R153 ;  /* 0x00007610ff997816 */ /* 0x000fe40000000099 */
[----:B------:R-:W-:-:S03]  /*3180*/  PRMT R15, RZ, 0x7610, R15 ;  /* 0x00007610ff0f7816 */ /* 0x000fc6000000000f */
[----:B------:R-:W2:Y:S01]  /*3190*/  LDC R11, c[0x0][0x3c4] ;  /* 0x0000f100ff0b7b82 */ /* 0x000ea20000000800 */
[----:B------:R3:W-:Y:S01]  /*31a0*/  STL [R1+0x78], R2 ;  /* 0x0000780201007387 */ /* 0x0007e20000100800 */
[----:B------:R-:W-:Y:S02]  /*31b0*/  PRMT R17, RZ, 0x7610, R17 ;  /* 0x00007610ff117816 */ /* 0x000fe40000000011 */
[----:B------:R-:W-:Y:S02]  /*31c0*/  PRMT R16, RZ, 0x7610, R16 ;  /* 0x00007610ff107816 */ /* 0x000fe40000000010 */
[----:B------:R-:W-:Y:S02]  /*31d0*/  PRMT R154, RZ, 0x7610, R154 ;  /* 0x00007610ff9a7816 */ /* 0x000fe4000000009a */
[----:B------:R-:W4:Y:S01]  /*31e0*/  LDC R13, c[0x0][0x3c4] ;  /* 0x0000f100ff0d7b82 */ /* 0x000f220000000800 */
[----:B------:R-:W0:Y:S02]  /*31f0*/  FENCE.VIEW.ASYNC.S ;  /* 0x00000000000073c6 */ /* 0x000e240000000000 */
[----:B0-----:R0:W0:Y:S01]  /*3200*/  @!UP1 SYNCS.EXCH.64 URZ, [UR6], UR12 ;  /* 0x0000000c06ff95b2 */ /* 0x0010220008000100 */
[----:B---3--:R-:W-:-:S04]  /*3210*/  IADD3 R2, PT, PT, R8, 0x40, RZ ;  /* 0x0000004008027810 */ /* 0x008fc80007ffe0ff */
[----:B------:R-:W-:Y:S01]  /*3220*/  ISETP.GT.AND P2, PT, R2, RZ, PT ;  /* 0x000000ff0200720c */ /* 0x000fe20003f44270 */
[----:B------:R-:W-:Y:S01]  /*3230*/  IMAD.SHL.U32 R5, R4, 0x8, RZ ;  /* 0x0000000804057824 */ /* 0x000fe200078e00ff */
[----:B------:R-:W-:Y:S01]  /*3240*/  PRMT R0, RZ, 0x7610, R0 ;  /* 0x00007610ff007816 */ /* 0x000fe20000000000 */
[----:B------:R-:W-:Y:S02]  /*3250*/  IMAD.MOV.U32 R7, RZ, RZ, R3 ;  /* 0x000000ffff077224 */ /* 0x000fe400078e0003 */
[C---:B------:R-:W-:Y:S01]  /*3260*/  IMAD.WIDE R2, R5.reuse, 0x2, R134 ;  /* 0x0000000205027825 */ /* 0x040fe200078e0286 */
[----:B0-----:R-:W-:Y:S03]  /*3270*/  BAR.SYNC.DEFER_BLOCKING 0x0 ;  /* 0x0000000000007b1d */ /* 0x001fe60000010000 */
[----:B------:R-:W-:-:S04]  /*3280*/  IMAD.WIDE R4, R5, 0x2, R136 ;  /* 0x0000000205047825 */ /* 0x000fc800078e0288 */
[----:B------:R0:W3:Y:S01]  /*3290*/  @P2 LDG.E.U16 R0, desc[UR8][R2.64] ;  /* 0x0000000802002981 */ /* 0x0000e2000c1e1500 */
[----:B------:R-:W-:-:S03]  /*32a0*/  IMAD.WIDE R6, R9, 0x2, R134 ;  /* 0x0000000209067825 */ /* 0x000fc600078e0286 */
[----:B------:R4:W2:Y:S01]  /*32b0*/  @P2 LDG.E.U16 R153, desc[UR8][R4.64] ;  /* 0x0000000804992981 */ /* 0x0008a2000c1e1500 */
[----:B------:R-:W-:-:S03]  /*32c0*/  IMAD.WIDE R8, R9, 0x2, R136 ;  /* 0x0000000209087825 */ /* 0x000fc600078e0288 */
[----:B------:R-:W2:Y:S04]  /*32d0*/  @P2 LDG.E.U16 R17, desc[UR8][R6.64] ;  /* 0x0000000806112981 */ /* 0x000ea8000c1e1500 */
[----:B------:R-:W2:Y:S01]  /*32e0*/  @P2 LDG.E.U16 R15, desc[UR8][R8.64] ;  /* 0x00000008080f2981 */ /* 0x000ea2000c1e1500 */
[----:B0-----:R-:W-:Y:S02]  /*32f0*/  PRMT R2, RZ, 0x7610, R2 ;  /* 0x00007610ff027816 */ /* 0x001fe40000000002 */
[----:B------:R-:W-:Y:S01]  /*3300*/  PRMT R12, RZ, 0x7610, R12 ;  /* 0x00007610ff0c7816 */ /* 0x000fe2000000000c */
[----:B----4-:R-:W-:Y:S01]  /*3310*/  IMAD.WIDE R4, R13, 0x2, R136 ;  /* 0x000000020d047825 */ /* 0x010fe200078e0288 */
[----:B------:R-:W-:Y:S01]  /*3320*/  PRMT R14, RZ, 0x7610, R14 ;  /* 0x00007610ff0e7816 */ /* 0x000fe2000000000e */
[----:B---3--:R0:W-:Y:S02]  /*3330*/  STL [R1+0x68], R0 ;  /* 0x0000680001007387 */ /* 0x0081e40000100800 */
[----:B0-----:R-:W0:Y:S02]  /*3340*/  LDC R0, c[0x0][0x3c4] ;  /* 0x0000f100ff007b82 */ /* 0x001e240000000800 */
[----:B--2---:R2:W-:Y:S04]  /*3350*/  STL [R1+0x64], R153 ;  /* 0x0000649901007387 */ /* 0x0045e80000100800 */
[----:B--2---:R-:W2:Y:S04]  /*3360*/  LDL.LU R153, [R1+0x1318] ;  /* 0x0013180001997983 */ /* 0x004ea80000300800 */
[----:B------:R0:W-:Y:S04]  /*3370*/  STL [R1+0x5c], R15 ;  /* 0x00005c0f01007387 */ /* 0x0001e80000100800 */
[----:B------:R1:W-:Y:S01]  /*3380*/  STL [R1+0x60], R17 ;  /* 0x0000601101007387 */ /* 0x0003e20000100800 */
[----:B0-----:R-:W-:-:S03]  /*3390*/  IMAD.SHL.U32 R15, R0, 0x2, RZ ;  /* 0x00000002000f7824 */ /* 0x001fc600078e00ff */
[----:B------:R0:W-:Y:S01]  /*33a0*/  STL.S16 [R1+0x9c], R2 ;  /* 0x00009c0201007387 */ /* 0x0001e20000100600 */
[----:B------:R-:W-:-:S04]  /*33b0*/  IMAD.WIDE R6, R15, 0x2, R134 ;  /* 0x000000020f067825 */ /* 0x000fc800078e0286 */
[----:B-1----:R-:W-:Y:S01]  /*33c0*/  IMAD R17, R10, 0xa, RZ ;  /* 0x0000000a0a117824 */ /* 0x002fe200078e02ff */
[----:B------:R-:W-:Y:S01]  /*33d0*/  MOV R10, R2 ;  /* 0x00000002000a7202 */ /* 0x000fe20000000f00 */
[----:B------:R-:W-:Y:S01]  /*33e0*/  IMAD.WIDE R8, R15, 0x2, R136 ;  /* 0x000000020f087825 */ /* 0x000fe200078e0288 */
[----:B------:R1:W3:Y:S03]  /*33f0*/  @P2 LDG.E.U16 R16, desc[UR8][R6.64] ;  /* 0x0000000806102981 */ /* 0x0002e6000c1e1500 */
[----:B0-----:R-:W-:Y:S01]  /*3400*/  IMAD.WIDE R2, R11, 0x2, R134 ;  /* 0x000000020b027825 */ /* 0x001fe200078e0286 */
[----:B------:R-:W4:Y:S04]  /*3410*/  @P2 LDG.E.U16 R154, desc[UR8][R8.64] ;  /* 0x00000008089a2981 */ /* 0x000f28000c1e1500 */
[----:B------:R-:W2:Y:S01]  /*3420*/  @P2 LDG.E.U16 R12, desc[UR8][R2.64] ;  /* 0x00000008020c2981 */ /* 0x000ea2000c1e1500 */
[----:B------:R-:W-:-:S02]  /*3430*/  IMAD.MOV.U32 R13, RZ, RZ, R10 ;  /* 0x000000ffff0d7224 */ /* 0x000fc400078e000a */
[----:B------:R-:W-:-:S04]  /*3440*/  IMAD.WIDE R10, R17, 0x2, R134 ;  /* 0x00000002110a7825 */ /* 0x000fc800078e0286 */
[----:B------:R-:W2:Y:S04]  /*3450*/  @P2 LDG.E.U16 R13, desc[UR8][R4.64] ;  /* 0x00000008040d2981 */ /* 0x000ea8000c1e1500 */
[----:B------:R-:W2:Y:S01]  /*3460*/  @P2 LDG.E.U16 R14, desc[UR8][R10.64] ;  /* 0x000000080a0e2981 */ /* 0x000ea2000c1e1500 */
[----:B------:R-:W-:Y:S01]  /*3470*/  PRMT R155, RZ, 0x7610, R155 ;  /* 0x00007610ff9b7816 */ /* 0x000fe2000000009b */
[----:B-1----:R-:W-:Y:S01]  /*3480*/  IMAD.WIDE R6, R17, 0x2, R136 ;  /* 0x0000000211067825 */ /* 0x002fe200078e0288 */
[----:B------:R-:W-:Y:S02]  /*3490*/  PRMT R156, RZ, 0x7610, R156 ;  /* 0x00007610ff9c7816 */ /* 0x000fe4000000009c */
[----:B------:R-:W-:Y:S02]  /*34a0*/  PRMT R157, RZ, 0x7610, R157 ;  /* 0x00007610ff9d7816 */ /* 0x000fe4000000009d */
[----:B------:R-:W-:Y:S01]  /*34b0*/  PRMT R15, RZ, 0x7610, R15 ;  /* 0x00007610ff0f7816 */ /* 0x000fe2000000000f */
[----:B------:R-:W2:Y:S01]  /*34c0*/  @P2 LDG.E.U16 R155, desc[UR8][R6.64] ;  /* 0x00000008069b2981 */ /* 0x000ea2000c1e1500 */
[----:B------:R-:W-:-:S03]  /*34d0*/  PRMT R0, RZ, 0x7610, R0 ;  /* 0x00007610ff007816 */ /* 0x000fc60000000000 */
[----:B---3--:R0:W-:Y:S04]  /*34e0*/  STL [R1+0x98], R16 ;  /* 0x0000981001007387 */ /* 0x0081e80000100800 */
[----:B----4-:R1:W-:Y:S01]  /*34f0*/  STL [R1+0x94], R154 ;  /* 0x0000949a01007387 */ /* 0x0103e20000100800 */
[----:B0-----:R-:W0:Y:S03]  /*3500*/  LDC R16, c[0x0][0x3c4] ;  /* 0x0000f100ff107b82 */ /* 0x001e260000000800 */
[----:B-1----:R-:W3:Y:S04]  /*3510*/  LDL.LU R154, [R1+0x1314] ;  /* 0x00131400019a7983 */ /* 0x002ee80000300800 */
[----:B--2---:R1:W-:Y:S02]  /*3520*/  STL [R1+0xa0], R12 ;  /* 0x0000a00c01007387 */ /* 0x0043e40000100800 */
[----:B-1----:R-:W1:Y:S02]  /*3530*/  LDC R12, c[0x0][0x3c4] ;  /* 0x0000f100ff0c7b82 */ /* 0x002e640000000800 */
[----:B------:R2:W-:Y:S04]  /*3540*/  STL [R1+0x58], R14 ;  /* 0x0000580e01007387 */ /* 0x0005e80000100800 */
[----:B------:R0:W-:Y:S02]  /*3550*/  @P2 STL [R1+0x9c], R13 ;  /* 0x00009c0d01002387 */ /* 0x0001e40000100800 */
[----:B--2---:R-:W2:Y:S01]  /*3560*/  LDC R14, c[0x0][0x3c4] ;  /* 0x0000f100ff0e7b82 */ /* 0x004ea20000000800 */
[----:B0-----:R-:W-:-:S02]  /*3570*/  IMAD R13, R16, 0xb, RZ ;  /* 0x0000000b100d7824 */ /* 0x001fc400078e02ff */
[----:B-1----:R-:W-:-:S04]  /*3580*/  IMAD R9, R12, 0x3, RZ ;  /* 0x000000030c097824 */ /* 0x002fc800078e02ff */
[----:B------:R-:W-:-:S04]  /*3590*/  IMAD.WIDE R2, R9, 0x2, R134 ;  /* 0x0000000209027825 */ /* 0x000fc800078e0286 */
[----:B------:R-:W-:Y:S01]  /*35a0*/  IMAD.WIDE R4, R9, 0x2, R136 ;  /* 0x0000000209047825 */ /* 0x000fe200078e0288 */
[----:B------:R0:W4:Y:S03]  /*35b0*/  @P2 LDG.E.U16 R156, desc[UR8][R2.64] ;  /* 0x00000008029c2981 */ /* 0x000126000c1e1500 */
[C---:B------:R-:W-:Y:S01]  /*35c0*/  IMAD.WIDE R8, R13.reuse, 0x2, R134 ;  /* 0x000000020d087825 */ /* 0x040fe200078e0286 */
[----:B------:R-:W2:Y:S03]  /*35d0*/  @P2 LDG.E.U16 R157, desc[UR8][R4.64] ;  /* 0x00000008049d2981 */ /* 0x000ea6000c1e1500 */
[----:B------:R-:W-:Y:S01]  /*35e0*/  IMAD.WIDE R10, R13, 0x2, R136 ;  /* 0x000000020d0a7825 */ /* 0x000fe200078e0288 */
[----:B------:R-:W2:Y:S04]  /*35f0*/  @P2 LDG.E.U16 R15, desc[UR8][R8.64] ;  /* 0x00000008080f2981 */ /* 0x000ea8000c1e1500 */
[----:B------:R-:W2:Y:S04]  /*3600*/  @P2 LDG.E.U16 R0, desc[UR8][R10.64] ;  /* 0x000000080a002981 */ /* 0x000ea8000c1e1500 */
[----:B------:R1:W-:Y:S04]  /*3610*/  STL [R1+0x54], R155 ;  /* 0x0000549b01007387 */ /* 0x0003e80000100800 */
[----:B-1----:R-:W3:Y:S01]  /*3620*/  LDL.LU R155, [R1+0x1310] ;  /* 0x00131000019b7983 */ /* 0x002ee20000300800 */
[----:B0-----:R-:W-:-:S02]  /*3630*/  PRMT R2, RZ, 0x7610, R2 ;  /* 0x00007610ff027816 */ /* 0x001fc40000000002 */
[----:B------:R-:W-:Y:S01]  /*3640*/  PRMT R6, RZ, 0x7610, R6 ;  /* 0x00007610ff067816 */ /* 0x000fe20000000006 */
[----:B----4-:R0:W-:Y:S04]  /*3650*/  STL [R1+0x90], R156 ;  /* 0x0000909c01007387 */ /* 0x0101e80000100800 */
[----:B0-----:R-:W4:Y:S04]  /*3660*/  LDL.LU R156, [R1+0x130c] ;  /* 0x00130c00019c7983 */ /* 0x001f280000300800 */
[----:B--2---:R0:W-:Y:S04]  /*3670*/  STL [R1+0x8c], R157 ;  /* 0x00008c9d01007387 */ /* 0x0041e80000100800 */
[----:B0-----:R-:W2:Y:S04]  /*3680*/  LDL.LU R157, [R1+0x1308] ;  /* 0x00130800019d7983 */ /* 0x001ea80000300800 */
[----:B------:R0:W-:Y:S04]  /*3690*/  STL [R1+0x50], R15 ;  /* 0x0000500f01007387 */ /* 0x0001e80000100800 */
[----:B------:R1:W-:Y:S01]  /*36a0*/  STL [R1+0x4c], R0 ;  /* 0x00004c0001007387 */ /* 0x0003e20000100800 */
[----:B0-----:R-:W0:Y:S08]  /*36b0*/  LDC R15, c[0x0][0x3c4] ;  /* 0x0000f100ff0f7b82 */ /* 0x001e300000000800 */
[----:B-1----:R-:W1:Y:S01]  /*36c0*/  LDC R0, c[0x0][0x3c4] ;  /* 0x0000f100ff007b82 */ /* 0x002e620000000800 */
[----:B------:R0:W-:Y:S04]  /*36d0*/  STL.S16 [R1+0x88], R2 ;  /* 0x0000880201007387 */ /* 0x0001e80000100600 */
[----:B------:R0:W-:Y:S02]  /*36e0*/  STL.S16 [R1+0x44], R6 ;  /* 0x0000440601007387 */ /* 0x0001e40000100600 */
[----:B0-----:R-:W-:-:S02]  /*36f0*/  IMAD R7, R15, 0xc, RZ ;  /* 0x0000000c0f077824 */ /* 0x001fc400078e02ff */
[----:B------:R-:W-:Y:S01]  /*3700*/  IMAD R15, R14, 0x5, RZ ;  /* 0x000000050e0f7824 */ /* 0x000fe200078e02ff */
[----:B-1----:R-:W-:Y:S01]  /*3710*/  SHF.L.U32 R13, R0, 0x2, RZ ;  /* 0x00000002000d7819 */ /* 0x002fe200000006ff */
[----:B------:R-:W-:-:S04]  /*3720*/  IMAD.WIDE R8, R7, 0x2, R134 ;  /* 0x0000000207087825 */ /* 0x000fc800078e0286 */
[----:B------:R-:W-:-:S04]  /*3730*/  IMAD.WIDE R2, R13, 0x2, R134 ;  /* 0x000000020d027825 */ /* 0x000fc800078e0286 */
[----:B------:R-:W-:-:S04]  /*3740*/  IMAD.WIDE R4, R13, 0x2, R136 ;  /* 0x000000020d047825 */ /* 0x000fc800078e0288 */
[----:B------:R-:W-:Y:S02]  /*3750*/  IMAD.MOV.U32 R13, RZ, RZ, R6 ;  /* 0x000000ffff0d7224 */ /* 0x000fe400078e0006 */
[----:B------:R-:W-:-:S04]  /*3760*/  IMAD.WIDE R10, R7, 0x2, R136 ;  /* 0x00000002070a7825 */ /* 0x000fc800078e0288 */
[----:B------:R-:W-:Y:S01]  /*3770*/  IMAD.WIDE R6, R15, 0x2, R134 ;  /* 0x000000020f067825 */ /* 0x000fe200078e0286 */
[----:B------:R-:W-:Y:S01]  /*3780*/  PRMT R12, RZ, 0x7610, R12 ;  /* 0x00007610ff0c7816 */ /* 0x000fe2000000000c */
[----:B------:R-:W2:Y:S01]  /*3790*/  LDL R15, [R1+0x88] ;  /* 0x00008800010f7983 */ /* 0x000ea20000100800 */
[----:B------:R-:W-:Y:S02]  /*37a0*/  PRMT R16, RZ, 0x7610, R16 ;  /* 0x00007610ff107816 */ /* 0x000fe40000000010 */
[----:B------:R-:W-:Y:S01]  /*37b0*/  PRMT R17, RZ, 0x7610, R17 ;  /* 0x00007610ff117816 */ /* 0x000fe20000000011 */
[----:B------:R-:W3:Y:S04]  /*37c0*/  @P2 LDG.E.U16 R13, desc[UR8][R10.64] ;  /* 0x000000080a0d2981 */ /* 0x000ee8000c1e1500 */
[----:B------:R-:W3:Y:S04]  /*37d0*/  @P2 LDG.E.U16 R12, desc[UR8][R4.64] ;  /* 0x00000008040c2981 */ /* 0x000ee8000c1e1500 */
[----:B------:R-:W3:Y:S04]  /*37e0*/  @P2 LDG.E.U16 R16, desc[UR8][R8.64] ;  /* 0x0000000808102981 */ /* 0x000ee8000c1e1500 */
[----:B------:R-:W3:Y:S04]  /*37f0*/  @P2 LDG.E.U16 R17, desc[UR8][R6.64] ;  /* 0x0000000806112981 */ /* 0x000ee8000c1e1500 */
[----:B--2---:R-:W2:Y:S01]  /*3800*/  @P2 LDG.E.U16 R15, desc[UR8][R2.64] ;  /* 0x00000008020f2981 */ /* 0x004ea2000c1e1500 */
[----:B------:R-:W-:-:S02]  /*3810*/  PRMT R158, RZ, 0x7610, R158 ;  /* 0x00007610ff9e7816 */ /* 0x000fc4000000009e */
[----:B------:R-:W-:Y:S02]  /*3820*/  PRMT R159, RZ, 0x7610, R159 ;  /* 0x00007610ff9f7816 */ /* 0x000fe4000000009f */
[----:B------:R-:W-:Y:S02]  /*3830*/  PRMT R160, RZ, 0x7610, R160 ;  /* 0x00007610ffa07816 */ /* 0x000fe400000000a0 */
[----:B------:R-:W-:Y:S02]  /*3840*/  PRMT R161, RZ, 0x7610, R161 ;  /* 0x00007610ffa17816 */ /* 0x000fe400000000a1 */
[----:B------:R-:W-:Y:S01]  /*3850*/  PRMT R162, RZ, 0x7610, R162 ;  /* 0x00007610ffa27816 */ /* 0x000fe200000000a2 */
[----:B--2---:R0:W-:Y:S04]  /*3860*/  @P2 STL [R1+0x88], R15 ;  /* 0x0000880f01002387 */ /* 0x0041e80000100800 */
[----:B---3--:R-:W-:Y:S04]  /*3870*/  STL [R1+0x84], R12 ;  /* 0x0000840c01007387 */ /* 0x008fe80000100800 */
[----:B------:R1:W-:Y:S01]  /*3880*/  STL [R1+0x48], R16 ;  /* 0x0000481001007387 */ /* 0x0003e20000100800 */
[----:B0-----:R-:W0:Y:S08]  /*3890*/  LDC R15, c[0x0][0x3c4] ;  /* 0x0000f100ff0f7b82 */ /* 0x001e300000000800 */
[----:B-1----:R-:W1:Y:S08]  /*38a0*/  LDC R16, c[0x0][0x3c4] ;  /* 0x0000f100ff107b82 */ /* 0x002e700000000800 */
[----:B------:R-:W2:Y:S01]  /*38b0*/  LDC R12, c[0x0][0x3c4] ;  /* 0x0000f100ff0c7b82 */ /* 0x000ea20000000800 */
[----:B------:R1:W-:Y:S01]  /*38c0*/  STL [R1+0x80], R17 ;  /* 0x0000801101007387 */ /* 0x0003e20000100800 */
[----:B0-----:R-:W-:-:S03]  /*38d0*/  IMAD R15, R15, 0x5, RZ ;  /* 0x000000050f0f7824 */ /* 0x001fc600078e02ff */
[----:B------:R2:W-:Y:S01]  /*38e0*/  @P2 STL [R1+0x44], R13 ;  /* 0x0000440d01002387 */ /* 0x0005e20000100800 */
[----:B------:R-:W-:-:S04]  /*38f0*/  IMAD.WIDE R2, R15, 0x2, R136 ;  /* 0x000000020f027825 */ /* 0x000fc800078e0288 */
[----:B-1----:R-:W-:Y:S01]  /*3900*/  IMAD R17, R16, 0xd, RZ ;  /* 0x0000000d10117824 */ /* 0x002fe200078e02ff */
[----:B------:R-:W3:Y:S03]  /*3910*/  @P2 LDG.E.U16 R158, desc[UR8][R2.64] ;  /* 0x00000008029e2981 */ /* 0x000ee6000c1e1500 */
[----:B------:R-:W-:-:S04]  /*3920*/  IMAD.WIDE R8, R17, 0x2, R134 ;  /* 0x0000000211087825 */ /* 0x000fc800078e0286 */
[----:B--2---:R-:W-:Y:S01]  /*3930*/  IMAD R13, R12, 0x6, RZ ;  /* 0x000000060c0d7824 */ /* 0x004fe200078e02ff */
[----:B------:R-:W2:Y:S01]  /*3940*/  @P2 LDG.E.U16 R159, desc[UR8][R8.64] ;  /* 0x00000008089f2981 */ /* 0x000ea2000c1e1500 */
[----:B------:R-:W-:-:S04]  /*3950*/  IMAD.WIDE R10, R17, 0x2, R136 ;  /* 0x00000002110a7825 */ /* 0x000fc800078e0288 */
[C---:B------:R-:W-:Y:S01]  /*3960*/  IMAD.WIDE R4, R13.reuse, 0x2, R134 ;  /* 0x000000020d047825 */ /* 0x040fe200078e0286 */
[----:B------:R-:W2:Y:S04]  /*3970*/  @P2 LDG.E.U16 R160, desc[UR8][R10.64] ;  /* 0x000000080aa02981 */ /* 0x000ea8000c1e1500 */
[----:B------:R-:W4:Y:S01]  /*3980*/  @P2 LDG.E.U16 R161, desc[UR8][R4.64] ;  /* 0x0000000804a12981 */ /* 0x000f22000c1e1500 */
[----:B------:R-:W-:-:S05]  /*3990*/  IMAD.WIDE R6, R13, 0x2, R136 ;  /* 0x000000020d067825 */ /* 0x000fca00078e0288 */
[----:B------:R-:W4:Y:S01]  /*39a0*/  @P2 LDG.E.U16 R162, desc[UR8][R6.64] ;  /* 0x0000000806a22981 */ /* 0x000f22000c1e1500 */
[----:B------:R-:W-:Y:S02]  /*39b0*/  PRMT R163, RZ, 0x7610, R163 ;  /* 0x00007610ffa37816 */ /* 0x000fe400000000a3 */
[----:B------:R-:W-:Y:S02]  /*39c0*/  PRMT R164, RZ, 0x7610, R164 ;  /* 0x00007610ffa47816 */ /* 0x000fe400000000a4 */
[----:B------:R-:W-:Y:S02]  /*39d0*/  PRMT R165, RZ, 0x7610, R165 ;  /* 0x00007610ffa57816 */ /* 0x000fe400000000a5 */
[----:B------:R-:W-:Y:S02]  /*39e0*/  PRMT R140, RZ, 0x7610, R140 ;  /* 0x00007610ff8c7816 */ /* 0x000fe4000000008c */
[----:B------:R-:W-:Y:S02]  /*39f0*/  PRMT R127, RZ, 0x7610, R127 ;  /* 0x00007610ff7f7816 */ /* 0x000fe4000000007f */
[----:B------:R-:W-:-:S02]  /*3a00*/  PRMT R126, RZ, 0x7610, R126 ;  /* 0x00007610ff7e7816 */ /* 0x000fc4000000007e */
        /* <DEDUP_REMOVED lines=21> */
[----:B------:R-:W-:Y:S01]  /*3b60*/  PRMT R104, RZ, 0x7610, R104 ;  /* 0x00007610ff687816 */ /* 0x000fe20000000068 */
[----:B---3--:R0:W-:Y:S04]  /*3b70*/  STL [R1+0x74], R158 ;  /* 0x0000749e01007387 */ /* 0x0081e80000100800 */
[----:B0-----:R-:W3:Y:S04]  /*3b80*/  LDL.LU R158, [R1+0x1304] ;  /* 0x00130400019e7983 */ /* 0x001ee80000300800 */
[----:B--2---:R0:W-:Y:S04]  /*3b90*/  STL [R1+0x40], R159 ;  /* 0x0000409f01007387 */ /* 0x0041e80000100800 */
[----:B0-----:R-:W2:Y:S04]  /*3ba0*/  LDL.LU R159, [R1+0x1300] ;  /* 0x00130000019f7983 */ /* 0x001ea80000300800 */
[----:B------:R0:W-:Y:S04]  /*3bb0*/  STL [R1+0x3c], R160 ;  /* 0x00003ca001007387 */ /* 0x0001e80000100800 */
[----:B0-----:R-:W2:Y:S04]  /*3bc0*/  LDL.LU R160, [R1+0x12fc] ;  /* 0x0012fc0001a07983 */ /* 0x001ea80000300800 */
[----:B----4-:R0:W-:Y:S04]  /*3bd0*/  STL [R1+0x70], R161 ;  /* 0x000070a101007387 */ /* 0x0101e80000100800 */
[----:B0-----:R-:W4:Y:S04]  /*3be0*/  LDL.LU R161, [R1+0x12f8] ;  /* 0x0012f80001a17983 */ /* 0x001f280000300800 */
[----:B------:R0:W-:Y:S04]  /*3bf0*/  STL [R1+0x6c], R162 ;  /* 0x00006ca201007387 */ /* 0x0001e80000100800 */
[----:B0-----:R-:W2:Y:S04]  /*3c00*/  LDL.LU R162, [R1+0x12f4] ;  /* 0x0012f40001a27983 */ /* 0x001ea80000300800 */
[----:B------:R0:W-:Y:S04]  /*3c10*/  STL.S16 [R1+0xa8], R163 ;  /* 0x0000a8a301007387 */ /* 0x0001e80000100600 */
[----:B0-----:R-:W2:Y:S04]  /*3c20*/  LDL.LU R163, [R1+0x12f0] ;  /* 0x0012f00001a37983 */ /* 0x001ea80000300800 */
[----:B------:R0:W-:Y:S04]  /*3c30*/  STL.S16 [R1+0xa4], R164 ;  /* 0x0000a4a401007387 */ /* 0x0001e80000100600 */
[----:B0-----:R-:W2:Y:S04]  /*3c40*/  LDL.LU R164, [R1+0x12ec] ;  /* 0x0012ec0001a47983 */ /* 0x001ea80000300800 */
[----:B------:R0:W-:Y:S04]  /*3c50*/  STL.S16 [R1+0x30], R165 ;  /* 0x000030a501007387 */ /* 0x0001e80000100600 */
[----:B0-----:R-:W2:Y:S04]  /*3c60*/  LDL.LU R165, [R1+0x12e8] ;  /* 0x0012e80001a57983 */ /* 0x001ea80000300800 */
[----:B------:R0:W-:Y:S04]  /*3c70*/  STL.S16 [R1+0x2c], R140 ;  /* 0x00002c8c01007387 */ /* 0x0001e80000100600 */
[----:B------:R1:W-:Y:S04]  /*3c80*/  STL.64 [R1+0x12d8], R126 ;  /* 0x0012d87e01007387 */ /* 0x0003e80000100a00 */
[----:B------:R-:W-:Y:S01]  /*3c90*/  STL.64 [R1+0x12c8], R124 ;  /* 0x0012c87c01007387 */ /* 0x000fe20000100a00 */
[----:B------:R-:W-:Y:S01]  /*3ca0*/  PRMT R103, RZ, 0x7610, R103 ;  /* 0x00007610ff677816 */ /* 0x000fe20000000067 */
[----:B0-----:R-:W0:Y:S02]  /*3cb0*/  LDC R140, c[0x0][0x3c4] ;  /* 0x0000f100ff8c7b82 */ /* 0x001e240000000800 */
[----:B------:R-:W-:Y:S04]  /*3cc0*/  STL.64 [R1+0x12c0], R122 ;  /* 0x0012c07a01007387 */ /* 0x000fe80000100a00 */
[----:B------:R-:W-:Y:S01]  /*3cd0*/  STL.64 [R1+0x12d0], R120 ;  /* 0x0012d07801007387 */ /* 0x000fe20000100a00 */
[----:B------:R-:W-:Y:S01]  /*3ce0*/  PRMT R102, RZ, 0x7610, R102 ;  /* 0x00007610ff667816 */ /* 0x000fe20000000066 */
[----:B-1----:R-:W1:Y:S02]  /*3cf0*/  LDC R127, c[0x0][0x3c4] ;  /* 0x0000f100ff7f7b82 */ /* 0x002e640000000800 */
[----:B------:R0:W-:Y:S04]  /*3d00*/  STL.64 [R1+0x12e0], R118 ;  /* 0x0012e07601007387 */ /* 0x0001e80000100a00 */
[----:B------:R-:W-:Y:S01]  /*3d10*/  STL.64 [R1+0x12b8], R116 ;  /* 0x0012b87401007387 */ /* 0x000fe20000100a00 */
[----:B------:R-:W-:Y:S01]  /*3d20*/  PRMT R101, RZ, 0x7610, R101 ;  /* 0x00007610ff657816 */ /* 0x000fe20000000065 */
[----:B------:R-:W1:Y:S02]  /*3d30*/  LDC R126, c[0x0][0x3c4] ;  /* 0x0000f100ff7e7b82 */ /* 0x000e640000000800 */
[----:B------:R-:W-:Y:S04]  /*3d40*/  STL.64 [R1+0x12b0], R114 ;  /* 0x0012b07201007387 */ /* 0x000fe80000100a00 */
[----:B------:R-:W-:Y:S01]  /*3d50*/  STL.64 [R1+0x12a8], R112 ;  /* 0x0012a87001007387 */ /* 0x000fe20000100a00 */
[----:B------:R-:W-:Y:S01]  /*3d60*/  PRMT R100, RZ, 0x7610, R100 ;  /* 0x00007610ff647816 */ /* 0x000fe20000000064 */
[----:B0-----:R-:W0:Y:S02]  /*3d70*/  LDC R119, c[0x0][0x3c4] ;  /* 0x0000f100ff777b82 */ /* 0x001e240000000800 */
[----:B------:R-:W-:Y:S04]  /*3d80*/  STL.64 [R1+0x12a0], R110 ;  /* 0x0012a06e01007387 */ /* 0x000fe80000100a00 */
[----:B------:R-:W-:Y:S01]  /*3d90*/  STL.64 [R1+0x1298], R108 ;  /* 0x0012986c01007387 */ /* 0x000fe20000100a00 */
[----:B------:R-:W-:Y:S01]  /*3da0*/  PRMT R99, RZ, 0x7610, R99 ;  /* 0x00007610ff637816 */ /* 0x000fe20000000063 */
[----:B------:R-:W0:Y:S02]  /*3db0*/  LDC R118, c[0x0][0x3c4] ;  /* 0x0000f100ff767b82 */ /* 0x000e240000000800 */
[----:B------:R1:W-:Y:S01]  /*3dc0*/  STL.64 [R1+0x1288], R106 ;  /* 0x0012886a01007387 */ /* 0x0003e20000100a00 */
[----:B------:R-:W-:-:S02]  /*3dd0*/  PRMT R98, RZ, 0x7610, R98 ;  /* 0x00007610ff627816 */ /* 0x000fc40000000062 */
[----:B------:R-:W-:Y:S02]  /*3de0*/  PRMT R97, RZ, 0x7610, R97 ;  /* 0x00007610ff617816 */ /* 0x000fe40000000061 */
[----:B------:R-:W-:Y:S01]  /*3df0*/  PRMT R96, RZ, 0x7610, R96 ;  /* 0x00007610ff607816 */ /* 0x000fe20000000060 */
[----:B------:R-:W0:Y:S01]  /*3e00*/  LDC R121, c[0x0][0x3c4] ;  /* 0x0000f100ff797b82 */ /* 0x000e220000000800 */
[----:B-1----:R-:W-:Y:S02]  /*3e10*/  PRMT R107, RZ, 0x7610, R107 ;  /* 0x00007610ff6b7816 */ /* 0x002fe4000000006b */
[----:B------:R-:W-:-:S05]  /*3e20*/  PRMT R106, RZ, 0x7610, R106 ;  /* 0x00007610ff6a7816 */ /* 0x000fca000000006a */
[----:B------:R-:W1:Y:S01]  /*3e30*/  LDC R120, c[0x0][0x3c4] ;  /* 0x0000f100ff787b82 */ /* 0x000e620000000800 */
[----:B------:R-:W-:Y:S01]  /*3e40*/  STL.S16 [R1+0x28], R107 ;  /* 0x0000286b01007387 */ /* 0x000fe20000100600 */
[----:B------:R-:W-:Y:S02]  /*3e50*/  PRMT R95, RZ, 0x7610, R95 ;  /* 0x00007610ff5f7816 */ /* 0x000fe4000000005f */
[----:B------:R-:W-:Y:S01]  /*3e60*/  PRMT R94, RZ, 0x7610, R94 ;  /* 0x00007610ff5e7816 */ /* 0x000fe2000000005e */
[----:B------:R-:W-:Y:S01]  /*3e70*/  STL.S16 [R1+0x24], R106 ;  /* 0x0000246a01007387 */ /* 0x000fe20000100600 */
[----:B------:R-:W-:Y:S02]  /*3e80*/  PRMT R93, RZ, 0x7610, R93 ;  /* 0x00007610ff5d7816 */ /* 0x000fe4000000005d */
[----:B------:R-:W0:Y:S01]  /*3e90*/  LDC R125, c[0x0][0x3c4] ;  /* 0x0000f100ff7d7b82 */ /* 0x000e220000000800 */
[----:B------:R-:W-:Y:S01]  /*3ea0*/  PRMT R92, RZ, 0x7610, R92 ;  /* 0x00007610ff5c7816 */ /* 0x000fe2000000005c */
[----:B------:R-:W-:Y:S01]  /*3eb0*/  STL.64 [R1+0x1280], R104 ;  /* 0x0012806801007387 */ /* 0x000fe20000100a00 */
[----:B------:R-:W-:-:S02]  /*3ec0*/  PRMT R91, RZ, 0x7610, R91 ;  /* 0x00007610ff5b7816 */ /* 0x000fc4000000005b */
[----:B------:R-:W-:Y:S01]  /*3ed0*/  PRMT R90, RZ, 0x7610, R90 ;  /* 0x00007610ff5a7816 */ /* 0x000fe2000000005a */
[----:B------:R-:W-:Y:S01]  /*3ee0*/  STL.64 [R1+0x1290], R102 ;  /* 0x0012906601007387 */ /* 0x000fe20000100a00 */
[----:B------:R-:W-:Y:S01]  /*3ef0*/  PRMT R89, RZ, 0x7610, R89 ;  /* 0x00007610ff597816 */ /* 0x000fe20000000059 */
[----:B------:R-:W0:Y:S01]  /*3f00*/  LDC R124, c[0x0][0x3c4] ;  /* 0x0000f100ff7c7b82 */ /* 0x000e220000000800 */
[----:B------:R-:W-:Y:S01]  /*3f10*/  PRMT R88, RZ, 0x7610, R88 ;  /* 0x00007610ff587816 */ /* 0x000fe20000000058 */
[----:B------:R-:W-:Y:S01]  /*3f20*/  STL.64 [R1+0x1278], R100 ;  /* 0x0012786401007387 */ /* 0x000fe20000100a00 */
[----:B------:R-:W-:Y:S02]  /*3f30*/  PRMT R87, RZ, 0x7610, R87 ;  /* 0x00007610ff577816 */ /* 0x000fe40000000057 */
[----:B------:R-:W-:Y:S01]  /*3f40*/  PRMT R86, RZ, 0x7610, R86 ;  /* 0x00007610ff567816 */ /* 0x000fe20000000056 */
[----:B------:R-:W-:Y:S01]  /*3f50*/  STL.64 [R1+0x1270], R98 ;  /* 0x0012706201007387 */ /* 0x000fe20000100a00 */
[----:B------:R-:W-:Y:S01]  /*3f60*/  PRMT R85, RZ, 0x7610, R85 ;  /* 0x00007610ff557816 */ /* 0x000fe20000000055 */
[----:B------:R-:W0:Y:S01]  /*3f70*/  LDC R123, c[0x0][0x3c4] ;  /* 0x0000f100ff7b7b82 */ /* 0x000e220000000800 */
[----:B------:R-:W-:Y:S01]  /*3f80*/  PRMT R84, RZ, 0x7610, R84 ;  /* 0x00007610ff547816 */ /* 0x000fe20000000054 */
[----:B------:R-:W-:Y:S01]  /*3f90*/  STL.64 [R1+0x1268], R96 ;  /* 0x0012686001007387 */ /* 0x000fe20000100a00 */
[----:B------:R-:W-:-:S02]  /*3fa0*/  PRMT R83, RZ, 0x7610, R83 ;  /* 0x00007610ff537816 */ /* 0x000fc40000000053 */
[----:B------:R-:W-:Y:S01]  /*3fb0*/  PRMT R82, RZ, 0x7610, R82 ;  /* 0x00007610ff527816 */ /* 0x000fe20000000052 */
[----:B------:R-:W-:Y:S01]  /*3fc0*/  STL.64 [R1+0x1260], R94 ;  /* 0x0012605e01007387 */ /* 0x000fe20000100a00 */
[----:B------:R-:W-:Y:S01]  /*3fd0*/  PRMT R81, RZ, 0x7610, R81 ;  /* 0x00007610ff517816 */ /* 0x000fe20000000051 */
[----:B------:R-:W0:Y:S02]  /*3fe0*/  LDC R122, c[0x0][0x3c4] ;  /* 0x0000f100ff7a7b82 */ /* 0x000e240000000800 */
[----:B------:R-:W-:Y:S04]  /*3ff0*/  STL.64 [R1+0x1258], R92 ;  /* 0x0012585c01007387 */ /* 0x000fe80000100a00 */
        /* <DEDUP_REMOVED lines=8> */
[----:B------:R1:W-:Y:S01]  /*4080*/  STL.64 [R1+0x1220], R82 ;  /* 0x0012205201007387 */ /* 0x0003e20000100a00 */
[----:B------:R-:W-:Y:S01]  /*4090*/  PRMT R78, RZ, 0x7610, R78 ;  /* 0x00007610ff4e7816 */ /* 0x000fe2000000004e */
[----:B------:R-:W0:Y:S01]  /*40a0*/  LDC R115, c[0x0][0x3c4] ;  /* 0x0000f100ff737b82 */ /* 0x000e220000000800 */
[----:B------:R-:W-:-:S02]  /*40b0*/  PRMT R77, RZ, 0x7610, R77 ;  /* 0x00007610ff4d7816 */ /* 0x000fc4000000004d */
[----:B------:R-:W-:Y:S02]  /*40c0*/  PRMT R76, RZ, 0x7610, R76 ;  /* 0x00007610ff4c7816 */ /* 0x000fe4000000004c */
[----:B------:R-:W-:Y:S02]  /*40d0*/  PRMT R75, RZ, 0x7610, R75 ;  /* 0x00007610ff4b7816 */ /* 0x000fe4000000004b */
[----:B------:R-:W-:Y:S01]  /*40e0*/  PRMT R74, RZ, 0x7610, R74 ;  /* 0x00007610ff4a7816 */ /* 0x000fe2000000004a */
[----:B------:R-:W0:Y:S01]  /*40f0*/  LDC R114, c[0x0][0x3c4] ;  /* 0x0000f100ff727b82 */ /* 0x000e220000000800 */
[----:B-1----:R-:W-:Y:S02]  /*4100*/  PRMT R83, RZ, 0x7610, R83 ;  /* 0x00007610ff537816 */ /* 0x002fe40000000053 */
[----:B------:R-:W-:Y:S02]  /*4110*/  PRMT R82, RZ, 0x7610, R82 ;  /* 0x00007610ff527816 */ /* 0x000fe40000000052 */
[----:B------:R-:W-:Y:S01]  /*4120*/  PRMT R73, RZ, 0x7610, R73 ;  /* 0x00007610ff497816 */ /* 0x000fe20000000049 */
[----:B------:R-:W-:Y:S01]  /*4130*/  STL.S16 [R1+0x20], R83 ;  /* 0x0000205301007387 */ /* 0x000fe20000100600 */
[----:B------:R-:W-:Y:S01]  /*4140*/  PRMT R72, RZ, 0x7610, R72 ;  /* 0x00007610ff487816 */ /* 0x000fe20000000048 */
[----:B------:R-:W1:Y:S01]  /*4150*/  LDC R113, c[0x0][0x3c4] ;  /* 0x0000f100ff717b82 */ /* 0x000e620000000800 */
[----:B------:R-:W-:Y:S01]  /*4160*/  PRMT R71, RZ, 0x7610, R71 ;  /* 0x00007610ff477816 */ /* 0x000fe20000000047 */
[----:B------:R-:W-:Y:S01]  /*4170*/  STL.S16 [R1+0x1c], R82 ;  /* 0x00001c5201007387 */ /* 0x000fe20000100600 */
        /* <DEDUP_REMOVED lines=9> */
[----:B------:R1:W-:Y:S01]  /*4210*/  STL.64 [R1+0x11f8], R76 ;  /* 0x0011f84c01007387 */ /* 0x0003e20000100a00 */
[----:B------:R-:W-:Y:S01]  /*4220*/  PRMT R64, RZ, 0x7610, R64 ;  /* 0x00007610ff407816 */ /* 0x000fe20000000040 */
[----:B------:R-:W0:Y:S01]  /*4230*/  LDC R111, c[0x0][0x3c4] ;  /* 0x0000f100ff6f7b82 */ /* 0x000e220000000800 */
[----:B------:R-:W-:Y:S01]  /*4240*/  PRMT R63, RZ, 0x7610, R63 ;  /* 0x00007610ff3f7816 */ /* 0x000fe2000000003f */
[----:B------:R1:W-:Y:S01]  /*4250*/  STL.64 [R1+0x11f0], R74 ;  /* 0x0011f04a01007387 */ /* 0x0003e20000100a00 */
[----:B------:R-:W-:-:S02]  /*4260*/  PRMT R62, RZ, 0x7610, R62 ;  /* 0x00007610ff3e7816 */ /* 0x000fc4000000003e */
[----:B------:R-:W-:Y:S01]  /*4270*/  PRMT R61, RZ, 0x7610, R61 ;  /* 0x00007610ff3d7816 */ /* 0x000fe2000000003d */
[----:B------:R0:W-:Y:S01]  /*4280*/  STL.64 [R1+0x11e8], R72 ;  /* 0x0011e84801007387 */ /* 0x0001e20000100a00 */
[----:B------:R-:W-:Y:S01]  /*4290*/  PRMT R60, RZ, 0x7610, R60 ;  /* 0x00007610ff3c7816 */ /* 0x000fe2000000003c */
[----:B------:R-:W2:Y:S01]  /*42a0*/  LDC R110, c[0x0][0x3c4] ;  /* 0x0000f100ff6e7b82 */ /* 0x000ea20000000800 */
[----:B------:R-:W-:Y:S01]  /*42b0*/  PRMT R2, RZ, 0x7610, R2 ;  /* 0x00007610ff027816 */ /* 0x000fe20000000002 */
[----:B------:R-:W-:Y:S01]  /*42c0*/  STL.64 [R1+0x11e0], R70 ;  /* 0x0011e04601007387 */ /* 0x000fe20000100a00 */
[----:B------:R-:W-:Y:S02]  /*42d0*/  PRMT R3, RZ, 0x7610, R3 ;  /* 0x00007610ff037816 */ /* 0x000fe40000000003 */
[----:B------:R-:W-:Y:S01]  /*42e0*/  PRMT R59, RZ, 0x7610, R59 ;  /* 0x00007610ff3b7816 */ /* 0x000fe2000000003b */
[----:B------:R-:W-:Y:S01]  /*42f0*/  STL.64 [R1+0x11d8], R68 ;  /* 0x0011d84401007387 */ /* 0x000fe20000100a00 */
[----:B------:R-:W-:Y:S01]  /*4300*/  PRMT R58, RZ, 0x7610, R58 ;  /* 0x00007610ff3a7816 */ /* 0x000fe2000000003a */
[----:B-1----:R-:W1:Y:S01]  /*4310*/  LDC R77, c[0x0][0x3c4] ;  /* 0x0000f100ff4d7b82 */ /* 0x002e620000000800 */
[----:B------:R-:W-:Y:S01]  /*4320*/  PRMT R57, RZ, 0x7610, R57 ;  /* 0x00007610ff397816 */ /* 0x000fe20000000039 */
[----:B------:R-:W-:Y:S01]  /*4330*/  STL.64 [R1+0x11d0], R66 ;  /* 0x0011d04201007387 */ /* 0x000fe20000100a00 */
[----:B------:R-:W-:-:S03]  /*4340*/  PRMT R56, RZ, 0x7610, R56 ;  /* 0x00007610ff387816 */ /* 0x000fc60000000038 */
[----:B------:R-:W-:Y:S01]  /*4350*/  STL.64 [R1+0x11c8], R64 ;  /* 0x0011c84001007387 */ /* 0x000fe20000100a00 */
[----:B------:R-:W-:Y:S01]  /*4360*/  PRMT R55, RZ, 0x7610, R55 ;  /* 0x00007610ff377816 */ /* 0x000fe20000000037 */
[----:B------:R-:W1:Y:S02]  /*4370*/  LDC R76, c[0x0][0x3c4] ;  /* 0x0000f100ff4c7b82 */ /* 0x000e640000000800 */
[----:B------:R-:W-:Y:S04]  /*4380*/  STL.64 [R1+0x11c0], R62 ;  /* 0x0011c03e01007387 */ /* 0x000fe80000100a00 */
[----:B------:R-:W-:Y:S01]  /*4390*/  STL.64 [R1+0x11b8], R60 ;  /* 0x0011b83c01007387 */ /* 0x000fe20000100a00 */
[----:B------:R-:W-:Y:S01]  /*43a0*/  PRMT R54, RZ, 0x7610, R54 ;  /* 0x00007610ff367816 */ /* 0x000fe20000000036 */
[----:B------:R-:W1:Y:S02]  /*43b0*/  LDC R75, c[0x0][0x3c4] ;  /* 0x0000f100ff4b7b82 */ /* 0x000e640000000800 */
[----:B------:R-:W-:Y:S04]  /*43c0*/  STL.64 [R1+0x1228], R2 ;  /* 0x0012280201007387 */ /* 0x000fe80000100a00 */
[----:B------:R-:W-:Y:S01]  /*43d0*/  STL.64 [R1+0x11b0], R58 ;  /* 0x0011b03a01007387 */ /* 0x000fe20000100a00 */
[----:B------:R-:W-:Y:S01]  /*43e0*/  PRMT R53, RZ, 0x7610, R53 ;  /* 0x00007610ff357816 */ /* 0x000fe20000000035 */
[----:B------:R-:W1:Y:S02]  /*43f0*/  LDC R74, c[0x0][0x3c4] ;  /* 0x0000f100ff4a7b82 */ /* 0x000e640000000800 */
[----:B------:R3:W-:Y:S01]  /*4400*/  STL.64 [R1+0x11a8], R56 ;  /* 0x0011a83801007387 */ /* 0x0007e20000100a00 */
[----:B------:R-:W-:-:S02]  /*4410*/  PRMT R52, RZ, 0x7610, R52 ;  /* 0x00007610ff347816 */ /* 0x000fc40000000034 */
[----:B------:R-:W-:Y:S02]  /*4420*/  PRMT R51, RZ, 0x7610, R51 ;  /* 0x00007610ff337816 */ /* 0x000fe40000000033 */
[----:B------:R-:W-:Y:S01]  /*4430*/  PRMT R50, RZ, 0x7610, R50 ;  /* 0x00007610ff327816 */ /* 0x000fe20000000032 */
[----:B0-----:R-:W0:Y:S01]  /*4440*/  LDC R73, c[0x0][0x3c4] ;  /* 0x0000f100ff497b82 */ /* 0x001e220000000800 */
[----:B------:R-:W-:Y:S02]  /*4450*/  PRMT R49, RZ, 0x7610, R49 ;  /* 0x00007610ff317816 */ /* 0x000fe40000000031 */
[----:B---3--:R-:W-:Y:S02]  /*4460*/  PRMT R57, RZ, 0x7610, R57 ;  /* 0x00007610ff397816 */ /* 0x008fe40000000039 */
[----:B------:R-:W-:-:S03]  /*4470*/  PRMT R56, RZ, 0x7610, R56 ;  /* 0x00007610ff387816 */ /* 0x000fc60000000038 */
[----:B------:R-:W3:Y:S01]  /*4480*/  LDC R71, c[0x0][0x3c4] ;  /* 0x0000f100ff477b82 */ /* 0x000ee20000000800 */
[----:B------:R-:W-:Y:S01]  /*4490*/  PRMT R48, RZ, 0x7610, R48 ;  /* 0x00007610ff307816 */ /* 0x000fe20000000030 */
[----:B------:R-:W-:Y:S01]  /*44a0*/  STL.S16 [R1+0x18], R57 ;  /* 0x0000183901007387 */ /* 0x000fe20000100600 */
[----:B------:R-:W-:Y:S02]  /*44b0*/  PRMT R47, RZ, 0x7610, R47 ;  /* 0x00007610ff2f7816 */ /* 0x000fe4000000002f */
[----:B------:R-:W-:Y:S01]  /*44c0*/  PRMT R46, RZ, 0x7610, R46 ;  /* 0x00007610ff2e7816 */ /* 0x000fe2000000002e */
[----:B------:R-:W-:Y:S01]  /*44d0*/  STL.S16 [R1+0x14], R56 ;  /* 0x0000143801007387 */ /* 0x000fe20000100600 */
        /* <DEDUP_REMOVED lines=74> */
[----:B------:R-:W0:Y:S02]  /*4980*/  LDC R109, c[0x0][0x3c4] ;  /* 0x0000f100ff6d7b82 */ /* 0x000e240000000800 */
[----:B------:R-:W-:Y:S01]  /*4990*/  STL.64 [R1+0x10c8], R16 ;  /* 0x0010c81001007387 */ /* 0x000fe20000100a00 */
[----:B------:R-:W-:-:S03]  /*49a0*/  PRMT R8, RZ, 0x7610, R8 ;  /* 0x00007610ff087816 */ /* 0x000fc60000000008 */
        /* <DEDUP_REMOVED lines=8> */
[----:B------:R1:W-:Y:S01]  /*4a30*/  STL.64 [R1+0x1138], R4 ;  /* 0x0011380401007387 */ /* 0x0003e20000100a00 */
[----:B------:R-:W-:Y:S02]  /*4a40*/  PRMT R138, RZ, 0x7610, R138 ;  /* 0x00007610ff8a7816 */ /* 0x000fe4000000008a */
[----:B------:R-:W-:Y:S01]  /*4a50*/  PRMT R139, RZ, 0x7610, R139 ;  /* 0x00007610ff8b7816 */ /* 0x000fe2000000008b */
[----:B------:R-:W-:Y:S01]  /*4a60*/  STL.64 [R1+0x1088], R8 ;  /* 0x0010880801007387 */ /* 0x000fe20000100a00 */
[----:B------:R-:W-:Y:S01]  /*4a70*/  PRMT R142, RZ, 0x7610, R142 ;  /* 0x00007610ff8e7816 */ /* 0x000fe2000000008e */
[----:B------:R-:W0:Y:S01]  /*4a80*/  LDC R58, c[0x0][0x3c4] ;  /* 0x0000f100ff3a7b82 */ /* 0x000e220000000800 */
[----:B------:R-:W-:Y:S01]  /*4a90*/  PRMT R143, RZ, 0x7610, R143 ;  /* 0x00007610ff8f7816 */ /* 0x000fe2000000008f */
[----:B------:R-:W-:Y:S01]  /*4aa0*/  STL.64 [R1+0x1078], R6 ;  /* 0x0010780601007387 */ /* 0x000fe20000100a00 */
[----:B-1----:R-:W-:-:S02]  /*4ab0*/  PRMT R4, RZ, 0x7610, R4 ;  /* 0x00007610ff047816 */ /* 0x002fc40000000004 */
[----:B------:R-:W-:-:S03]  /*4ac0*/  PRMT R144, RZ, 0x7610, R144 ;  /* 0x00007610ff907816 */ /* 0x000fc60000000090 */
[----:B------:R-:W1:Y:S01]  /*4ad0*/  LDC R103, c[0x0][0x3c4] ;  /* 0x0000f100ff677b82 */ /* 0x000e620000000800 */
[----:B------:R-:W-:Y:S01]  /*4ae0*/  PRMT R145, RZ, 0x7610, R145 ;  /* 0x00007610ff917816 */ /* 0x000fe20000000091 */
[----:B------:R-:W-:Y:S01]  /*4af0*/  STL.S16 [R1+0x4], R4 ;  /* 0x0000040401007387 */ /* 0x000fe20000100600 */
[----:B------:R-:W-:Y:S02]  /*4b00*/  PRMT R146, RZ, 0x7610, R146 ;  /* 0x00007610ff927816 */ /* 0x000fe40000000092 */
[----:B------:R-:W-:Y:S01]  /*4b10*/  PRMT R147, RZ, 0x7610, R147 ;  /* 0x00007610ff937816 */ /* 0x000fe20000000093 */
[----:B------:R2:W-:Y:S01]  /*4b20*/  STL.S16 [R1], R3 ;  /* 0x0000000301007387 */ /* 0x0005e20000100600 */
        /* <DEDUP_REMOVED lines=8> */
[----:B--2---:R-:W2:Y:S01]  /*4bb0*/  LDC R3, c[0x0][0x3c4] ;  /* 0x0000f100ff037b82 */ /* 0x004ea20000000800 */
[----:B------:R-:W-:Y:S01]  /*4bc0*/  PRMT R153, RZ, 0x7610, R153 ;  /* 0x00007610ff997816 */ /* 0x000fe20000000099 */
[----:B------:R-:W-:Y:S01]  /*4bd0*/  STL.64 [R1+0x1038], R144 ;  /* 0x0010389001007387 */ /* 0x000fe20000100a00 */
[----:B------:R-:W-:Y:S02]  /*4be0*/  PRMT R154, RZ, 0x7610, R154 ;  /* 0x00007610ff9a7816 */ /* 0x000fe4000000009a */
[----:B------:R-:W-:Y:S01]  /*4bf0*/  PRMT R155, RZ, 0x7610, R155 ;  /* 0x00007610ff9b7816 */ /* 0x000fe2000000009b */
[----:B------:R-:W-:Y:S01]  /*4c00*/  STL.64 [R1+0x1028], R146 ;  /* 0x0010289201007387 */ /* 0x000fe20000100a00 */
[----:B------:R-:W-:Y:S01]  /*4c10*/  PRMT R156, RZ, 0x7610, R156 ;  /* 0x00007610ff9c7816 */ /* 0x000fe2000000009c */
[----:B------:R-:W1:Y:S01]  /*4c20*/  LDC R107, c[0x0][0x3c4] ;  /* 0x0000f100ff6b7b82 */ /* 0x000e620000000800 */
[----:B------:R-:W-:Y:S01]  /*4c30*/  PRMT R157, RZ, 0x7610, R157 ;  /* 0x00007610ff9d7816 */ /* 0x000fe2000000009d */
[----:B------:R-:W-:Y:S01]  /*4c40*/  STL.64 [R1+0x1018], R148 ;  /* 0x0010189401007387 */ /* 0x000fe20000100a00 */
[----:B------:R-:W-:-:S02]  /*4c50*/  PRMT R158, RZ, 0x7610, R158 ;  /* 0x00007610ff9e7816 */ /* 0x000fc4000000009e */
[----:B------:R-:W-:Y:S01]  /*4c60*/  PRMT R159, RZ, 0x7610, R159 ;  /* 0x00007610ff9f7816 */ /* 0x000fe2000000009f */
[----:B------:R-:W-:Y:S01]  /*4c70*/  STL.64 [R1+0x1008], R150 ;  /* 0x0010089601007387 */ /* 0x000fe20000100a00 */
[----:B------:R-:W-:Y:S01]  /*4c80*/  PRMT R160, RZ, 0x7610, R160 ;  /* 0x00007610ffa07816 */ /* 0x000fe200000000a0 */
[----:B------:R-:W1:Y:S01]  /*4c90*/  LDC R106, c[0x0][0x3c4] ;  /* 0x0000f100ff6a7b82 */ /* 0x000e620000000800 */
[----:B----4-:R-:W-:Y:S01]  /*4ca0*/  PRMT R161, RZ, 0x7610, R161 ;  /* 0x00007610ffa17816 */ /* 0x010fe200000000a1 */
[----:B------:R-:W-:Y:S01]  /*4cb0*/  STL.64 [R1+0xff8], R152 ;  /* 0x000ff89801007387 */ /* 0x000fe20000100a00 */
[----:B------:R-:W-:Y:S02]  /*4cc0*/  PRMT R132, RZ, 0x7610, R132 ;  /* 0x00007610ff847816 */ /* 0x000fe40000000084 */
[----:B------:R-:W-:Y:S01]  /*4cd0*/  PRMT R133, RZ, 0x7610, R133 ;  /* 0x00007610ff857816 */ /* 0x000fe20000000085 */
[----:B------:R4:W-:Y:S01]  /*4ce0*/  STL.64 [R1+0xfe8], R154 ;  /* 0x000fe89a01007387 */ /* 0x0009e20000100a00 */
[----:B------:R-:W-:-:S02]  /*4cf0*/  PRMT R2, RZ, 0x7610, R2 ;  /* 0x00007610ff027816 */ /* 0x000fc40000000002 */
[----:B------:R-:W-:Y:S01]  /*4d00*/  PRMT R162, RZ, 0x7610, R162 ;  /* 0x00007610ffa27816 */ /* 0x000fe200000000a2 */
[----:B------:R-:W-:Y:S01]  /*4d10*/  STL.64 [R1+0xfd8], R156 ;  /* 0x000fd89c01007387 */ /* 0x000fe20000100a00 */
[----:B------:R-:W-:Y:S02]  /*4d20*/  PRMT R163, RZ, 0x7610, R163 ;  /* 0x00007610ffa37816 */ /* 0x000fe400000000a3 */
[----:B------:R-:W-:Y:S01]  /*4d30*/  PRMT R164, RZ, 0x7610, R164 ;  /* 0x00007610ffa47816 */ /* 0x000fe200000000a4 */
[----:B------:R-:W-:Y:S01]  /*4d40*/  STL.64 [R1+0xfe0], R158 ;  /* 0x000fe09e01007387 */ /* 0x000fe20000100a00 */
[----:B------:R-:W-:Y:S02]  /*4d50*/  PRMT R165, RZ, 0x7610, R165 ;  /* 0x00007610ffa57816 */ /* 0x000fe400000000a5 */
[----:B------:R-:W-:Y:S01]  /*4d60*/  SHF.L.U32 R140, R140, 0x4, RZ ;  /* 0x000000048c8c7819 */ /* 0x000fe200000006ff */
[----:B------:R-:W-:Y:S01]  /*4d70*/  STL.64 [R1+0xff0], R160 ;  /* 0x000ff0a001007387 */ /* 0x000fe20000100a00 */
[----:B----4-:R-:W4:Y:S03]  /*4d80*/  LDC R155, c[0x0][0x3c4] ;  /* 0x0000f100ff9b7b82 */ /* 0x010f260000000800 */
[----:B------:R-:W-:Y:S04]  /*4d90*/  STL.64 [R1+0x1068], R132 ;  /* 0x0010688401007387 */ /* 0x000fe80000100a00 */
[----:B------:R2:W-:Y:S01]  /*4da0*/  STL.S16 [R1+0x38], R2 ;  /* 0x0000380201007387 */ /* 0x0005e20000100600 */
[----:B------:R-:W-:Y:S01]  /*4db0*/  PRMT R141, RZ, 0x7610, R141 ;  /* 0x00007610ff8d7816 */ /* 0x000fe2000000008d */
[----:B0-----:R-:W-:Y:S01]  /*4dc0*/  IMAD R69, R69, 0x18, RZ ;  /* 0x0000001845457824 */ /* 0x001fe200078e02ff */
[----:B------:R-:W0:Y:S08]  /*4dd0*/  LDC R105, c[0x0][0x3c4] ;  /* 0x0000f100ff697b82 */ /* 0x000e300000000800 */
[----:B--2---:R-:W2:Y:S01]  /*4de0*/  LDC R2, c[0x0][0x3c4] ;  /* 0x0000f100ff027b82 */ /* 0x004ea20000000800 */
[----:B------:R-:W-:Y:S04]  /*4df0*/  STL.64 [R1+0x1000], R162 ;  /* 0x001000a201007387 */ /* 0x000fe80000100a00 */
[----:B------:R1:W-:Y:S01]  /*4e00*/  STL.64 [R1+0xfc0], R164 ;  /* 0x000fc0a401007387 */ /* 0x0003e20000100a00 */
[----:B------:R-:W-:-:S02]  /*4e10*/  IMAD R56, R3, 0x11, RZ ;  /* 0x0000001103387824 */ /* 0x000fc400078e02ff */
[----:B------:R-:W0:Y:S01]  /*4e20*/  LDC R3, c[0x0][0x3c4] ;  /* 0x0000f100ff037b82 */ /* 0x000e220000000800 */
[----:B------:R-:W-:Y:S02]  /*4e30*/  IMAD.SHL.U32 R68, R68, 0x20, RZ ;  /* 0x0000002044447824 */ /* 0x000fe400078e00ff */
[----:B------:R-:W-:Y:S02]  /*4e40*/  IMAD R66, R66, 0x30, RZ ;  /* 0x0000003042427824 */ /* 0x000fe400078e02ff */
[----:B------:R-:W-:Y:S02]  /*4e50*/  IMAD R45, R119, 0x79, RZ ;  /* 0x00000079772d7824 */ /* 0x000fe400078e02ff */
[----:B------:R-:W-:Y:S01]  /*4e60*/  IMAD R44, R118, 0x12, RZ ;  /* 0x00000012762c7824 */ /* 0x000fe200078e02ff */
[----:B------:R-:W0:Y:S08]  /*4e70*/  LDC R104, c[0x0][0x3c4] ;  /* 0x0000f100ff687b82 */ /* 0x000e300000000800 */
[----:B-1----:R-:W1:Y:S01]  /*4e80*/  LDC R165, c[0x0][0x3c4] ;  /* 0x0000f100ffa57b82 */ /* 0x002e620000000800 */
[----:B--2---:R-:W-:-:S07]  /*4e90*/  IMAD R57, R2, 0x78, RZ ;  /* 0x0000007802397824 */ /* 0x004fce00078e02ff */
[----:B------:R-:W2:Y:S01]  /*4ea0*/  LDC R2, c[0x0][0x3c4] ;  /* 0x0000f100ff027b82 */ /* 0x000ea20000000800 */
[----:B------:R-:W-:Y:S02]  /*4eb0*/  IMAD R144, R77, 0x2d, RZ ;  /* 0x0000002d4d907824 */ /* 0x000fe400078e02ff */
[----:B------:R-:W-:Y:S02]  /*4ec0*/  IMAD R146, R76, 0x35, RZ ;  /* 0x000000354c927824 */ /* 0x000fe400078e02ff */
[----:B------:R-:W-:Y:S02]  /*4ed0*/  IMAD R151, R75, 0x3d, RZ ;  /* 0x0000003d4b977824 */ /* 0x000fe400078e02ff */
[----:B------:R-:W-:Y:S01]  /*4ee0*/  IMAD R150, R74, 0x45, RZ ;  /* 0x000000454a967824 */ /* 0x000fe200078e02ff */
[----:B------:R-:W0:Y:S01]  /*4ef0*/  LDC R55, c[0x0][0x3c4] ;  /* 0x0000f100ff377b82 */ /* 0x000e220000000800 */
[----:B------:R-:W-:Y:S01]  /*4f00*/  IMAD R162, R73, 0x4d, RZ ;  /* 0x0000004d49a27824 */ /* 0x000fe200078e02ff */
[----:B------:R-:W-:Y:S01]  /*4f10*/  STL [R1+0x1230], R144 ;  /* 0x0012309001007387 */ /* 0x000fe20000100800 */
[----:B---3--:R-:W-:-:S02]  /*4f20*/  IMAD R156, R71, 0x5d, RZ ;  /* 0x0000005d479c7824 */ /* 0x008fc400078e02ff */
[----:B------:R-:W-:Y:S01]  /*4f30*/  IMAD R154, R72, 0x55, RZ ;  /* 0x00000055489a7824 */ /* 0x000fe200078e02ff */
[----:B------:R-:W-:Y:S01]  /*4f40*/  STL [R1+0x1210], R146 ;  /* 0x0012109201007387 */ /* 0x000fe20000100800 */
[----:B------:R-:W-:Y:S01]  /*4f50*/  IMAD R164, R70, 0x6d, RZ ;  /* 0x0000006d46a47824 */ /* 0x000fe200078e02ff */
[----:B------:R-:W3:Y:S01]  /*4f60*/  LDC R101, c[0x0][0x3c4] ;  /* 0x0000f100ff657b82 */ /* 0x000ee20000000800 */
[C---:B------:R-:W-:Y:S01]  /*4f70*/  IMAD.WIDE R70, R140.reuse, 0x2, R134 ;  /* 0x000000028c467825 */ /* 0x040fe200078e0286 */
[----:B------:R-:W-:Y:S04]  /*4f80*/  STL.64 [R1+0x1208], R150 ;  /* 0x0012089601007387 */ /* 0x000fe80000100a00 */
[----:B------:R-:W-:Y:S01]  /*4f90*/  STL [R1+0x11a0], R162 ;  /* 0x0011a0a201007387 */ /* 0x000fe20000100800 */
[----:B------:R-:W-:Y:S01]  /*4fa0*/  IMAD R67, R67, 0x28, RZ ;  /* 0x0000002843437824 */ /* 0x000fe200078e02ff */
[----:B------:R-:W3:Y:S02]  /*4fb0*/  LDC R100, c[0x0][0x3c4] ;  /* 0x0000f100ff647b82 */ /* 0x000ee40000000800 */
[----:B------:R-:W-:Y:S01]  /*4fc0*/  STL [R1+0x1120], R156 ;  /* 0x0011209c01007387 */ /* 0x000fe20000100800 */
[----:B------:R-:W-:-:S03]  /*4fd0*/  IMAD.WIDE R72, R140, 0x2, R136 ;  /* 0x000000028c487825 */ /* 0x000fc600078e0288 */
[----:B----4-:R-:W-:Y:S01]  /*4fe0*/  STL.64 [R1+0x1148], R154 ;  /* 0x0011489a01007387 */ /* 0x010fe20000100a00 */
[----:B------:R-:W-:Y:S01]  /*4ff0*/  IMAD R51, R127, 0x39, RZ ;  /* 0x000000397f337824 */ /* 0x000fe200078e02ff */
[----:B------:R-:W4:Y:S02]  /*5000*/  LDC R99, c[0x0][0x3c4] ;  /* 0x0000f100ff637b82 */ /* 0x000f240000000800 */
[----:B-1----:R-:W-:Y:S01]  /*5010*/  STL.64 [R1+0x1080], R164 ;  /* 0x001080a401007387 */ /* 0x002fe20000100a00 */
[----:B------:R-:W-:-:S03]  /*5020*/  IMAD R50, R126, 0x41, RZ ;  /* 0x000000417e327824 */ /* 0x000fc600078e02ff */
[----:B------:R-:W-:Y:S01]  /*5030*/  STL [R1+0x1050], R141 ;  /* 0x0010508d01007387 */ /* 0x000fe20000100800 */
[----:B------:R-:W-:Y:S01]  /*5040*/  IMAD.WIDE R118, R69, 0x2, R136 ;  /* 0x0000000245767825 */ /* 0x000fe200078e0288 */
[----:B------:R-:W1:Y:S02]  /*5050*/  LDC R98, c[0x0][0x3c4] ;  /* 0x0000f100ff627b82 */ /* 0x000e640000000800 */
[----:B------:R2:W-:Y:S01]  /*5060*/  STL.64 [R1+0xf30], R70 ;  /* 0x000f304601007387 */ /* 0x0005e20000100a00 */
[----:B------:R-:W-:Y:S02]  /*5070*/  IMAD R47, R121, 0x69, RZ ;  /* 0x00000069792f7824 */ /* 0x000fe400078e02ff */
[----:B------:R-:W-:Y:S02]  /*5080*/  IMAD R46, R120, 0x71, RZ ;  /* 0x00000071782e7824 */ /* 0x000fe400078e02ff */
[----:B------:R-:W-:Y:S01]  /*5090*/  IMAD.WIDE R126, R68, 0x2, R134 ;  /* 0x00000002447e7825 */ /* 0x000fe200078e0286 */
[----:B------:R-:W-:Y:S01]  /*50a0*/  STL.64 [R1+0xf28], R72 ;  /* 0x000f284801007387 */ /* 0x000fe20000100a00 */
[----:B------:R-:W1:Y:S02]  /*50b0*/  LDC R54, c[0x0][0x3c4] ;  /* 0x0000f100ff367b82 */ /* 0x000e640000000800 */
[----:B------:R-:W-:-:S02]  /*50c0*/  IMAD R65, R65, 0x38, RZ ;  /* 0x0000003841417824 */ /* 0x000fc400078e02ff */
[----:B--2---:R-:W-:Y:S01]  /*50d0*/  IMAD.WIDE R70, R69, 0x2, R134 ;  /* 0x0000000245467825 */ /* 0x004fe200078e0286 */
[----:B------:R-:W-:-:S03]  /*50e0*/  SHF.L.U32 R64, R64, 0x6, RZ ;  /* 0x0000000640407819 */ /* 0x000fc600000006ff */
[----:B------:R-:W2:Y:S01]  /*50f0*/  LDC R97, c[0x0][0x3c4] ;  /* 0x0000f100ff617b82 */ /* 0x000ea20000000800 */
[----:B------:R-:W-:Y:S02]  /*5100*/  IMAD R53, R2, 0x29, RZ ;  /* 0x0000002902357824 */ /* 0x000fe400078e02ff */
[----:B0-----:R-:W-:Y:S02]  /*5110*/  IMAD R52, R3, 0x31, RZ ;  /* 0x0000003103347824 */ /* 0x001fe400078e02ff */
[----:B------:R-:W-:Y:S01]  /*5120*/  IMAD.WIDE R120, R68, 0x2, R136 ;  /* 0x0000000244787825 */ /* 0x000fe200078e0288 */
[----:B------:R-:W-:Y:S02]  /*5130*/  STL.64 [R1+0xec0], R70 ;  /* 0x000ec04601007387 */ /* 0x000fe40000100a00 */
[----:B------:R-:W0:Y:S01]  /*5140*/  LDC R96, c[0x0][0x3c4] ;  /* 0x0000f100ff607b82 */ /* 0x000e220000000800 */
[----:B------:R-:W-:Y:S02]  /*5150*/  IMAD R3, R125, 0x49, RZ ;  /* 0x000000497d037824 */ /* 0x000fe400078e02ff */
[----:B------:R-:W-:-:S02]  /*5160*/  IMAD R2, R124, 0x51, RZ ;  /* 0x000000517c027824 */ /* 0x000fc400078e02ff */
[--C-:B------:R-:W-:Y:S01]  /*5170*/  IMAD.WIDE R68, R66, 0x2, R134.reuse ;  /* 0x0000000242447825 */ /* 0x100fe200078e0286 */
[----:B------:R-:W-:Y:S02]  /*5180*/  STL.64 [R1+0xeb8], R118 ;  /* 0x000eb87601007387 */ /* 0x000fe40000100a00 */
[----:B------:R-:W0:Y:S01]  /*5190*/  LDC R95, c[0x0][0x3c4] ;  /* 0x0000f100ff5f7b82 */ /* 0x000e220000000800 */
[----:B------:R-:W-:Y:S02]  /*51a0*/  IMAD R49, R123, 0x59, RZ ;  /* 0x000000597b317824 */ /* 0x000fe400078e02ff */
[----:B------:R-:W-:Y:S02]  /*51b0*/  IMAD R48, R122, 0x61, RZ ;  /* 0x000000617a307824 */ /* 0x000fe400078e02ff */
[----:B------:R-:W-:Y:S02]  /*51c0*/  IMAD R43, R117, 0x1a, RZ ;  /* 0x0000001a752b7824 */ /* 0x000fe400078e02ff */
[----:B------:R-:W-:Y:S01]  /*51d0*/  IMAD R42, R116, 0x22, RZ ;  /* 0x00000022742a7824 */ /* 0x000fe200078e02ff */
[----:B------:R-:W0:Y:S01]  /*51e0*/  LDC R94, c[0x0][0x3c4] ;  /* 0x0000f100ff5e7b82 */ /* 0x000e220000000800 */
[C---:B------:R-:W-:Y:S01]  /*51f0*/  IMAD.WIDE R124, R67.reuse, 0x2, R134 ;  /* 0x00000002437c7825 */ /* 0x040fe200078e0286 */
[----:B------:R-:W-:Y:S03]  /*5200*/  STL.64 [R1+0xe60], R126 ;  /* 0x000e607e01007387 */ /* 0x000fe60000100a00 */
[--C-:B------:R-:W-:Y:S01]  /*5210*/  IMAD.WIDE R122, R67, 0x2, R136.reuse ;  /* 0x00000002437a7825 */ /* 0x100fe200078e0288 */
[----:B------:R-:W-:Y:S02]  /*5220*/  STL.64 [R1+0xe58], R120 ;  /* 0x000e587801007387 */ /* 0x000fe40000100a00 */
[----:B------:R-:W0:Y:S01]  /*5230*/  LDC R93, c[0x0][0x3c4] ;  /* 0x0000f100ff5d7b82 */ /* 0x000e220000000800 */
[----:B------:R-:W-:Y:S01]  /*5240*/  IMAD.WIDE R116, R66, 0x2, R136 ;  /* 0x0000000242747825 */ /* 0x000fe200078e0288 */
[----:B------:R-:W-:Y:S03]  /*5250*/  STL.64 [R1+0xda0], R68 ;  /* 0x000da04401007387 */ /* 0x000fe60000100a00 */
[----:B------:R-:W-:Y:S01]  /*5260*/  IMAD.WIDE R66, R65, 0x2, R134 ;  /* 0x0000000241427825 */ /* 0x000fe200078e0286 */
[----:B------:R-:W-:Y:S02]  /*5270*/  STL.64 [R1+0xe00], R124 ;  /* 0x000e007c01007387 */ /* 0x000fe40000100a00 */
[----:B------:R-:W0:Y:S02]  /*5280*/  LDC R92, c[0x0][0x3c4] ;  /* 0x0000f100ff5c7b82 */ /* 0x000e240000000800 */
[----:B------:R-:W-:Y:S01]  /*5290*/  STL.64 [R1+0xdf8], R122 ;  /* 0x000df87a01007387 */ /* 0x000fe20000100a00 */
[----:B------:R-:W-:-:S03]  /*52a0*/  IMAD R63, R63, 0x48, RZ ;  /* 0x000000483f3f7824 */ /* 0x000fc600078e02ff */
[----:B------:R1:W-:Y:S01]  /*52b0*/  STL.64 [R1+0xd40], R66 ;  /* 0x000d404201007387 */ /* 0x0003e20000100a00 */
[----:B------:R-:W-:Y:S01]  /*52c0*/  IMAD R41, R115, 0x2a, RZ ;  /* 0x0000002a73297824 */ /* 0x000fe200078e02ff */
[----:B------:R-:W0:Y:S01]  /*52d0*/  LDC R91, c[0x0][0x3c4] ;  /* 0x0000f100ff5b7b82 */ /* 0x000e220000000800 */
[----:B------:R-:W-:Y:S01]  /*52e0*/  IMAD R40, R114, 0x32, RZ ;  /* 0x0000003272287824 */ /* 0x000fe200078e02ff */
[----:B------:R-:W-:Y:S01]  /*52f0*/  STL.64 [R1+0xd98], R116 ;  /* 0x000d987401007387 */ /* 0x000fe20000100a00 */
[----:B------:R-:W-:-:S04]  /*5300*/  IMAD.WIDE R114, R65, 0x2, R136 ;  /* 0x0000000241727825 */ /* 0x000fc800078e0288 */
[----:B------:R-:W-:Y:S01]  /*5310*/  IMAD R39, R113, 0x3a, RZ ;  /* 0x0000003a71277824 */ /* 0x000fe200078e02ff */
[----:B------:R-:W0:Y:S01]  /*5320*/  LDC R90, c[0x0][0x3c4] ;  /* 0x0000f100ff5a7b82 */ /* 0x000e220000000800 */
[----:B-1----:R-:W-:-:S04]  /*5330*/  IMAD.WIDE R66, R64, 0x2, R134 ;  /* 0x0000000240427825 */ /* 0x002fc800078e0286 */
[----:B------:R-:W-:Y:S01]  /*5340*/  IMAD R38, R112, 0x42, RZ ;  /* 0x0000004270267824 */ /* 0x000fe200078e02ff */
[----:B------:R1:W-:Y:S01]  /*5350*/  STL.64 [R1+0xce0], R66 ;  /* 0x000ce04201007387 */ /* 0x0003e20000100a00 */
[--C-:B------:R-:W-:Y:S01]  /*5360*/  IMAD.WIDE R112, R64, 0x2, R136.reuse ;  /* 0x0000000240707825 */ /* 0x100fe200078e0288 */
[----:B------:R-:W0:Y:S03]  /*5370*/  LDC R89, c[0x0][0x3c4] ;  /* 0x0000f100ff597b82 */ /* 0x000e260000000800 */
[C---:B------:R-:W-:Y:S01]  /*5380*/  IMAD.WIDE R64, R63.reuse, 0x2, R136 ;  /* 0x000000023f407825 */ /* 0x040fe200078e0288 */
[----:B------:R-:W-:Y:S03]  /*5390*/  STL.64 [R1+0xd38], R114 ;  /* 0x000d387201007387 */ /* 0x000fe60000100a00 */
[----:B------:R-:W-:Y:S01]  /*53a0*/  IMAD R62, R62, 0x50, RZ ;  /* 0x000000503e3e7824 */ /* 0x000fe200078e02ff */
[----:B------:R-:W0:Y:S01]  /*53b0*/  LDC R88, c[0x0][0x3c4] ;  /* 0x0000f100ff587b82 */ /* 0x000e220000000800 */
[----:B-1----:R-:W-:-:S04]  /*53c0*/  IMAD.WIDE R66, R63, 0x2, R134 ;  /* 0x000000023f427825 */ /* 0x002fc800078e0286 */
[----:B------:R-:W-:Y:S01]  /*53d0*/  IMAD R61, R61, 0x58, RZ ;  /* 0x000000583d3d7824 */ /* 0x000fe200078e02ff */
[----:B------:R-:W-:Y:S01]  /*53e0*/  STL.64 [R1+0xc80], R66 ;  /* 0x000c804201007387 */ /* 0x000fe20000100a00 */
[----:B------:R-:W-:Y:S01]  /*53f0*/  IMAD R37, R111, 0x4a, RZ ;  /* 0x0000004a6f257824 */ /* 0x000fe200078e02ff */
[----:B------:R-:W1:Y:S02]  /*5400*/  LDC R87, c[0x0][0x3c4] ;  /* 0x0000f100ff577b82 */ /* 0x000e640000000800 */
[----:B------:R-:W-:Y:S01]  /*5410*/  STL.64 [R1+0xcd8], R112 ;  /* 0x000cd87001007387 */ /* 0x000fe20000100a00 */
[----:B------:R-:W-:-:S03]  /*5420*/  IMAD R36, R110, 0x52, RZ ;  /* 0x000000526e247824 */ /* 0x000fc600078e02ff */
[----:B------:R2:W-:Y:S01]  /*5430*/  STL.64 [R1+0xc78], R64 ;  /* 0x000c784001007387 */ /* 0x0005e20000100a00 */
[----:B------:R-:W-:Y:S01]  /*5440*/  IMAD.WIDE R110, R62, 0x2, R134 ;  /* 0x000000023e6e7825 */ /* 0x000fe200078e0286 */
[----:B------:R-:W0:Y:S03]  /*5450*/  LDC R86, c[0x0][0x3c4] ;  /* 0x0000f100ff567b82 */ /* 0x000e260000000800 */
[----:B------:R-:W-:Y:S02]  /*5460*/  IMAD R60, R60, 0x60, RZ ;  /* 0x000000603c3c7824 */ /* 0x000fe400078e02ff */
[----:B------:R-:W-:Y:S02]  /*5470*/  IMAD R59, R59, 0x68, RZ ;  /* 0x000000683b3b7824 */ /* 0x000fe400078e02ff */
[----:B------:R-:W-:Y:S01]  /*5480*/  IMAD R35, R109, 0x5a, RZ ;  /* 0x0000005a6d237824 */ /* 0x000fe200078e02ff */
[----:B------:R-:W0:Y:S01]  /*5490*/  LDC R85, c[0x0][0x3c4] ;  /* 0x0000f100ff557b82 */ /* 0x000e220000000800 */
[----:B--2---:R-:W-:-:S04]  /*54a0*/  IMAD.WIDE R64, R62, 0x2, R136 ;  /* 0x000000023e407825 */ /* 0x004fc800078e0288 */
[C---:B------:R-:W-:Y:S01]  /*54b0*/  IMAD.WIDE R62, R61.reuse, 0x2, R136 ;  /* 0x000000023d3e7825 */ /* 0x040fe200078e0288 */
[----:B------:R2:W-:Y:S02]  /*54c0*/  STL.64 [R1+0xc18], R64 ;  /* 0x000c184001007387 */ /* 0x0005e40000100a00 */
[----:B------:R-:W0:Y:S01]  /*54d0*/  LDC R84, c[0x0][0x3c4] ;  /* 0x0000f100ff547b82 */ /* 0x000e220000000800 */
[----:B------:R-:W-:Y:S01]  /*54e0*/  IMAD R34, R108, 0x62, RZ ;  /* 0x000000626c227824 */ /* 0x000fe200078e02ff */
[----:B------:R-:W-:Y:S01]  /*54f0*/  STL.64 [R1+0xc20], R110 ;  /* 0x000c206e01007387 */ /* 0x000fe20000100a00 */
[----:B------:R-:W-:-:S03]  /*5500*/  IMAD.WIDE R108, R61, 0x2, R134 ;  /* 0x000000023d6c7825 */ /* 0x000fc600078e0286 */
[----:B------:R3:W-:Y:S01]  /*5510*/  STL.64 [R1+0xbb8], R62 ;  /* 0x000bb83e01007387 */ /* 0x0007e20000100a00 */
[----:B------:R-:W-:Y:S01]  /*5520*/  IMAD R58, R58, 0x70, RZ ;  /* 0x000000703a3a7824 */ /* 0x000fe200078e02ff */
[----:B------:R-:W0:Y:S01]  /*5530*/  LDC R83, c[0x0][0x3c4] ;  /* 0x0000f100ff537b82 */ /* 0x000e220000000800 */
[----:B--2---:R-:W-:Y:S01]  /*5540*/  IMAD.WIDE R64, R60, 0x2, R134 ;  /* 0x000000023c407825 */ /* 0x004fe200078e0286 */
[----:B------:R-:W-:Y:S03]  /*5550*/  STL.64 [R1+0xbc0], R108 ;  /* 0x000bc06c01007387 */ /* 0x000fe60000100a00 */
[----:B------:R-:W-:Y:S02]  /*5560*/  IMAD R29, R103, 0x1b, RZ ;  /* 0x0000001b671d7824 */ /* 0x000fe400078e02ff */
[----:B------:R-:W-:Y:S01]  /*5570*/  IMAD R28, R102, 0x23, RZ ;  /* 0x00000023661c7824 */ /* 0x000fe200078e02ff */
[----:B------:R-:W2:Y:S01]  /*5580*/  LDC R82, c[0x0][0x3c4] ;  /* 0x0000f100ff527b82 */ /* 0x000ea20000000800 */
[----:B---3--:R-:W-:Y:S01]  /*5590*/  IMAD.WIDE R62, R60, 0x2, R136 ;  /* 0x000000023c3e7825 */ /* 0x008fe200078e0288 */
[----:B------:R-:W-:Y:S03]  /*55a0*/  STL.64 [R1+0xb60], R64 ;  /* 0x000b604001007387 */ /* 0x000fe60000100a00 */
[----:B------:R-:W-:Y:S01]  /*55b0*/  IMAD.WIDE R60, R59, 0x2, R134 ;  /* 0x000000023b3c7825 */ /* 0x000fe200078e0286 */
[----:B------:R-:W-:Y:S02]  /*55c0*/  STL.64 [R1+0xb58], R62 ;  /* 0x000b583e01007387 */ /* 0x000fe40000100a00 */
[----:B------:R-:W3:Y:S01]  /*55d0*/  LDC R81, c[0x0][0x3c4] ;  /* 0x0000f100ff517b82 */ /* 0x000ee20000000800 */
[----:B------:R-:W-:-:S02]  /*55e0*/  IMAD R33, R107, 0x6a, RZ ;  /* 0x0000006a6b217824 */ /* 0x000fc400078e02ff */
[----:B------:R-:W-:Y:S02]  /*55f0*/  IMAD R32, R106, 0x72, RZ ;  /* 0x000000726a207824 */ /* 0x000fe400078e02ff */
[----:B------:R-:W-:Y:S01]  /*5600*/  IMAD.WIDE R102, R59, 0x2, R136 ;  /* 0x000000023b667825 */ /* 0x000fe200078e0288 */
[----:B------:R-:W-:Y:S02]  /*5610*/  STL.64 [R1+0xb00], R60 ;  /* 0x000b003c01007387 */ /* 0x000fe40000100a00 */
[----:B------:R-:W1:Y:S01]  /*5620*/  LDC R80, c[0x0][0x3c4] ;  /* 0x0000f100ff507b82 */ /* 0x000e620000000800 */
[----:B------:R-:W-:Y:S01]  /*5630*/  IMAD.WIDE R106, R58, 0x2, R134 ;  /* 0x000000023a6a7825 */ /* 0x000fe200078e0286 */
[----:B------:R-:W-:Y:S03]  /*5640*/  STL.64 [R1+0xaf8], R102 ;  /* 0x000af86601007387 */ /* 0x000fe60000100a00 */
[----:B------:R-:W-:-:S02]  /*5650*/  IMAD R55, R55, 0x19, RZ ;  /* 0x0000001937377824 */ /* 0x000fc400078e02ff */
[----:B------:R-:W-:Y:S01]  /*5660*/  IMAD R31, R105, 0x7a, RZ ;  /* 0x0000007a691f7824 */ /* 0x000fe200078e02ff */
[----:B------:R-:W1:Y:S01]  /*5670*/  LDC R79, c[0x0][0x3c4] ;  /* 0x0000f100ff4f7b82 */ /* 0x000e620000000800 */
[----:B------:R-:W-:Y:S02]  /*5680*/  IMAD R30, R104, 0x13, RZ ;  /* 0x00000013681e7824 */ /* 0x000fe400078e02ff */
[----:B------:R-:W-:Y:S01]  /*5690*/  IMAD.WIDE R140, R58, 0x2, R136 ;  /* 0x000000023a8c7825 */ /* 0x000fe200078e0288 */
[----:B------:R-:W-:Y:S03]  /*56a0*/  STL.64 [R1+0xaa0], R106 ;  /* 0x000aa06a01007387 */ /* 0x000fe60000100a00 */
[----:B------:R-:W-:Y:S01]  /*56b0*/  IMAD.WIDE R104, R57, 0x2, R134 ;  /* 0x0000000239687825 */ /* 0x000fe200078e0286 */
[----:B------:R-:W-:Y:S01]  /*56c0*/  STL.64 [R1+0xa98], R140 ;  /* 0x000a988c01007387 */ /* 0x000fe20000100a00 */
[----:B------:R-:W1:Y:S02]  /*56d0*/  LDC R78, c[0x0][0x3c4] ;  /* 0x0000f100ff4e7b82 */ /* 0x000e640000000800 */
[----:B------:R-:W-:-:S02]  /*56e0*/  IMAD R27, R101, 0x2b, RZ ;  /* 0x0000002b651b7824 */ /* 0x000fc400078e02ff */
[----:B------:R-:W-:Y:S02]  /*56f0*/  IMAD R26, R100, 0x33, RZ ;  /* 0x00000033641a7824 */ /* 0x000fe400078e02ff */
[----:B----4-:R-:W-:Y:S02]  /*5700*/  IMAD R25, R99, 0x3b, RZ ;  /* 0x0000003b63197824 */ /* 0x010fe400078e02ff */
[----:B------:R-:W-:Y:S01]  /*5710*/  IMAD R24, R98, 0x43, RZ ;  /* 0x0000004362187824 */ /* 0x000fe200078e02ff */
[----:B------:R-:W-:Y:S01]  /*5720*/  PRMT R130, RZ, 0x7610, R130 ;  /* 0x00007610ff827816 */ /* 0x000fe20000000082 */
[----:B------:R-:W-:Y:S01]  /*5730*/  IMAD.WIDE R138, R57, 0x2, R136 ;  /* 0x00000002398a7825 */ /* 0x000fe200078e0288 */
[----:B------:R-:W-:Y:S01]  /*5740*/  STL.64 [R1+0xa40], R104 ;  /* 0x000a406801007387 */ /* 0x000fe20000100a00 */
[----:B------:R-:W-:Y:S01]  /*5750*/  PRMT R129, RZ, 0x7610, R129 ;  /* 0x00007610ff817816 */ /* 0x000fe20000000081 */
[----:B------:R-:W4:Y:S01]  /*5760*/  LDC R7, c[0x0][0x3c4] ;  /* 0x0000f100ff077b82 */ /* 0x000f220000000800 */
[----:B------:R-:W-:-:S02]  /*5770*/  IMAD R54, R54, 0x21, RZ ;  /* 0x0000002136367824 */ /* 0x000fc400078e02ff */
[----:B------:R-:W-:-:S04]  /*5780*/  IMAD.WIDE R100, R56, 0x2, R134 ;  /* 0x0000000238647825 */ /* 0x000fc800078e0286 */
[--C-:B------:R-:W-:Y:S01]  /*5790*/  IMAD.WIDE R98, R56, 0x2, R136.reuse ;  /* 0x0000000238627825 */ /* 0x100fe200078e0288 */
[----:B------:R-:W-:Y:S03]  /*57a0*/  STL.64 [R1+0xa38], R138 ;  /* 0x000a388a01007387 */ /* 0x000fe60000100a00 */
[----:B------:R-:W-:Y:S01]  /*57b0*/  IMAD.WIDE R56, R55, 0x2, R136 ;  /* 0x0000000237387825 */ /* 0x000fe200078e0288 */
[----:B------:R-:W-:Y:S03]  /*57c0*/  STL.64 [R1+0xf20], R100 ;  /* 0x000f206401007387 */ /* 0x000fe60000100a00 */
[----:B------:R-:W-:Y:S02]  /*57d0*/  IMAD R5, R97, 0x4b, RZ ;  /* 0x0000004b61057824 */ /* 0x000fe400078e02ff */
[----:B0-----:R-:W-:Y:S01]  /*57e0*/  IMAD R4, R96, 0x53, RZ ;  /* 0x0000005360047824 */ /* 0x001fe200078e02ff */
[----:B------:R-:W4:Y:S01]  /*57f0*/  @P2 LDG.E.U16 R129, desc[UR8][R118.64] ;  /* 0x0000000876812981 */ /* 0x000f22000c1e1500 */
[----:B------:R-:W-:-:S02]  /*5800*/  IMAD R23, R95, 0x5b, RZ ;  /* 0x0000005b5f177824 */ /* 0x000fc400078e02ff */
[----:B------:R-:W-:Y:S02]  /*5810*/  IMAD R22, R94, 0x63, RZ ;  /* 0x000000635e167824 */ /* 0x000fe400078e02ff */
[----:B------:R-:W-:Y:S02]  /*5820*/  IMAD R21, R93, 0x6b, RZ ;  /* 0x0000006b5d157824 */ /* 0x000fe400078e02ff */
[----:B------:R-:W-:Y:S02]  /*5830*/  IMAD R20, R92, 0x73, RZ ;  /* 0x000000735c147824 */ /* 0x000fe400078e02ff */
[--C-:B------:R-:W-:Y:S01]  /*5840*/  IMAD.WIDE R96, R55, 0x2, R134.reuse ;  /* 0x0000000237607825 */ /* 0x100fe200078e0286 */
[----:B------:R0:W-:Y:S03]  /*5850*/  STL.64 [R1+0xea8], R56 ;  /* 0x000ea83801007387 */ /* 0x0001e60000100a00 */
[C---:B------:R-:W-:Y:S01]  /*5860*/  IMAD.WIDE R94, R54.reuse, 0x2, R134 ;  /* 0x00000002365e7825 */ /* 0x040fe200078e0286 */
[----:B------:R-:W-:Y:S03]  /*5870*/  STL.64 [R1+0xf18], R98 ;  /* 0x000f186201007387 */ /* 0x000fe60000100a00 */
[----:B------:R-:W-:Y:S01]  /*5880*/  IMAD.WIDE R92, R54, 0x2, R136 ;  /* 0x00000002365c7825 */ /* 0x000fe200078e0288 */
[----:B------:R-:W-:Y:S03]  /*5890*/  STL.64 [R1+0xeb0], R96 ;  /* 0x000eb06001007387 */ /* 0x000fe60000100a00 */
[----:B------:R-:W-:Y:S01]  /*58a0*/  IMAD.WIDE R54, R53, 0x2, R134 ;  /* 0x0000000235367825 */ /* 0x000fe200078e0286 */
[----:B------:R-:W-:Y:S03]  /*58b0*/  STL.64 [R1+0xe50], R94 ;  /* 0x000e505e01007387 */ /* 0x000fe60000100a00 */
[----:B------:R-:W-:Y:S01]  /*58c0*/  IMAD R19, R91, 0x7b, RZ ;  /* 0x0000007b5b137824 */ /* 0x000fe200078e02ff */
[----:B------:R1:W-:Y:S01]  /*58d0*/  STL.64 [R1+0xdf0], R54 ;  /* 0x000df03601007387 */ /* 0x0003e20000100a00 */
[----:B------:R-:W-:-:S02]  /*58e0*/  IMAD R18, R90, 0x14, RZ ;  /* 0x000000145a127824 */ /* 0x000fc400078e02ff */
[C---:B0-----:R-:W-:Y:S01]  /*58f0*/  IMAD.WIDE R56, R52.reuse, 0x2, R134 ;  /* 0x0000000234387825 */ /* 0x041fe200078e0286 */
[----:B------:R-:W-:Y:S03]  /*5900*/  STL.64 [R1+0xe48], R92 ;  /* 0x000e485c01007387 */ /* 0x000fe60000100a00 */
[--C-:B------:R-:W-:Y:S01]  /*5910*/  IMAD.WIDE R90, R53, 0x2, R136.reuse ;  /* 0x00000002355a7825 */ /* 0x100fe200078e0288 */
[----:B------:R-:W-:Y:S03]  /*5920*/  STL.64 [R1+0xd90], R56 ;  /* 0x000d903801007387 */ /* 0x000fe60000100a00 */
[----:B-1----:R-:W-:Y:S01]  /*5930*/  IMAD.WIDE R54, R52, 0x2, R136 ;  /* 0x0000000234367825 */ /* 0x002fe200078e0288 */
[----:B------:R-:W-:Y:S03]  /*5940*/  STL.64 [R1+0xde8], R90 ;  /* 0x000de85a01007387 */ /* 0x000fe60000100a00 */
[----:B------:R-:W-:Y:S01]  /*5950*/  IMAD.WIDE R52, R51, 0x2, R134 ;  /* 0x0000000233347825 */ /* 0x000fe200078e0286 */
[----:B------:R-:W-:Y:S03]  /*5960*/  STL.64 [R1+0xd88], R54 ;  /* 0x000d883601007387 */ /* 0x000fe60000100a00 */
[----:B------:R-:W-:Y:S01]  /*5970*/  IMAD R17, R89, 0x1c, RZ ;  /* 0x0000001c59117824 */ /* 0x000fe200078e02ff */
[----:B------:R0:W-:Y:S01]  /*5980*/  STL.64 [R1+0xd30], R52 ;  /* 0x000d303401007387 */ /* 0x0001e20000100a00 */
[----:B------:R-:W-:-:S02]  /*5990*/  IMAD R16, R88, 0x24, RZ ;  /* 0x0000002458107824 */ /* 0x000fc400078e02ff */
[----:B------:R-:W-:-:S04]  /*59a0*/  IMAD.WIDE R88, R51, 0x2, R136 ;  /* 0x0000000233587825 */ /* 0x000fc800078e0288 */
[----:B0-----:R-:W-:-:S04]  /*59b0*/  IMAD.WIDE R52, R50, 0x2, R134 ;  /* 0x0000000232347825 */ /* 0x001fc800078e0286 */
[----:B------:R-:W-:Y:S01]  /*59c0*/  IMAD.WIDE R50, R50, 0x2, R136 ;  /* 0x0000000232327825 */ /* 0x000fe200078e0288 */
[----:B------:R-:W-:Y:S04]  /*59d0*/  STL.64 [R1+0xcd0], R52 ;  /* 0x000cd03401007387 */ /* 0x000fe80000100a00 */
[----:B------:R-:W-:Y:S04]  /*59e0*/  STL.64 [R1+0xd28], R88 ;  /* 0x000d285801007387 */ /* 0x000fe80000100a00 */
[----:B------:R0:W-:Y:S01]  /*59f0*/  STL.64 [R1+0xcc8], R50 ;  /* 0x000cc83201007387 */ /* 0x0001e20000100a00 */
[----:B------:R-:W-:-:S02]  /*5a00*/  IMAD R15, R87, 0x2c, RZ ;  /* 0x0000002c570f7824 */ /* 0x000fc400078e02ff */
[----:B------:R-:W-:Y:S02]  /*5a10*/  IMAD R14, R86, 0x34, RZ ;  /* 0x00000034560e7824 */ /* 0x000fe400078e02ff */
[----:B------:R-:W-:Y:S02]  /*5a20*/  IMAD R13, R85, 0x3c, RZ ;  /* 0x0000003c550d7824 */ /* 0x000fe400078e02ff */
[----:B------:R-:W-:Y:S02]  /*5a30*/  IMAD R12, R84, 0x44, RZ ;  /* 0x00000044540c7824 */ /* 0x000fe400078e02ff */
[----:B0-----:R-:W-:-:S04]  /*5a40*/  IMAD.WIDE R50, R3, 0x2, R136 ;  /* 0x0000000203327825 */ /* 0x001fc800078e0288 */
[--C-:B------:R-:W-:Y:S01]  /*5a50*/  IMAD.WIDE R86, R3, 0x2, R134.reuse ;  /* 0x0000000203567825 */ /* 0x100fe200078e0286 */
[----:B------:R0:W-:Y:S03]  /*5a60*/  STL.64 [R1+0xc68], R50 ;  /* 0x000c683201007387 */ /* 0x0001e60000100a00 */
[C---:B------:R-:W-:Y:S01]  /*5a70*/  IMAD.WIDE R84, R2.reuse, 0x2, R134 ;  /* 0x0000000202547825 */ /* 0x040fe200078e0286 */
[----:B------:R-:W-:Y:S03]  /*5a80*/  STL.64 [R1+0xc70], R86 ;  /* 0x000c705601007387 */ /* 0x000fe60000100a00 */
[--C-:B------:R-:W-:Y:S01]  /*5a90*/  IMAD.WIDE R144, R2, 0x2, R136.reuse ;  /* 0x0000000202907825 */ /* 0x100fe200078e0288 */
[----:B------:R-:W-:Y:S03]  /*5aa0*/  STL.64 [R1+0xc10], R84 ;  /* 0x000c105401007387 */ /* 0x000fe60000100a00 */
[----:B0-----:R-:W-:-:S04]  /*5ab0*/  IMAD.WIDE R50, R49, 0x2, R136 ;  /* 0x0000000231327825 */ /* 0x001fc800078e0288 */
[--C-:B------:R-:W-:Y:S01]  /*5ac0*/  IMAD.WIDE R2, R49, 0x2, R134.reuse ;  /* 0x0000000231027825 */ /* 0x100fe200078e0286 */
[----:B------:R0:W-:Y:S03]  /*5ad0*/  STL.64 [R1+0xba8], R50 ;  /* 0x000ba83201007387 */ /* 0x0001e60000100a00 */
[----:B------:R-:W-:Y:S02]  /*5ae0*/  IMAD R11, R83, 0x4c, RZ ;  /* 0x0000004c530b7824 */ /* 0x000fe400078e02ff */
[----:B--2---:R-:W-:Y:S02]  /*5af0*/  IMAD R10, R82, 0x54, RZ ;  /* 0x00000054520a7824 */ /* 0x004fe400078e02ff */
[C---:B------:R-:W-:Y:S01]  /*5b00*/  IMAD.WIDE R82, R48.reuse, 0x2, R134 ;  /* 0x0000000230527825 */ /* 0x040fe200078e0286 */
[----:B------:R-:W-:Y:S03]  /*5b10*/  STL.64 [R1+0xc08], R144 ;  /* 0x000c089001007387 */ /* 0x000fe60000100a00 */
[----:B0-----:R-:W-:Y:S01]  /*5b20*/  IMAD.WIDE R50, R48, 0x2, R136 ;  /* 0x0000000230327825 */ /* 0x001fe200078e0288 */
[----:B------:R-:W-:Y:S03]  /*5b30*/  STL.64 [R1+0xbb0], R2 ;  /* 0x000bb00201007387 */ /* 0x000fe60000100a00 */
[----:B------:R-:W-:Y:S01]  /*5b40*/  IMAD.WIDE R48, R47, 0x2, R134 ;  /* 0x000000022f307825 */ /* 0x000fe200078e0286 */
[----:B------:R-:W-:Y:S03]  /*5b50*/  STL.64 [R1+0xb48], R50 ;  /* 0x000b483201007387 */ /* 0x000fe60000100a00 */
[----:B---3--:R-:W-:-:S02]  /*5b60*/  IMAD R9, R81, 0x5c, RZ ;  /* 0x0000005c51097824 */ /* 0x008fc400078e02ff */
[----:B------:R-:W-:Y:S02]  /*5b70*/  IMAD R8, R80, 0x64, RZ ;  /* 0x0000006450087824 */ /* 0x000fe400078e02ff */
[----:B------:R-:W-:Y:S01]  /*5b80*/  IMAD.WIDE R142, R47, 0x2, R136 ;  /* 0x000000022f8e7825 */ /* 0x000fe200078e0288 */
[----:B------:R-:W-:Y:S03]  /*5b90*/  STL.64 [R1+0xb50], R82 ;  /* 0x000b505201007387 */ /* 0x000fe60000100a00 */
[C---:B------:R-:W-:Y:S01]  /*5ba0*/  IMAD.WIDE R80, R46.reuse, 0x2, R134 ;  /* 0x000000022e507825 */ /* 0x040fe200078e0286 */
[----:B------:R-:W-:Y:S03]  /*5bb0*/  STL.64 [R1+0xaf0], R48 ;  /* 0x000af03001007387 */ /* 0x000fe60000100a00 */
[----:B------:R-:W-:Y:S01]  /*5bc0*/  IMAD.WIDE R146, R46, 0x2, R136 ;  /* 0x000000022e927825 */ /* 0x000fe200078e0288 */
[----:B------:R-:W-:Y:S03]  /*5bd0*/  STL.64 [R1+0xae8], R142 ;  /* 0x000ae88e01007387 */ /* 0x000fe60000100a00 */
[----:B------:R-:W-:-:S02]  /*5be0*/  IMAD R6, R79, 0x6c, RZ ;  /* 0x0000006c4f067824 */ /* 0x000fc400078e02ff */
[----:B------:R-:W-:Y:S02]  /*5bf0*/  IMAD R132, R78, 0x15, RZ ;  /* 0x000000154e847824 */ /* 0x000fe400078e02ff */
[C---:B------:R-:W-:Y:S01]  /*5c00*/  IMAD.WIDE R150, R45.reuse, 0x2, R134 ;  /* 0x000000022d967825 */ /* 0x040fe200078e0286 */
[----:B------:R-:W-:Y:S03]  /*5c10*/  STL.64 [R1+0xa90], R80 ;  /* 0x000a905001007387 */ /* 0x000fe60000100a00 */
[----:B------:R-:W-:Y:S01]  /*5c20*/  IMAD.WIDE R78, R45, 0x2, R136 ;  /* 0x000000022d4e7825 */ /* 0x000fe200078e0288 */
[----:B------:R-:W-:Y:S03]  /*5c30*/  STL.64 [R1+0xa88], R146 ;  /* 0x000a889201007387 */ /* 0x000fe60000100a00 */
[C---:B------:R-:W-:Y:S01]  /*5c40*/  IMAD.WIDE R76, R44.reuse, 0x2, R134 ;  /* 0x000000022c4c7825 */ /* 0x040fe200078e0286 */
[----:B------:R-:W-:Y:S03]  /*5c50*/  STL.64 [R1+0xa30], R150 ;  /* 0x000a309601007387 */ /* 0x000fe60000100a00 */
[----:B------:R-:W-:Y:S01]  /*5c60*/  IMAD.WIDE R74, R44, 0x2, R136 ;  /* 0x000000022c4a7825 */ /* 0x000fe200078e0288 */
[----:B------:R-:W-:Y:S03]  /*5c70*/  STL.64 [R1+0xa28], R78 ;  /* 0x000a284e01007387 */ /* 0x000fe60000100a00 */
[C-C-:B------:R-:W-:Y:S01]  /*5c80*/  IMAD.WIDE R44, R42.reuse, 0x2, R134.reuse ;  /* 0x000000022a2c7825 */ /* 0x140fe200078e0286 */
[----:B------:R-:W-:Y:S03]  /*5c90*/  STL.64 [R1+0xf10], R76 ;  /* 0x000f104c01007387 */ /* 0x000fe60000100a00 */
[C---:B------:R-:W-:Y:S01]  /*5ca0*/  IMAD.WIDE R72, R43.reuse, 0x2, R134 ;  /* 0x000000022b487825 */ /* 0x040fe200078e0286 */
[----:B------:R-:W-:Y:S03]  /*5cb0*/  STL.64 [R1+0xf08], R74 ;  /* 0x000f084a01007387 */ /* 0x000fe60000100a00 */
[--C-:B------:R-:W-:Y:S01]  /*5cc0*/  IMAD.WIDE R70, R43, 0x2, R136.reuse ;  /* 0x000000022b467825 */ /* 0x100fe200078e0288 */
[----:B------:R-:W-:Y:S03]  /*5cd0*/  STL.64 [R1+0xe40], R44 ;  /* 0x000e402c01007387 */ /* 0x000fe60000100a00 */
[----:B------:R-:W-:Y:S01]  /*5ce0*/  IMAD.WIDE R68, R42, 0x2, R136 ;  /* 0x000000022a447825 */ /* 0x000fe200078e0288 */
[----:B------:R-:W-:Y:S03]  /*5cf0*/  STL.64 [R1+0xea0], R72 ;  /* 0x000ea04801007387 */ /* 0x000fe60000100a00 */
[C---:B------:R-:W-:Y:S01]  /*5d00*/  IMAD.WIDE R42, R41.reuse, 0x2, R134 ;  /* 0x00000002292a7825 */ /* 0x040fe200078e0286 */
[----:B------:R-:W-:Y:S04]  /*5d10*/  STL.64 [R1+0xe98], R70 ;  /* 0x000e984601007387 */ /* 0x000fe80000100a00 */
[----:B------:R0:W-:Y:S01]  /*5d20*/  STL.64 [R1+0xde0], R42 ;  /* 0x000de02a01007387 */ /* 0x0001e20000100a00 */
[----:B------:R-:W-:-:S03]  /*5d30*/  IMAD.WIDE R66, R41, 0x2, R136 ;  /* 0x0000000229427825 */ /* 0x000fc600078e0288 */
[----:B------:R-:W-:Y:S01]  /*5d40*/  STL.64 [R1+0xe38], R68 ;  /* 0x000e384401007387 */ /* 0x000fe20000100a00 */
[----:B0-----:R-:W-:-:S04]  /*5d50*/  IMAD.WIDE R42, R40, 0x2, R134 ;  /* 0x00000002282a7825 */ /* 0x001fc800078e0286 */
[----:B------:R-:W-:Y:S01]  /*5d60*/  IMAD.WIDE R40, R40, 0x2, R136 ;  /* 0x0000000228287825 */ /* 0x000fe200078e0288 */
[----:B------:R-:W-:Y:S04]  /*5d70*/  STL.64 [R1+0xd80], R42 ;  /* 0x000d802a01007387 */ /* 0x000fe80000100a00 */
[----:B------:R-:W-:Y:S04]  /*5d80*/  STL.64 [R1+0xdd8], R66 ;  /* 0x000dd84201007387 */ /* 0x000fe80000100a00 */
[----:B------:R0:W-:Y:S01]  /*5d90*/  STL.64 [R1+0xd78], R40 ;  /* 0x000d782801007387 */ /* 0x0001e20000100a00 */
[----:B------:R-:W-:-:S04]  /*5da0*/  IMAD.WIDE R64, R39, 0x2, R134 ;  /* 0x0000000227407825 */ /* 0x000fc800078e0286 */
[----:B------:R-:W-:-:S04]  /*5db0*/  IMAD.WIDE R62, R38, 0x2, R134 ;  /* 0x00000002263e7825 */ /* 0x000fc800078e0286 */
[----:B0-----:R-:W-:-:S04]  /*5dc0*/  IMAD.WIDE R40, R39, 0x2, R136 ;  /* 0x0000000227287825 */ /* 0x001fc800078e0288 */
[----:B------:R-:W-:Y:S01]  /*5dd0*/  IMAD.WIDE R38, R38, 0x2, R136 ;  /* 0x0000000226267825 */ /* 0x000fe200078e0288 */
[----:B------:R0:W-:Y:S04]  /*5de0*/  STL.64 [R1+0xd18], R40 ;  /* 0x000d182801007387 */ /* 0x0001e80000100a00 */
[----:B------:R-:W-:Y:S01]  /*5df0*/  STL.64 [R1+0xd20], R64 ;  /* 0x000d204001007387 */ /* 0x000fe20000100a00 */
[----:B------:R-:W-:-:S03]  /*5e00*/  IMAD.WIDE R60, R37, 0x2, R134 ;  /* 0x00000002253c7825 */ /* 0x000fc600078e0286 */
[----:B------:R1:W-:Y:S01]  /*5e10*/  STL.64 [R1+0xcb8], R38 ;  /* 0x000cb82601007387 */ /* 0x0003e20000100a00 */
[----:B0-----:R-:W-:-:S03]  /*5e20*/  IMAD.WIDE R40, R37, 0x2, R136 ;  /* 0x0000000225287825 */ /* 0x001fc600078e0288 */
[----:B------:R-:W-:Y:S04]  /*5e30*/  STL.64 [R1+0xcc0], R62 ;  /* 0x000cc03e01007387 */ /* 0x000fe80000100a00 */
[----:B------:R0:W-:Y:S01]  /*5e40*/  STL.64 [R1+0xc58], R40 ;  /* 0x000c582801007387 */ /* 0x0001e20000100a00 */
[----:B------:R-:W-:-:S04]  /*5e50*/  IMAD.WIDE R58, R36, 0x2, R136 ;  /* 0x00000002243a7825 */ /* 0x000fc800078e0288 */
[----:B-1----:R-:W-:Y:S01]  /*5e60*/  IMAD.WIDE R38, R36, 0x2, R134 ;  /* 0x0000000224267825 */ /* 0x002fe200078e0286 */
[----:B------:R-:W-:Y:S03]  /*5e70*/  STL.64 [R1+0xc60], R60 ;  /* 0x000c603c01007387 */ /* 0x000fe60000100a00 */
[----:B------:R-:W-:-:S04]  /*5e80*/  IMAD.WIDE R36, R35, 0x2, R136 ;  /* 0x0000000223247825 */ /* 0x000fc800078e0288 */
[--C-:B0-----:R-:W-:Y:S01]  /*5e90*/  IMAD.WIDE R40, R35, 0x2, R134.reuse ;  /* 0x0000000223287825 */ /* 0x101fe200078e0286 */
[----:B------:R0:W-:Y:S04]  /*5ea0*/  STL.64 [R1+0xc00], R38 ;  /* 0x000c002601007387 */ /* 0x0001e80000100a00 */
[----:B------:R-:W-:Y:S04]  /*5eb0*/  STL.64 [R1+0xba0], R40 ;  /* 0x000ba02801007387 */ /* 0x000fe80000100a00 */
[----:B------:R-:W-:Y:S01]  /*5ec0*/  STL.64 [R1+0xbf8], R58 ;  /* 0x000bf83a01007387 */ /* 0x000fe20000100a00 */
[----:B------:R-:W-:-:S03]  /*5ed0*/  IMAD.WIDE R56, R33, 0x2, R134 ;  /* 0x0000000221387825 */ /* 0x000fc600078e0286 */
[----:B------:R1:W-:Y:S01]  /*5ee0*/  STL.64 [R1+0xb98], R36 ;  /* 0x000b982401007387 */ /* 0x0003e20000100a00 */
[----:B0-----:R-:W-:-:S04]  /*5ef0*/  IMAD.WIDE R38, R34, 0x2, R134 ;  /* 0x0000000222267825 */ /* 0x001fc800078e0286 */
[----:B------:R-:W-:Y:S01]  /*5f00*/  IMAD.WIDE R162, R32, 0x2, R134 ;  /* 0x0000000220a27825 */ /* 0x000fe200078e0286 */
[----:B------:R-:W-:Y:S03]  /*5f10*/  STL.64 [R1+0xb40], R38 ;  /* 0x000b402601007387 */ /* 0x000fe60000100a00 */
[----:B-1----:R-:W-:-:S04]  /*5f20*/  IMAD.WIDE R36, R34, 0x2, R136 ;  /* 0x0000000222247825 */ /* 0x002fc800078e0288 */
[--C-:B------:R-:W-:Y:S01]  /*5f30*/  IMAD.WIDE R34, R33, 0x2, R136.reuse ;  /* 0x0000000221227825 */ /* 0x100fe200078e0288 */
[----:B------:R-:W-:Y:S03]  /*5f40*/  STL.64 [R1+0xb38], R36 ;  /* 0x000b382401007387 */ /* 0x000fe60000100a00 */
[----:B------:R-:W-:Y:S01]  /*5f50*/  IMAD.WIDE R52, R32, 0x2, R136 ;  /* 0x0000000220347825 */ /* 0x000fe200078e0288 */
[----:B------:R-:W-:Y:S03]  /*5f60*/  STL.64 [R1+0xad8], R34 ;  /* 0x000ad82201007387 */ /* 0x000fe60000100a00 */
[C---:B------:R-:W-:Y:S01]  /*5f70*/  IMAD.WIDE R54, R31.reuse, 0x2, R134 ;  /* 0x000000021f367825 */ /* 0x040fe200078e0286 */
[----:B------:R-:W-:Y:S03]  /*5f80*/  STL.64 [R1+0xae0], R56 ;  /* 0x000ae03801007387 */ /* 0x000fe60000100a00 */
[----:B------:R-:W-:Y:S01]  /*5f90*/  IMAD.WIDE R148, R31, 0x2, R136 ;  /* 0x000000021f947825 */ /* 0x000fe200078e0288 */
[----:B------:R-:W-:Y:S03]  /*5fa0*/  STL.64 [R1+0xa80], R162 ;  /* 0x000a80a201007387 */ /* 0x000fe60000100a00 */
[C---:B------:R-:W-:Y:S01]  /*5fb0*/  IMAD.WIDE R50, R30.reuse, 0x2, R134 ;  /* 0x000000021e327825 */ /* 0x040fe200078e0286 */
[----:B------:R-:W-:Y:S03]  /*5fc0*/  STL.64 [R1+0xa78], R52 ;  /* 0x000a783401007387 */ /* 0x000fe60000100a00 */
[--C-:B------:R-:W-:Y:S01]  /*5fd0*/  IMAD.WIDE R48, R30, 0x2, R136.reuse ;  /* 0x000000021e307825 */ /* 0x100fe200078e0288 */
[----:B------:R-:W-:Y:S03]  /*5fe0*/  STL.64 [R1+0xa20], R54 ;  /* 0x000a203601007387 */ /* 0x000fe60000100a00 */
[C---:B------:R-:W-:Y:S01]  /*5ff0*/  IMAD.WIDE R30, R29.reuse, 0x2, R136 ;  /* 0x000000021d1e7825 */ /* 0x040fe200078e0288 */
[----:B------:R-:W-:Y:S03]  /*6000*/  STL.64 [R1+0xa18], R148 ;  /* 0x000a189401007387 */ /* 0x000fe60000100a00 */
[--C-:B------:R-:W-:Y:S01]  /*6010*/  IMAD.WIDE R46, R29, 0x2, R134.reuse ;  /* 0x000000021d2e7825 */ /* 0x100fe200078e0286 */
[----:B------:R-:W-:Y:S03]  /*6020*/  STL.64 [R1+0xf00], R50 ;  /* 0x000f003201007387 */ /* 0x000fe60000100a00 */
[C---:B------:R-:W-:Y:S01]  /*6030*/  IMAD.WIDE R44, R28.reuse, 0x2, R134 ;  /* 0x000000021c2c7825 */ /* 0x040fe200078e0286 */
[----:B------:R0:W-:Y:S03]  /*6040*/  STL.64 [R1+0xe88], R30 ;  /* 0x000e881e01007387 */ /* 0x0001e60000100a00 */
[----:B------:R-:W-:Y:S01]  /*6050*/  IMAD.WIDE R42, R28, 0x2, R136 ;  /* 0x000000021c2a7825 */ /* 0x000fe200078e0288 */
[----:B------:R-:W-:Y:S03]  /*6060*/  STL.64 [R1+0xef8], R48 ;  /* 0x000ef83001007387 */ /* 0x000fe60000100a00 */
[C---:B------:R-:W-:Y:S01]  /*6070*/  IMAD.WIDE R28, R27.reuse, 0x2, R134 ;  /* 0x000000021b1c7825 */ /* 0x040fe200078e0286 */
[----:B------:R-:W-:Y:S04]  /*6080*/  STL.64 [R1+0xe90], R46 ;  /* 0x000e902e01007387 */ /* 0x000fe80000100a00 */
[----:B------:R-:W-:Y:S01]  /*6090*/  STL.64 [R1+0xe30], R44 ;  /* 0x000e302c01007387 */ /* 0x000fe20000100a00 */
[----:B------:R-:W-:-:S03]  /*60a0*/  IMAD.WIDE R40, R27, 0x2, R136 ;  /* 0x000000021b287825 */ /* 0x000fc600078e0288 */
[----:B------:R1:W-:Y:S01]  /*60b0*/  STL.64 [R1+0xdd0], R28 ;  /* 0x000dd01c01007387 */ /* 0x0003e20000100a00 */
[----:B0-----:R-:W-:-:S03]  /*60c0*/  IMAD.WIDE R30, R25, 0x2, R136 ;  /* 0x00000002191e7825 */ /* 0x001fc600078e0288 */
[----:B------:R-:W-:Y:S01]  /*60d0*/  STL.64 [R1+0xe28], R42 ;  /* 0x000e282a01007387 */ /* 0x000fe20000100a00 */
[----:B------:R-:W-:-:S04]  /*60e0*/  IMAD.WIDE R38, R25, 0x2, R134 ;  /* 0x0000000219267825 */ /* 0x000fc800078e0286 */
[----:B-1----:R-:W-:-:S04]  /*60f0*/  IMAD.WIDE R28, R26, 0x2, R134 ;  /* 0x000000021a1c7825 */ /* 0x002fc800078e0286 */
[----:B------:R-:W-:Y:S01]  /*6100*/  IMAD.WIDE R26, R26, 0x2, R136 ;  /* 0x000000021a1a7825 */ /* 0x000fe200078e0288 */
[----:B------:R0:W-:Y:S04]  /*6110*/  STL.64 [R1+0xd70], R28 ;  /* 0x000d701c01007387 */ /* 0x0001e80000100a00 */
[----:B------:R-:W-:Y:S04]  /*6120*/  STL.64 [R1+0xdc8], R40 ;  /* 0x000dc82801007387 */ /* 0x000fe80000100a00 */
[----:B------:R1:W-:Y:S01]  /*6130*/  STL.64 [R1+0xd68], R26 ;  /* 0x000d681a01007387 */ /* 0x0003e20000100a00 */
[----:B0-----:R-:W-:-:S03]  /*6140*/  IMAD.WIDE R28, R24, 0x2, R134 ;  /* 0x00000002181c7825 */ /* 0x001fc600078e0286 */
[----:B------:R-:W-:Y:S04]  /*6150*/  STL.64 [R1+0xd08], R30 ;  /* 0x000d081e01007387 */ /* 0x000fe80000100a00 */
[----:B------:R-:W-:Y:S01]  /*6160*/  STL.64 [R1+0xd10], R38 ;  /* 0x000d102601007387 */ /* 0x000fe20000100a00 */
[----:B-1----:R-:W-:-:S03]  /*6170*/  IMAD.WIDE R26, R24, 0x2, R136 ;  /* 0x00000002181a7825 */ /* 0x002fc600078e0288 */
[----:B------:R-:W-:Y:S01]  /*6180*/  STL.64 [R1+0xcb0], R28 ;  /* 0x000cb01c01007387 */ /* 0x000fe20000100a00 */
[----:B------:R-:W-:-:S03]  /*6190*/  IMAD.WIDE R24, R5, 0x2, R134 ;  /* 0x0000000205187825 */ /* 0x000fc600078e0286 */
[----:B------:R-:W-:Y:S01]  /*61a0*/  STL.64 [R1+0xca8], R26 ;  /* 0x000ca81a01007387 */ /* 0x000fe20000100a00 */
[----:B------:R-:W-:-:S03]  /*61b0*/  IMAD.WIDE R36, R5, 0x2, R136 ;  /* 0x0000000205247825 */ /* 0x000fc600078e0288 */
[----:B------:R0:W-:Y:S01]  /*61c0*/  STL.64 [R1+0xc50], R24 ;  /* 0x000c501801007387 */ /* 0x0001e20000100a00 */
[----:B------:R-:W-:-:S03]  /*61d0*/  IMAD.WIDE R154, R4, 0x2, R134 ;  /* 0x00000002049a7825 */ /* 0x000fc600078e0286 */
[----:B------:R-:W-:Y:S01]  /*61e0*/  STL.64 [R1+0xc48], R36 ;  /* 0x000c482401007387 */ /* 0x000fe20000100a00 */
[----:B------:R-:W-:-:S03]  /*61f0*/  IMAD.WIDE R34, R4, 0x2, R136 ;  /* 0x0000000204227825 */ /* 0x000fc600078e0288 */
[----:B------:R-:W-:Y:S01]  /*6200*/  STL.64 [R1+0xbf0], R154 ;  /* 0x000bf09a01007387 */ /* 0x000fe20000100a00 */
[----:B0-----:R-:W-:-:S04]  /*6210*/  IMAD.WIDE R24, R23, 0x2, R136 ;  /* 0x0000000217187825 */ /* 0x001fc800078e0288 */
[--C-:B------:R-:W-:Y:S01]  /*6220*/  IMAD.WIDE R4, R23, 0x2, R134.reuse ;  /* 0x0000000217047825 */ /* 0x100fe200078e0286 */
[----:B------:R-:W-:Y:S03]  /*6230*/  STL.64 [R1+0xb88], R24 ;  /* 0x000b881801007387 */ /* 0x000fe60000100a00 */
[C---:B------:R-:W-:Y:S01]  /*6240*/  IMAD.WIDE R32, R22.reuse, 0x2, R134 ;  /* 0x0000000216207825 */ /* 0x040fe200078e0286 */
[----:B------:R-:W-:Y:S03]  /*6250*/  STL.64 [R1+0xbe8], R34 ;  /* 0x000be82201007387 */ /* 0x000fe60000100a00 */
[----:B------:R-:W-:Y:S01]  /*6260*/  IMAD.WIDE R22, R22, 0x2, R136 ;  /* 0x0000000216167825 */ /* 0x000fe200078e0288 */
[----:B------:R-:W-:Y:S03]  /*6270*/  STL.64 [R1+0xb90], R4 ;  /* 0x000b900401007387 */ /* 0x000fe60000100a00 */
[C---:B------:R-:W-:Y:S01]  /*6280*/  IMAD.WIDE R30, R21.reuse, 0x2, R134 ;  /* 0x00000002151e7825 */ /* 0x040fe200078e0286 */
[----:B------:R0:W-:Y:S03]  /*6290*/  STL.64 [R1+0xb28], R22 ;  /* 0x000b281601007387 */ /* 0x0001e60000100a00 */
[----:B------:R-:W-:Y:S01]  /*62a0*/  IMAD.WIDE R152, R21, 0x2, R136 ;  /* 0x0000000215987825 */ /* 0x000fe200078e0288 */
[----:B------:R-:W-:Y:S03]  /*62b0*/  STL.64 [R1+0xb30], R32 ;  /* 0x000b302001007387 */ /* 0x000fe60000100a00 */
[C---:B------:R-:W-:Y:S01]  /*62c0*/  IMAD.WIDE R156, R20.reuse, 0x2, R134 ;  /* 0x00000002149c7825 */ /* 0x040fe200078e0286 */
[----:B------:R-:W-:Y:S03]  /*62d0*/  STL.64 [R1+0xad0], R30 ;  /* 0x000ad01e01007387 */ /* 0x000fe60000100a00 */
[----:B------:R-:W-:Y:S01]  /*62e0*/  IMAD.WIDE R28, R20, 0x2, R136 ;  /* 0x00000002141c7825 */ /* 0x000fe200078e0288 */
[----:B------:R-:W-:Y:S03]  /*62f0*/  STL.64 [R1+0xac8], R152 ;  /* 0x000ac89801007387 */ /* 0x000fe60000100a00 */
[C-C-:B0-----:R-:W-:Y:S01]  /*6300*/  IMAD.WIDE R22, R18.reuse, 0x2, R134.reuse ;  /* 0x0000000212167825 */ /* 0x141fe200078e0286 */
        /* <DEDUP_REMOVED lines=14> */
[----:B------:R-:W-:Y:S04]  /*63f0*/  STL.64 [R1+0xe78], R24 ;  /* 0x000e781801007387 */ /* 0x000fe80000100a00 */
[----:B------:R1:W-:Y:S01]  /*6400*/  STL.64 [R1+0xe18], R16 ;  /* 0x000e181001007387 */ /* 0x0003e20000100a00 */
[----:B0-----:R-:W-:-:S05]  /*6410*/  IMAD.WIDE R18, R15, 0x2, R134 ;  /* 0x000000020f127825 */ /* 0x001fca00078e0286 */
[----:B------:R-:W-:Y:S01]  /*6420*/  STL.64 [R1+0xdc0], R18 ;  /* 0x000dc01201007387 */ /* 0x000fe20000100a00 */
[----:B-1----:R-:W-:-:S03]  /*6430*/  IMAD.WIDE R16, R15, 0x2, R136 ;  /* 0x000000020f107825 */ /* 0x002fc600078e0288 */
[----:B------:R-:W-:Y:S04]  /*6440*/  STL.64 [R1+0xe20], R26 ;  /* 0x000e201a01007387 */ /* 0x000fe80000100a00 */
[----:B------:R0:W-:Y:S01]  /*6450*/  STL.64 [R1+0xdb8], R16 ;  /* 0x000db81001007387 */ /* 0x0001e20000100a00 */
[----:B------:R-:W-:-:S04]  /*6460*/  IMAD.WIDE R22, R14, 0x2, R134 ;  /* 0x000000020e167825 */ /* 0x000fc800078e0286 */
[----:B------:R-:W-:-:S04]  /*6470*/  IMAD.WIDE R20, R13, 0x2, R134 ;  /* 0x000000020d147825 */ /* 0x000fc800078e0286 */
[----:B0-----:R-:W-:-:S04]  /*6480*/  IMAD.WIDE R16, R14, 0x2, R136 ;  /* 0x000000020e107825 */ /* 0x001fc800078e0288 */
[----:B------:R-:W-:Y:S01]  /*6490*/  IMAD.WIDE R14, R13, 0x2, R136 ;  /* 0x000000020d0e7825 */ /* 0x000fe200078e0288 */
[----:B------:R0:W-:Y:S03]  /*64a0*/  STL.64 [R1+0xd58], R16 ;  /* 0x000d581001007387 */ /* 0x0001e60000100a00 */
[C---:B------:R-:W-:Y:S01]  /*64b0*/  IMAD.WIDE R18, R12.reuse, 0x2, R134 ;  /* 0x000000020c127825 */ /* 0x040fe200078e0286 */
[----:B------:R-:W-:Y:S03]  /*64c0*/  STL.64 [R1+0xd60], R22 ;  /* 0x000d601601007387 */ /* 0x000fe60000100a00 */
[----:B------:R-:W-:Y:S01]  /*64d0*/  IMAD.WIDE R12, R12, 0x2, R136 ;  /* 0x000000020c0c7825 */ /* 0x000fe200078e0288 */
[----:B------:R-:W-:Y:S04]  /*64e0*/  STL.64 [R1+0x1100], R22 ;  /* 0x0011001601007387 */ /* 0x000fe80000100a00 */
[----:B------:R1:W-:Y:S04]  /*64f0*/  STL.64 [R1+0xcf8], R14 ;  /* 0x000cf80e01007387 */ /* 0x0003e80000100a00 */
[----:B------:R-:W-:Y:S01]  /*6500*/  STL.64 [R1+0xd00], R20 ;  /* 0x000d001401007387 */ /* 0x000fe20000100a00 */
[----:B0-----:R-:W-:-:S03]  /*6510*/  IMAD.WIDE R16, R11, 0x2, R134 ;  /* 0x000000020b107825 */ /* 0x001fc600078e0286 */
[----:B------:R-:W-:Y:S04]  /*6520*/  STL.64 [R1+0x10f0], R20 ;  /* 0x0010f01401007387 */ /* 0x000fe80000100a00 */
[----:B------:R0:W-:Y:S01]  /*6530*/  STL.64 [R1+0xc98], R12 ;  /* 0x000c980c01007387 */ /* 0x0001e20000100a00 */
[----:B-1----:R-:W-:-:S03]  /*6540*/  IMAD.WIDE R14, R10, 0x2, R134 ;  /* 0x000000020a0e7825 */ /* 0x002fc600078e0286 */
[----:B------:R-:W-:Y:S04]  /*6550*/  STL.64 [R1+0xca0], R18 ;  /* 0x000ca01201007387 */ /* 0x000fe80000100a00 */
[----:B------:R1:W-:Y:S01]  /*6560*/  STL.64 [R1+0x10e0], R18 ;  /* 0x0010e01201007387 */ /* 0x0003e20000100a00 */
[----:B0-----:R-:W-:-:S04]  /*6570*/  IMAD.WIDE R12, R11, 0x2, R136 ;  /* 0x000000020b0c7825 */ /* 0x001fc800078e0288 */
[--C-:B------:R-:W-:Y:S01]  /*6580*/  IMAD.WIDE R10, R10, 0x2, R136.reuse ;  /* 0x000000020a0a7825 */ /* 0x100fe200078e0288 */
[----:B------:R-:W-:Y:S04]  /*6590*/  STL.64 [R1+0xc38], R12 ;  /* 0x000c380c01007387 */ /* 0x000fe80000100a00 */
[----:B-1----:R-:W2:Y:S04]  /*65a0*/  LDL R18, [R1+0xa4] ;  /* 0x0000a40001127983 */ /* 0x002ea80000100800 */
[----:B------:R-:W3:Y:S04]  /*65b0*/  LDL R19, [R1+0x30] ;  /* 0x0000300001137983 */ /* 0x000ee80000100800 */
[----:B------:R0:W-:Y:S04]  /*65c0*/  STL.64 [R1+0xbd8], R10 ;  /* 0x000bd80a01007387 */ /* 0x0001e80000100a00 */
[----:B------:R-:W3:Y:S04]  /*65d0*/  LDL.64 R20, [R1+0xf28] ;  /* 0x000f280001147983 */ /* 0x000ee80000100a00 */
[----:B------:R-:W3:Y:S04]  /*65e0*/  LDL R133, [R1+0x2c] ;  /* 0x00002c0001857983 */ /* 0x000ee80000100800 */
[----:B------:R-:W4:Y:S01]  /*65f0*/  LDL.64 R22, [R1+0xec0] ;  /* 0x000ec00001167983 */ /* 0x000f220000100a00 */
[----:B0-----:R-:W-:-:S03]  /*6600*/  IMAD.WIDE R10, R9, 0x2, R136 ;  /* 0x00000002090a7825 */ /* 0x001fc600078e0288 */
[----:B------:R-:W-:Y:S04]  /*6610*/  STL.64 [R1+0xc40], R16 ;  /* 0x000c401001007387 */ /* 0x000fe80000100a00 */
[----:B------:R0:W-:Y:S04]  /*6620*/  STL.64 [R1+0x10d0], R16 ;  /* 0x0010d01001007387 */ /* 0x0001e80000100a00 */
[----:B0-----:R-:W4:Y:S04]  /*6630*/  LDL.64 R16, [R1+0xf30] ;  /* 0x000f300001107983 */ /* 0x001f280000100a00 */
[----:B------:R-:W-:Y:S04]  /*6640*/  STL.64 [R1+0xbe0], R14 ;  /* 0x000be00e01007387 */ /* 0x000fe80000100a00 */
[----:B------:R0:W-:Y:S04]  /*6650*/  STL.64 [R1+0x10c0], R14 ;  /* 0x0010c00e01007387 */ /* 0x0001e80000100a00 */
[----:B------:R1:W-:Y:S04]  /*6660*/  STL.64 [R1+0xb78], R10 ;  /* 0x000b780a01007387 */ /* 0x0003e80000100a00 */
[----:B0-----:R-:W4:Y:S01]  /*6670*/  LDL R15, [R1+0xa8] ;  /* 0x0000a800010f7983 */ /* 0x001f220000100800 */
[----:B------:R-:W0:Y:S03]  /*6680*/  LDC R14, c[0x0][0x3c4] ;  /* 0x0000f100ff0e7b82 */ /* 0x000e260000000800 */
[----:B--2---:R-:W2:Y:S01]  /*6690*/  @P2 LDG.E.U16 R18, desc[UR8][R136.64] ;  /* 0x0000000888122981 */ /* 0x004ea2000c1e1500 */
[----:B------:R-:W-:-:S04]  /*66a0*/  IMAD.WIDE R12, R9, 0x2, R134 ;  /* 0x00000002090c7825 */ /* 0x000fc800078e0286 */
[----:B------:R-:W-:Y:S01]  /*66b0*/  IMAD.WIDE R164, R6, 0x2, R136 ;  /* 0x0000000206a47825 */ /* 0x000fe200078e0288 */
[----:B------:R-:W-:Y:S01]  /*66c0*/  PRMT R128, RZ, 0x7610, R128 ;  /* 0x00007610ff807816 */ /* 0x000fe20000000080 */
[----:B---3--:R-:W3:Y:S04]  /*66d0*/  @P2 LDG.E.U16 R133, desc[UR8][R20.64] ;  /* 0x0000000814852981 */ /* 0x008ee8000c1e1500 */
[----:B----4-:R-:W4:Y:S04]  /*66e0*/  @P2 LDG.E.U16 R130, desc[UR8][R22.64] ;  /* 0x0000000816822981 */ /* 0x010f28000c1e1500 */
[----:B------:R-:W2:Y:S04]  /*66f0*/  @P2 LDG.E.U16 R19, desc[UR8][R16.64] ;  /* 0x0000000810132981 */ /* 0x000ea8000c1e1500 */
[----:B------:R-:W2:Y:S01]  /*6700*/  @P2 LDG.E.U16 R15, desc[UR8][R134.64] ;  /* 0x00000008860f2981 */ /* 0x000ea2000c1e1500 */
[----:B-1----:R-:W-:-:S03]  /*6710*/  IMAD.WIDE R10, R8, 0x2, R134 ;  /* 0x00000002080a7825 */ /* 0x002fc600078e0286 */
[----:B------:R-:W-:Y:S01]  /*6720*/  STL.64 [R1+0xb80], R12 ;  /* 0x000b800c01007387 */ /* 0x000fe20000100a00 */
[----:B------:R-:W-:-:S03]  /*6730*/  IMAD.WIDE R8, R8, 0x2, R136 ;  /* 0x0000000208087825 */ /* 0x000fc600078e0288 */
[----:B------:R1:W-:Y:S04]  /*6740*/  STL.64 [R1+0x10b0], R12 ;  /* 0x0010b00c01007387 */ /* 0x0003e80000100a00 */
[----:B------:R1:W-:Y:S01]  /*6750*/  STL.64 [R1+0xb18], R8 ;  /* 0x000b180801007387 */ /* 0x0003e20000100a00 */
[----:B0-----:R-:W-:-:S03]  /*6760*/  IMAD R14, R14, 0x7c, RZ ;  /* 0x0000007c0e0e7824 */ /* 0x001fc600078e02ff */
[----:B------:R-:W-:Y:S01]  /*6770*/  STL.64 [R1+0xb20], R10 ;  /* 0x000b200a01007387 */ /* 0x000fe20000100a00 */
[----:B-1----:R-:W-:-:S03]  /*6780*/  IMAD R13, R7, 0x74, RZ ;  /* 0x00000074070d7824 */ /* 0x002fc600078e02ff */
[----:B------:R0:W-:Y:S01]  /*6790*/  STL.64 [R1+0x10a0], R10 ;  /* 0x0010a00a01007387 */ /* 0x0001e20000100a00 */
[----:B------:R-:W-:-:S03]  /*67a0*/  IMAD.WIDE R8, R6, 0x2, R134 ;  /* 0x0000000206087825 */ /* 0x000fc600078e0286 */
[----:B------:R-:W3:Y:S04]  /*67b0*/  @P2 LDG.E.U16 R128, desc[UR8][R126.64] ;  /* 0x000000087e802981 */ /* 0x000ee8000c1e1500 */
[----:B------:R-:W-:Y:S01]  /*67c0*/  STL.64 [R1+0xac0], R8 ;  /* 0x000ac00801007387 */ /* 0x000fe20000100a00 */
[----:B0-----:R-:W-:-:S03]  /*67d0*/  IMAD.WIDE R10, R13, 0x2, R136 ;  /* 0x000000020d0a7825 */ /* 0x001fc600078e0288 */
[----:B------:R0:W-:Y:S01]  /*67e0*/  STL.64 [R1+0x1090], R8 ;  /* 0x0010900801007387 */ /* 0x0001e20000100a00 */
[----:B------:R-:W-:-:S03]  /*67f0*/  IMAD.WIDE R6, R13, 0x2, R134 ;  /* 0x000000020d067825 */ /* 0x000fc600078e0286 */
[----:B------:R1:W-:Y:S01]  /*6800*/  STL.64 [R1+0xa58], R10 ;  /* 0x000a580a01007387 */ /* 0x0003e20000100a00 */
[----:B------:R-:W-:-:S03]  /*6810*/  IMAD.WIDE R12, R132, 0x2, R134 ;  /* 0x00000002840c7825 */ /* 0x000fc600078e0286 */
[----:B------:R-:W-:Y:S01]  /*6820*/  STL.64 [R1+0xab8], R164 ;  /* 0x000ab8a401007387 */ /* 0x000fe20000100a00 */
[----:B0-----:R-:W-:-:S04]  /*6830*/  IMAD.WIDE R8, R14, 0x2, R134 ;  /* 0x000000020e087825 */ /* 0x001fc800078e0286 */
[----:B-1----:R-:W-:Y:S01]  /*6840*/  IMAD.WIDE R10, R14, 0x2, R136 ;  /* 0x000000020e0a7825 */ /* 0x002fe200078e0288 */
[----:B------:R0:W-:Y:S04]  /*6850*/  STL.64 [R1+0xa00], R8 ;  /* 0x000a000801007387 */ /* 0x0001e80000100a00 */
[----:B0-----:R-:W3:Y:S04]  /*6860*/  LDL.64 R8, [R1+0xce0] ;  /* 0x000ce00001087983 */ /* 0x001ee80000100a00 */
[----:B------:R-:W-:Y:S04]  /*6870*/  STL.64 [R1+0xa60], R6 ;  /* 0x000a600601007387 */ /* 0x000fe80000100a00 */
[----:B------:R0:W-:Y:S04]  /*6880*/  STL.64 [R1+0x9f8], R10 ;  /* 0x0009f80a01007387 */ /* 0x0001e80000100a00 */
[----:B0-----:R-:W3:Y:S04]  /*6890*/  LDL.64 R10, [R1+0xc80] ;  /* 0x000c8000010a7983 */ /* 0x001ee80000100a00 */
[----:B------:R0:W-:Y:S04]  /*68a0*/  STL.64 [R1+0xee0], R12 ;  /* 0x000ee00c01007387 */ /* 0x0001e80000100a00 */
[----:B0-----:R-:W3:Y:S04]  /*68b0*/  LDL.64 R12, [R1+0xc78] ;  /* 0x000c7800010c7983 */ /* 0x001ee80000100a00 */
[----:B--2---:R0:W-:Y:S04]  /*68c0*/  @P2 STL [R1+0xa8], R15 ;  /* 0x0000a80f01002387 */ /* 0x0041e80000100800 */
[----:B------:R-:W2:Y:S04]  /*68d0*/  LDL.64 R16, [R1+0xbb8] ;  /* 0x000bb80001107983 */ /* 0x000ea80000100a00 */
[----:B0-----:R-:W2:Y:S04]  /*68e0*/  LDL.64 R14, [R1+0xc18] ;  /* 0x000c1800010e7983 */ /* 0x001ea80000100a00 */
[----:B------:R-:W-:Y:S04]  /*68f0*/  @P2 STL [R1+0x30], R19 ;  /* 0x0000301301002387 */ /* 0x000fe80000100800 */
[----:B------:R0:W-:Y:S04]  /*6900*/  @P2 STL [R1+0xa4], R18 ;  /* 0x0000a41201002387 */ /* 0x0001e80000100800 */
[----:B0-----:R-:W2:Y:S04]  /*6910*/  LDL.64 R18, [R1+0xb60] ;  /* 0x000b600001127983 */ /* 0x001ea80000100a00 */
[----:B----4-:R-:W-:Y:S04]  /*6920*/  STL [R1+0xf98], R130 ;  /* 0x000f988201007387 */ /* 0x010fe80000100800 */
[----:B------:R-:W4:Y:S04]  /*6930*/  LDL.LU.64 R118, [R1+0x12e0] ;  /* 0x0012e00001767983 */ /* 0x000f280000300a00 */
[----:B------:R-:W2:Y:S04]  /*6940*/  LDL.64 R20, [R1+0xb58] ;  /* 0x000b580001147983 */ /* 0x000ea80000100a00 */
[----:B------:R-:W2:Y:S04]  /*6950*/  LDL.64 R22, [R1+0xb00] ;  /* 0x000b000001167983 */ /* 0x000ea80000100a00 */
[----:B------:R-:W-:Y:S04]  /*6960*/  STL [R1+0xf9c], R129 ;  /* 0x000f9c8101007387 */ /* 0x000fe80000100800 */
[----:B------:R-:W2:Y:S04]  /*6970*/  LDL.LU.64 R126, [R1+0x12d8] ;  /* 0x0012d800017e7983 */ /* 0x000ea80000300a00 */
[----:B----4-:R-:W4:Y:S04]  /*6980*/  @P2 LDG.E.U16 R119, desc[UR8][R112.64] ;  /* 0x0000000870772981 */ /* 0x010f28000c1e1500 */
[----:B---3--:R-:W4:Y:S04]  /*6990*/  @P2 LDG.E.U16 R118, desc[UR8][R10.64] ;  /* 0x000000080a762981 */ /* 0x008f28000c1e1500 */
[----:B--2---:R-:W2:Y:S04]  /*69a0*/  @P2 LDG.E.U16 R127, desc[UR8][R120.64] ;  /* 0x00000008787f2981 */ /* 0x004ea8000c1e1500 */
[----:B------:R-:W3:Y:S04]  /*69b0*/  @P2 LDG.E.U16 R126, desc[UR8][R124.64] ;  /* 0x000000087c7e2981 */ /* 0x000ee8000c1e1500 */
[----:B------:R0:W-:Y:S04]  /*69c0*/  STL [R1+0xfa0], R128 ;  /* 0x000fa08001007387 */ /* 0x0001e80000100800 */
[----:B0-----:R-:W4:Y:S04]  /*69d0*/  LDL.64 R128, [R1+0xd40] ;  /* 0x000d400001807983 */ /* 0x001f280000100a00 */
[----:B------:R-:W4:Y:S04]  /*69e0*/  LDL.LU.64 R120, [R1+0x12d0] ;  /* 0x0012d00001787983 */ /* 0x000f280000300a00 */
[----:B--2---:R-:W-:Y:S04]  /*69f0*/  STL [R1+0xfa4], R127 ;  /* 0x000fa47f01007387 */ /* 0x004fe80000100800 */
[----:B------:R-:W2:Y:S04]  /*6a00*/  LDL.LU.64 R124, [R1+0x12c8] ;  /* 0x0012c800017c7983 */ /* 0x000ea80000300a00 */
[----:B---3--:R0:W-:Y:S04]  /*6a10*/  STL [R1+0xfa8], R126 ;  /* 0x000fa87e01007387 */ /* 0x0081e80000100800 */
[----:B0-----:R-:W3:Y:S04]  /*6a20*/  LDL.64 R126, [R1+0xda0] ;  /* 0x000da000017e7983 */ /* 0x001ee80000100a00 */
[----:B----4-:R-:W4:Y:S04]  /*6a30*/  @P2 LDG.E.U16 R121, desc[UR8][R114.64] ;  /* 0x0000000872792981 */ /* 0x010f28000c1e1500 */
[----:B------:R-:W4:Y:S04]  /*6a40*/  @P2 LDG.E.U16 R120, desc[UR8][R8.64] ;  /* 0x0000000808782981 */ /* 0x000f28000c1e1500 */
[----:B--2---:R-:W2:Y:S04]  /*6a50*/  @P2 LDG.E.U16 R125, desc[UR8][R122.64] ;  /* 0x000000087a7d2981 */ /* 0x004ea8000c1e1500 */
[----:B------:R-:W2:Y:S04]  /*6a60*/  LDL.LU.64 R122, [R1+0x12c0] ;  /* 0x0012c000017a7983 */ /* 0x000ea80000300a00 */
[----:B---3--:R-:W3:Y:S04]  /*6a70*/  @P2 LDG.E.U16 R124, desc[UR8][R126.64] ;  /* 0x000000087e7c2981 */ /* 0x008ee8000c1e1500 */
[----:B--2---:R-:W2:Y:S04]  /*6a80*/  @P2 LDG.E.U16 R123, desc[UR8][R116.64] ;  /* 0x00000008747b2981 */ /* 0x004ea8000c1e1500 */
[----:B------:R-:W2:Y:S04]  /*6a90*/  @P2 LDG.E.U16 R122, desc[UR8][R128.64] ;  /* 0x00000008807a2981 */ /* 0x000ea8000c1e1500 */
[----:B---3--:R-:W-:Y:S04]  /*6aa0*/  STL.64 [R1+0xfb0], R124 ;  /* 0x000fb07c01007387 */ /* 0x008fe80000100a00 */
[----:B------:R-:W3:Y:S04]  /*6ab0*/  LDL.LU.64 R116, [R1+0x12b8] ;  /* 0x0012b80001747983 */ /* 0x000ee80000300a00 */
[----:B--2---:R0:W-:Y:S04]  /*6ac0*/  STL.64 [R1+0xfb8], R122 ;  /* 0x000fb87a01007387 */ /* 0x0041e80000100a00 */
[----:B------:R-:W2:Y:S04]  /*6ad0*/  LDL.LU.64 R114, [R1+0x12b0] ;  /* 0x0012b00001727983 */ /* 0x000ea80000300a00 */
[----:B------:R1:W-:Y:S04]  /*6ae0*/  @P2 STL [R1+0x2c], R133 ;  /* 0x00002c8501002387 */ /* 0x0003e80000100800 */
[----:B----4-:R-:W-:Y:S04]  /*6af0*/  STL.64 [R1+0xfc8], R120 ;  /* 0x000fc87801007387 */ /* 0x010fe80000100a00 */
[----:B------:R-:W4:Y:S04]  /*6b00*/  LDL.LU.64 R112, [R1+0x12a8] ;  /* 0x0012a80001707983 */ /* 0x000f280000300a00 */
[----:B------:R0:W-:Y:S04]  /*6b10*/  STL.64 [R1+0xfd0], R118 ;  /* 0x000fd07601007387 */ /* 0x0001e80000100a00 */
[----:B---3--:R-:W3:Y:S04]  /*6b20*/  @P2 LDG.E.U16 R117, desc[UR8][R12.64] ;  /* 0x000000080c752981 */ /* 0x008ee8000c1e1500 */
[----:B------:R-:W3:Y:S04]  /*6b30*/  @P2 LDG.E.U16 R116, desc[UR8][R110.64] ;  /* 0x000000086e742981 */ /* 0x000ee8000c1e1500 */
[----:B------:R-:W3:Y:S04]  /*6b40*/  LDL.LU.64 R110, [R1+0x12a0] ;  /* 0x0012a000016e7983 */ /* 0x000ee80000300a00 */
[----:B--2---:R-:W2:Y:S04]  /*6b50*/  @P2 LDG.E.U16 R115, desc[UR8][R14.64] ;  /* 0x000000080e732981 */ /* 0x004ea8000c1e1500 */
[----:B------:R-:W2:Y:S04]  /*6b60*/  @P2 LDG.E.U16 R114, desc[UR8][R108.64] ;  /* 0x000000086c722981 */ /* 0x000ea8000c1e1500 */
[----:B----4-:R-:W4:Y:S04]  /*6b70*/  @P2 LDG.E.U16 R113, desc[UR8][R16.64] ;  /* 0x0000000810712981 */ /* 0x010f28000c1e1500 */
[----:B------:R-:W4:Y:S04]  /*6b80*/  @P2 LDG.E.U16 R112, desc[UR8][R18.64] ;  /* 0x0000000812702981 */ /* 0x000f28000c1e1500 */
[----:B---3--:R-:W-:Y:S04]  /*6b90*/  STL.64 [R1+0x1010], R116 ;  /* 0x0010107401007387 */ /* 0x008fe80000100a00 */
[----:B------:R-:W3:Y:S04]  /*6ba0*/  LDL.LU.64 R108, [R1+0x1298] ;  /* 0x00129800016c7983 */ /* 0x000ee80000300a00 */
[----:B------:R-:W3:Y:S04]  /*6bb0*/  @P2 LDG.E.U16 R111, desc[UR8][R20.64] ;  /* 0x00000008146f2981 */ /* 0x000ee8000c1e1500 */
[----:B------:R-:W3:Y:S01]  /*6bc0*/  @P2 LDG.E.U16 R110, desc[UR8][R22.64] ;  /* 0x00000008166e2981 */ /* 0x000ee2000c1e1500 */
[----:B------:R-:W-:-:S06]  /*6bd0*/  PRMT R0, RZ, 0x7610, R0 ;  /* 0x00007610ff007816 */ /* 0x000fcc0000000000 */
[----:B------:R-:W3:Y:S04]  /*6be0*/  @P2 LDG.E.U16 R0, desc[UR8][R106.64] ;  /* 0x000000086a002981 */ /* 0x000ee8000c1e1500 */
[----:B--2---:R-:W-:Y:S04]  /*6bf0*/  STL.64 [R1+0x1020], R114 ;  /* 0x0010207201007387 */ /* 0x004fe80000100a00 */
[----:B0-----:R-:W2:Y:S04]  /*6c00*/  LDL R123, [R1+0x28] ;  /* 0x00002800017b7983 */ /* 0x001ea80000100800 */
[----:B------:R-:W2:Y:S04]  /*6c10*/  LDL R130, [R1+0x24] ;  /* 0x0000240001827983 */ /* 0x000ea80000100800 */
[----:B----4-:R-:W-:Y:S04]  /*6c20*/  STL.64 [R1+0x1030], R112 ;  /* 0x0010307001007387 */ /* 0x010fe80000100a00 */
[----:B------:R-:W4:Y:S04]  /*6c30*/  LDL.64 R124, [R1+0xea8] ;  /* 0x000ea800017c7983 */ /* 0x000f280000100a00 */
[----:B---3--:R-:W3:Y:S04]  /*6c40*/  @P2 LDG.E.U16 R109, desc[UR8][R102.64] ;  /* 0x00000008666d2981 */ /* 0x008ee8000c1e1500 */
[----:B------:R0:W3:Y:S04]  /*6c50*/  @P2 LDG.E.U16 R108, desc[UR8][R140.64] ;  /* 0x000000088c6c2981 */ /* 0x0000e8000c1e1500 */
[----:B------:R-:W-:Y:S04]  /*6c60*/  STL.64 [R1+0x1040], R110 ;  /* 0x0010406e01007387 */ /* 0x000fe80000100a00 */
[----:B------:R-:W4:Y:S01]  /*6c70*/  LDL.LU.64 R102, [R1+0x1290] ;  /* 0x0012900001667983 */ /* 0x000f220000300a00 */
[----:B-1----:R-:W-:Y:S01]  /*6c80*/  IMAD.WIDE R132, R132, 0x2, R136 ;  /* 0x0000000284847825 */ /* 0x002fe200078e0288 */
[----:B0-----:R-:W0:Y:S02]  /*6c90*/  LDC R140, c[0x0][0x3c4] ;  /* 0x0000f100ff8c7b82 */ /* 0x001e240000000800 */
[----:B------:R-:W4:Y:S04]  /*6ca0*/  LDL.64 R126, [R1+0xdf0] ;  /* 0x000df000017e7983 */ /* 0x000f280000100a00 */
[----:B------:R-:W4:Y:S04]  /*6cb0*/  LDL.LU.64 R106, [R1+0x1288] ;  /* 0x00128800016a7983 */ /* 0x000f280000300a00 */
[----:B------:R-:W4:Y:S04]  /*6cc0*/  LDL.64 R128, [R1+0xd90] ;  /* 0x000d900001807983 */ /* 0x000f280000100a00 */
[----:B------:R-:W4:Y:S04]  /*6cd0*/  LDL.64 R8, [R1+0xd88] ;  /* 0x000d880001087983 */ /* 0x000f280000100a00 */
[----:B------:R-:W4:Y:S04]  /*6ce0*/  LDL.64 R10, [R1+0xd30] ;  /* 0x000d3000010a7983 */ /* 0x000f280000100a00 */
[----:B------:R-:W4:Y:S04]  /*6cf0*/  LDL.64 R12, [R1+0xcd0] ;  /* 0x000cd000010c7983 */ /* 0x000f280000100a00 */
[----:B------:R-:W4:Y:S04]  /*6d00*/  LDL.64 R14, [R1+0xcc8] ;  /* 0x000cc800010e7983 */ /* 0x000f280000100a00 */
[----:B------:R-:W4:Y:S04]  /*6d10*/  LDL.64 R22, [R1+0xc68] ;  /* 0x000c680001167983 */ /* 0x000f280000100a00 */
[----:B--2---:R-:W2:Y:S04]  /*6d20*/  @P2 LDG.E.U16 R123, desc[UR8][R100.64] ;  /* 0x00000008647b2981 */ /* 0x004ea8000c1e1500 */
[----:B------:R-:W2:Y:S04]  /*6d30*/  @P2 LDG.E.U16 R130, desc[UR8][R98.64] ;  /* 0x0000000862822981 */ /* 0x000ea8000c1e1500 */
[----:B---3--:R1:W-:Y:S04]  /*6d40*/  STL.64 [R1+0x1058], R108 ;  /* 0x0010586c01007387 */ /* 0x0083e80000100a00 */
[----:B------:R-:W-:Y:S04]  /*6d50*/  STL.64 [R1+0xed8], R132 ;  /* 0x000ed88401007387 */ /* 0x000fe80000100a00 */
[----:B------:R-:W-:Y:S04]  /*6d60*/  STL.64 [R1+0x1070], R132 ;  /* 0x0010708401007387 */ /* 0x000fe80000100a00 */
[----:B----4-:R-:W3:Y:S04]  /*6d70*/  @P2 LDG.E.U16 R103, desc[UR8][R94.64] ;  /* 0x000000085e672981 */ /* 0x010ee8000c1e1500 */
[----:B------:R-:W4:Y:S04]  /*6d80*/  @P2 LDG.E.U16 R102, desc[UR8][R92.64] ;  /* 0x000000085c662981 */ /* 0x000f28000c1e1500 */
[----:B------:R-:W2:Y:S01]  /*6d90*/  @P2 LDG.E.U16 R107, desc[UR8][R104.64] ;  /* 0x00000008686b2981 */ /* 0x000ea2000c1e1500 */
[----:B0-----:R-:W-:-:S02]  /*6da0*/  IMAD R141, R140, 0x1d, RZ ;  /* 0x0000001d8c8d7824 */ /* 0x001fc400078e02ff */
[----:B------:R-:W0:Y:S01]  /*6db0*/  LDC R140, c[0x0][0x3c4] ;  /* 0x0000f100ff8c7b82 */ /* 0x000e220000000800 */
[----:B------:R1:W2:Y:S04]  /*6dc0*/  @P2 LDG.E.U16 R106, desc[UR8][R138.64] ;  /* 0x000000088a6a2981 */ /* 0x0002a8000c1e1500 */
[----:B------:R-:W2:Y:S01]  /*6dd0*/  LDL.LU.64 R104, [R1+0x1280] ;  /* 0x0012800001687983 */ /* 0x000ea20000300a00 */
[----:B------:R-:W-:-:S03]  /*6de0*/  IMAD.WIDE R118, R141, 0x2, R136 ;  /* 0x000000028d767825 */ /* 0x000fc600078e0288 */
[----:B------:R-:W3:Y:S01]  /*6df0*/  LDL.64 R16, [R1+0xba8] ;  /* 0x000ba80001107983 */ /* 0x000ee20000100a00 */
[----:B-1----:R-:W-:-:S03]  /*6e00*/  IMAD.WIDE R138, R141, 0x2, R134 ;  /* 0x000000028d8a7825 */ /* 0x002fc600078e0286 */
[----:B------:R-:W3:Y:S04]  /*6e10*/  LDL.64 R18, [R1+0xb48] ;  /* 0x000b480001127983 */ /* 0x000ee80000100a00 */
[----:B------:R-:W3:Y:S01]  /*6e20*/  LDL.64 R20, [R1+0xaf0] ;  /* 0x000af00001147983 */ /* 0x000ee20000100a00 */
[----:B0-----:R-:W-:-:S03]  /*6e30*/  IMAD R140, R140, 0x25, RZ ;  /* 0x000000258c8c7824 */ /* 0x001fc600078e02ff */
[----:B------:R-:W-:Y:S01]  /*6e40*/  STL.64 [R1+0xe70], R138 ;  /* 0x000e708a01007387 */ /* 0x000fe20000100a00 */
[----:B------:R-:W-:-:S03]  /*6e50*/  IMAD.WIDE R108, R140, 0x2, R134 ;  /* 0x000000028c6c7825 */ /* 0x000fc600078e0286 */
[----:B------:R-:W3:Y:S04]  /*6e60*/  LDL.LU.64 R100, [R1+0x1278] ;  /* 0x0012780001647983 */ /* 0x000ee80000300a00 */
[----:B------:R-:W-:Y:S04]  /*6e70*/  STL.64 [R1+0xe68], R118 ;  /* 0x000e687601007387 */ /* 0x000fe80000100a00 */
[----:B------:R-:W4:Y:S04]  /*6e80*/  LDL.LU.64 R98, [R1+0x1270] ;  /* 0x0012700001627983 */ /* 0x000f280000300a00 */
[----:B------:R-:W-:Y:S04]  /*6e90*/  STL.64 [R1+0xe10], R108 ;  /* 0x000e106c01007387 */ /* 0x000fe80000100a00 */
[----:B--2---:R-:W2:Y:S04]  /*6ea0*/  @P2 LDG.E.U16 R105, desc[UR8][R96.64] ;  /* 0x0000000860692981 */ /* 0x004ea8000c1e1500 */
[----:B------:R-:W2:Y:S04]  /*6eb0*/  @P2 LDG.E.U16 R104, desc[UR8][R124.64] ;  /* 0x000000087c682981 */ /* 0x000ea8000c1e1500 */
[----:B------:R-:W2:Y:S01]  /*6ec0*/  LDL.LU.64 R96, [R1+0x1268] ;  /* 0x0012680001607983 */ /* 0x000ea20000300a00 */
[----:B------:R-:W-:-:S05]  /*6ed0*/  IMAD.WIDE R140, R140, 0x2, R136 ;  /* 0x000000028c8c7825 */ /* 0x000fca00078e0288 */
[----:B------:R-:W-:Y:S04]  /*6ee0*/  STL.64 [R1+0xe08], R140 ;  /* 0x000e088c01007387 */ /* 0x000fe80000100a00 */
[----:B------:R-:W2:Y:S04]  /*6ef0*/  LDL.LU.64 R94, [R1+0x1260] ;  /* 0x00126000015e7983 */ /* 0x000ea80000300a00 */
[----:B------:R-:W2:Y:S04]  /*6f00*/  LDL.LU.64 R92, [R1+0x1258] ;  /* 0x00125800015c7983 */ /* 0x000ea80000300a00 */
[----:B---3--:R-:W3:Y:S04]  /*6f10*/  @P2 LDG.E.U16 R100, desc[UR8][R90.64] ;  /* 0x000000085a642981 */ /* 0x008ee8000c1e1500 */
[----:B------:R-:W3:Y:S04]  /*6f20*/  @P2 LDG.E.U16 R101, desc[UR8][R126.64] ;  /* 0x000000087e652981 */ /* 0x000ee8000c1e1500 */
[----:B----4-:R-:W4:Y:S04]  /*6f30*/  @P2 LDG.E.U16 R99, desc[UR8][R128.64] ;  /* 0x0000000880632981 */ /* 0x010f28000c1e1500 */
[----:B------:R-:W3:Y:S04]  /*6f40*/  LDL.LU.64 R90, [R1+0x1250] ;  /* 0x00125000015a7983 */ /* 0x000ee80000300a00 */
[----:B------:R-:W4:Y:S04]  /*6f50*/  @P2 LDG.E.U16 R98, desc[UR8][R8.64] ;  /* 0x0000000808622981 */ /* 0x000f28000c1e1500 */
[----:B--2---:R-:W2:Y:S04]  /*6f60*/  @P2 LDG.E.U16 R96, desc[UR8][R88.64] ;  /* 0x0000000858602981 */ /* 0x004ea8000c1e1500 */
[----:B------:R-:W2:Y:S04]  /*6f70*/  @P2 LDG.E.U16 R97, desc[UR8][R10.64] ;  /* 0x000000080a612981 */ /* 0x000ea8000c1e1500 */
[----:B------:R-:W2:Y:S04]  /*6f80*/  LDL.LU.64 R88, [R1+0x1248] ;  /* 0x0012480001587983 */ /* 0x000ea80000300a00 */
[----:B------:R-:W4:Y:S04]  /*6f90*/  @P2 LDG.E.U16 R93, desc[UR8][R86.64] ;  /* 0x00000008565d2981 */ /* 0x000f28000c1e1500 */
[----:B------:R-:W4:Y:S04]  /*6fa0*/  @P2 LDG.E.U16 R92, desc[UR8][R22.64] ;  /* 0x00000008165c2981 */ /* 0x000f28000c1e1500 */
[----:B------:R-:W4:Y:S04]  /*6fb0*/  @P2 LDG.E.U16 R95, desc[UR8][R12.64] ;  /* 0x000000080c5f2981 */ /* 0x000f28000c1e1500 */
[----:B------:R-:W4:Y:S04]  /*6fc0*/  LDL.LU.64 R86, [R1+0x1240] ;  /* 0x0012400001567983 */ /* 0x000f280000300a00 */
[----:B---3--:R-:W3:Y:S04]  /*6fd0*/  @P2 LDG.E.U16 R91, desc[UR8][R84.64] ;  /* 0x00000008545b2981 */ /* 0x008ee8000c1e1500 */
[----:B------:R-:W3:Y:S04]  /*6fe0*/  @P2 LDG.E.U16 R90, desc[UR8][R144.64] ;  /* 0x00000008905a2981 */ /* 0x000ee8000c1e1500 */
[----:B------:R-:W3:Y:S04]  /*6ff0*/  @P2 LDG.E.U16 R94, desc[UR8][R14.64] ;  /* 0x000000080e5e2981 */ /* 0x000ee8000c1e1500 */
[----:B------:R-:W3:Y:S04]  /*7000*/  LDL.LU.64 R84, [R1+0x1238] ;  /* 0x0012380001547983 */ /* 0x000ee80000300a00 */
[----:B------:R-:W3:Y:S04]  /*7010*/  LDL.LU R144, [R1+0x1230] ;  /* 0x0012300001907983 */ /* 0x000ee80000300800 */
[----:B------:R-:W3:Y:S04]  /*7020*/  LDL R23, [R1+0x20] ;  /* 0x0000200001177983 */ /* 0x000ee80000100800 */
[----:B------:R-:W-:Y:S04]  /*7030*/  @P2 STL [R1+0x28], R123 ;  /* 0x0000287b01002387 */ /* 0x000fe80000100800 */
[----:B--2---:R-:W2:Y:S04]  /*7040*/  @P2 LDG.E.U16 R89, desc[UR8][R2.64] ;  /* 0x0000000802592981 */ /* 0x004ea8000c1e1500 */
[----:B------:R-:W2:Y:S04]  /*7050*/  @P2 LDG.E.U16 R88, desc[UR8][R16.64] ;  /* 0x0000000810582981 */ /* 0x000ea8000c1e1500 */
[----:B------:R-:W2:Y:S04]  /*7060*/  LDL.LU.64 R2, [R1+0x1228] ;  /* 0x0012280001027983 */ /* 0x000ea80000300a00 */
[----:B------:R0:W-:Y:S04]  /*7070*/  @P2 STL [R1+0x24], R130 ;  /* 0x0000248201002387 */ /* 0x0001e80000100800 */
[----:B----4-:R-:W4:Y:S04]  /*7080*/  @P2 LDG.E.U16 R87, desc[UR8][R82.64] ;  /* 0x0000000852572981 */ /* 0x010f28000c1e1500 */
[----:B------:R-:W4:Y:S04]  /*7090*/  @P2 LDG.E.U16 R86, desc[UR8][R18.64] ;  /* 0x0000000812562981 */ /* 0x000f28000c1e1500 */
[----:B0-----:R-:W4:Y:S04]  /*70a0*/  LDL R130, [R1+0x1c] ;  /* 0x00001c0001827983 */ /* 0x001f280000100800 */
[----:B------:R-:W4:Y:S04]  /*70b0*/  LDL.LU.64 R82, [R1+0x1220] ;  /* 0x0012200001527983 */ /* 0x000f280000300a00 */
[----:B------:R-:W4:Y:S04]  /*70c0*/  LDL.64 R120, [R1+0xe40] ;  /* 0x000e400001787983 */ /* 0x000f280000100a00 */
[----:B------:R-:W4:Y:S04]  /*70d0*/  LDL.64 R122, [R1+0xde0] ;  /* 0x000de000017a7983 */ /* 0x000f280000100a00 */
[----:B---3--:R0:W3:Y:S01]  /*70e0*/  @P2 LDG.E.U16 R84, desc[UR8][R142.64] ;  /* 0x000000088e542981 */ /* 0x0080e2000c1e1500 */
[----:B------:R-:W-:-:S03]  /*70f0*/  IMAD.WIDE R110, R144, 0x2, R136 ;  /* 0x00000002906e7825 */ /* 0x000fc600078e0288 */
[----:B------:R-:W3:Y:S04]  /*7100*/  @P2 LDG.E.U16 R23, desc[UR8][R76.64] ;  /* 0x000000084c172981 */ /* 0x000ee8000c1e1500 */
[----:B------:R-:W3:Y:S04]  /*7110*/  @P2 LDG.E.U16 R85, desc[UR8][R20.64] ;  /* 0x0000000814552981 */ /* 0x000ee8000c1e1500 */
[----:B--2---:R-:W2:Y:S04]  /*7120*/  @P2 LDG.E.U16 R2, desc[UR8][R80.64] ;  /* 0x0000000850022981 */ /* 0x004ea8000c1e1500 */
[----:B------:R-:W2:Y:S04]  /*7130*/  @P2 LDG.E.U16 R3, desc[UR8][R162.64] ;  /* 0x00000008a2032981 */ /* 0x000ea8000c1e1500 */
[----:B------:R-:W2:Y:S01]  /*7140*/  LDL.LU.64 R80, [R1+0x1218] ;  /* 0x0012180001507983 */ /* 0x000ea20000300a00 */
[----:B0-----:R-:W-:-:S03]  /*7150*/  IMAD.WIDE R142, R144, 0x2, R134 ;  /* 0x00000002908e7825 */ /* 0x001fc600078e0286 */
[----:B------:R-:W3:Y:S04]  /*7160*/  LDL.64 R124, [R1+0xd80] ;  /* 0x000d8000017c7983 */ /* 0x000ee80000100a00 */
[----:B------:R-:W3:Y:S04]  /*7170*/  LDL.64 R126, [R1+0xd78] ;  /* 0x000d7800017e7983 */ /* 0x000ee80000100a00 */
[----:B----4-:R0:W4:Y:S04]  /*7180*/  @P2 LDG.E.U16 R83, desc[UR8][R146.64] ;  /* 0x0000000892532981 */ /* 0x010128000c1e1500 */
[----:B------:R-:W3:Y:S04]  /*7190*/  @P2 LDG.E.U16 R82, desc[UR8][R150.64] ;  /* 0x0000000896522981 */ /* 0x000ee8000c1e1500 */
[----:B------:R-:W3:Y:S04]  /*71a0*/  @P2 LDG.E.U16 R130, desc[UR8][R74.64] ;  /* 0x000000084a822981 */ /* 0x000ee8000c1e1500 */
[----:B------:R-:W3:Y:S04]  /*71b0*/  LDL.LU R146, [R1+0x1210] ;  /* 0x0012100001927983 */ /* 0x000ee80000300800 */
[----:B------:R-:W3:Y:S04]  /*71c0*/  LDL.64 R128, [R1+0xd18] ;  /* 0x000d180001807983 */ /* 0x000ee80000100a00 */
[----:B------:R-:W0:Y:S04]  /*71d0*/  LDL.LU.64 R150, [R1+0x1208] ;  /* 0x0012080001967983 */ /* 0x000e280000300a00 */
[----:B------:R-:W3:Y:S04]  /*71e0*/  LDL.64 R8, [R1+0xcb8] ;  /* 0x000cb80001087983 */ /* 0x000ee80000100a00 */
[----:B------:R-:W4:Y:S04]  /*71f0*/  LDL.64 R10, [R1+0xc58] ;  /* 0x000c5800010a7983 */ /* 0x000f280000100a00 */
[----:B------:R-:W-:Y:S04]  /*7200*/  STL.64 [R1+0xdb0], R142 ;  /* 0x000db08e01007387 */ /* 0x000fe80000100a00 */
[----:B--2---:R-:W2:Y:S04]  /*7210*/  @P2 LDG.E.U16 R81, desc[UR8][R78.64] ;  /* 0x000000084e512981 */ /* 0x004ea8000c1e1500 */
[----:B------:R-:W2:Y:S04]  /*7220*/  @P2 LDG.E.U16 R80, desc[UR8][R72.64] ;  /* 0x0000000848502981 */ /* 0x000ea8000c1e1500 */
[----:B------:R-:W2:Y:S04]  /*7230*/  LDL.LU.64 R78, [R1+0x1200] ;  /* 0x00120000014e7983 */ /* 0x000ea80000300a00 */
[----:B------:R-:W4:Y:S04]  /*7240*/  LDL.64 R12, [R1+0xc00] ;  /* 0x000c0000010c7983 */ /* 0x000f280000100a00 */
[----:B------:R-:W4:Y:S04]  /*7250*/  LDL.64 R14, [R1+0xba0] ;  /* 0x000ba000010e7983 */ /* 0x000f280000100a00 */
[----:B------:R-:W4:Y:S04]  /*7260*/  LDL.64 R16, [R1+0xb98] ;  /* 0x000b980001107983 */ /* 0x000f280000100a00 */
[----:B------:R-:W4:Y:S04]  /*7270*/  LDL.64 R18, [R1+0xb40] ;  /* 0x000b400001127983 */ /* 0x000f280000100a00 */
[----:B------:R-:W4:Y:S04]  /*7280*/  LDL.64 R20, [R1+0xb38] ;  /* 0x000b380001147983 */ /* 0x000f280000100a00 */
[----:B------:R-:W-:Y:S04]  /*7290*/  STL.64 [R1+0xda8], R110 ;  /* 0x000da86e01007387 */ /* 0x000fe80000100a00 */
[----:B------:R-:W4:Y:S01]  /*72a0*/  LDL.LU.64 R76, [R1+0x11f8] ;  /* 0x0011f800014c7983 */ /* 0x000f220000300a00 */
[----:B---3--:R-:W-:-:S03]  /*72b0*/  IMAD.WIDE R144, R146, 0x2, R134 ;  /* 0x0000000292907825 */ /* 0x008fc600078e0286 */
[----:B------:R1:W-:Y:S01]  /*72c0*/  @P2 STL [R1+0x20], R23 ;  /* 0x0000201701002387 */ /* 0x0003e20000100800 */
[----:B------:R-:W-:-:S04]  /*72d0*/  IMAD.WIDE R112, R146, 0x2, R136 ;  /* 0x0000000292707825 */ /* 0x000fc800078e0288 */
[C---:B0-----:R-:W-:Y:S01]  /*72e0*/  IMAD.WIDE R146, R151.reuse, 0x2, R134 ;  /* 0x0000000297927825 */ /* 0x041fe200078e0286 */
[----:B-1----:R-:W3:Y:S04]  /*72f0*/  LDL.64 R22, [R1+0xad8] ;  /* 0x000ad80001167983 */ /* 0x002ee80000100a00 */
[----:B------:R-:W-:Y:S04]  /*7300*/  STL.64 [R1+0xd50], R144 ;  /* 0x000d509001007387 */ /* 0x000fe80000100a00 */
[----:B------:R-:W3:Y:S04]  /*7310*/  LDL.LU.64 R74, [R1+0x11f0] ;  /* 0x0011f000014a7983 */ /* 0x000ee80000300a00 */
[----:B------:R-:W-:Y:S04]  /*7320*/  STL.64 [R1+0xd48], R112 ;  /* 0x000d487001007387 */ /* 0x000fe80000100a00 */
[----:B------:R-:W3:Y:S04]  /*7330*/  LDL.LU.64 R72, [R1+0x11e8] ;  /* 0x0011e80001487983 */ /* 0x000ee80000300a00 */
[----:B------:R-:W-:Y:S04]  /*7340*/  STL.64 [R1+0xcf0], R146 ;  /* 0x000cf09201007387 */ /* 0x000fe80000100a00 */
[----:B--2---:R-:W2:Y:S01]  /*7350*/  @P2 LDG.E.U16 R79, desc[UR8][R70.64] ;  /* 0x00000008464f2981 */ /* 0x004ea2000c1e1500 */
[----:B------:R-:W-:-:S03]  /*7360*/  IMAD.WIDE R114, R151, 0x2, R136 ;  /* 0x0000000297727825 */ /* 0x000fc600078e0288 */
[----:B------:R-:W2:Y:S04]  /*7370*/  @P2 LDG.E.U16 R78, desc[UR8][R120.64] ;  /* 0x00000008784e2981 */ /* 0x000ea8000c1e1500 */
[----:B------:R-:W2:Y:S04]  /*7380*/  LDL.LU.64 R70, [R1+0x11e0] ;  /* 0x0011e00001467983 */ /* 0x000ea80000300a00 */
[----:B----4-:R-:W4:Y:S01]  /*7390*/  @P2 LDG.E.U16 R77, desc[UR8][R68.64] ;  /* 0x00000008444d2981 */ /* 0x010f22000c1e1500 */
[----:B------:R-:W-:-:S03]  /*73a0*/  IMAD.WIDE R116, R150, 0x2, R136 ;  /* 0x0000000296747825 */ /* 0x000fc600078e0288 */
[----:B------:R-:W4:Y:S04]  /*73b0*/  @P2 LDG.E.U16 R76, desc[UR8][R122.64] ;  /* 0x000000087a4c2981 */ /* 0x000f28000c1e1500 */
[----:B------:R-:W4:Y:S04]  /*73c0*/  LDL.LU.64 R68, [R1+0x11d8] ;  /* 0x0011d80001447983 */ /* 0x000f280000300a00 */
[----:B---3--:R-:W3:Y:S04]  /*73d0*/  @P2 LDG.E.U16 R75, desc[UR8][R66.64] ;  /* 0x00000008424b2981 */ /* 0x008ee8000c1e1500 */
[----:B------:R-:W3:Y:S04]  /*73e0*/  @P2 LDG.E.U16 R74, desc[UR8][R124.64] ;  /* 0x000000087c4a2981 */ /* 0x000ee8000c1e1500 */
[----:B------:R-:W3:Y:S04]  /*73f0*/  @P2 LDG.E.U16 R72, desc[UR8][R64.64] ;  /* 0x0000000840482981 */ /* 0x000ee8000c1e1500 */
[----:B------:R-:W3:Y:S04]  /*7400*/  LDL.LU.64 R66, [R1+0x11d0] ;  /* 0x0011d00001427983 */ /* 0x000ee80000300a00 */
[----:B------:R-:W3:Y:S04]  /*7410*/  @P2 LDG.E.U16 R73, desc[UR8][R126.64] ;  /* 0x000000087e492981 */ /* 0x000ee8000c1e1500 */
[----:B------:R-:W3:Y:S04]  /*7420*/  LDL.LU.64 R64, [R1+0x11c8] ;  /* 0x0011c80001407983 */ /* 0x000ee80000300a00 */
[----:B--2---:R-:W2:Y:S04]  /*7430*/  @P2 LDG.E.U16 R70, desc[UR8][R62.64] ;  /* 0x000000083e462981 */ /* 0x004ea8000c1e1500 */
[----:B------:R-:W2:Y:S04]  /*7440*/  @P2 LDG.E.U16 R71, desc[UR8][R128.64] ;  /* 0x0000000880472981 */ /* 0x000ea8000c1e1500 */
[----:B------:R-:W2:Y:S04]  /*7450*/  LDL.LU.64 R62, [R1+0x11c0] ;  /* 0x0011c000013e7983 */ /* 0x000ea80000300a00 */
[----:B----4-:R-:W4:Y:S04]  /*7460*/  @P2 LDG.E.U16 R68, desc[UR8][R60.64] ;  /* 0x000000083c442981 */ /* 0x010f28000c1e1500 */
[----:B------:R-:W4:Y:S04]  /*7470*/  @P2 LDG.E.U16 R69, desc[UR8][R8.64] ;  /* 0x0000000808452981 */ /* 0x000f28000c1e1500 */
[----:B------:R-:W4:Y:S04]  /*7480*/  LDL.LU.64 R60, [R1+0x11b8] ;  /* 0x0011b800013c7983 */ /* 0x000f280000300a00 */
[----:B------:R-:W4:Y:S04]  /*7490*/  LDL R125, [R1+0x18] ;  /* 0x00001800017d7983 */ /* 0x000f280000100800 */
[----:B------:R0:W-:Y:S04]  /*74a0*/  @P2 STL [R1+0x1c], R130 ;  /* 0x00001c8201002387 */ /* 0x0001e80000100800 */
[----:B---3--:R-:W3:Y:S04]  /*74b0*/  @P2 LDG.E.U16 R67, desc[UR8][R10.64] ;  /* 0x000000080a432981 */ /* 0x008ee8000c1e1500 */
[----:B0-----:R-:W3:Y:S04]  /*74c0*/  LDL R130, [R1+0x14] ;  /* 0x0000140001827983 */ /* 0x001ee80000100800 */
[----:B------:R-:W3:Y:S04]  /*74d0*/  @P2 LDG.E.U16 R65, desc[UR8][R58.64] ;  /* 0x000000083a412981 */ /* 0x000ee8000c1e1500 */
[----:B------:R-:W3:Y:S04]  /*74e0*/  @P2 LDG.E.U16 R66, desc[UR8][R12.64] ;  /* 0x000000080c422981 */ /* 0x000ee8000c1e1500 */
[----:B------:R-:W3:Y:S04]  /*74f0*/  @P2 LDG.E.U16 R64, desc[UR8][R14.64] ;  /* 0x000000080e402981 */ /* 0x000ee8000c1e1500 */
[----:B------:R-:W3:Y:S04]  /*7500*/  LDL.LU.64 R58, [R1+0x11b0] ;  /* 0x0011b000013a7983 */ /* 0x000ee80000300a00 */
[----:B------:R-:W3:Y:S04]  /*7510*/  LDL.64 R126, [R1+0xe88] ;  /* 0x000e8800017e7983 */ /* 0x000ee80000100a00 */
[----:B------:R-:W3:Y:S04]  /*7520*/  LDL.64 R128, [R1+0xdd0] ;  /* 0x000dd00001807983 */ /* 0x000ee80000100a00 */
[----:B--2---:R-:W2:Y:S04]  /*7530*/  @P2 LDG.E.U16 R63, desc[UR8][R16.64] ;  /* 0x00000008103f2981 */ /* 0x004ea8000c1e1500 */
[----:B------:R-:W2:Y:S04]  /*7540*/  @P2 LDG.E.U16 R62, desc[UR8][R18.64] ;  /* 0x00000008123e2981 */ /* 0x000ea8000c1e1500 */
[----:B----4-:R-:W4:Y:S04]  /*7550*/  @P2 LDG.E.U16 R60, desc[UR8][R56.64] ;  /* 0x00000008383c2981 */ /* 0x010f28000c1e1500 */
[----:B------:R-:W2:Y:S04]  /*7560*/  @P2 LDG.E.U16 R61, desc[UR8][R20.64] ;  /* 0x00000008143d2981 */ /* 0x000ea8000c1e1500 */
[----:B------:R-:W2:Y:S04]  /*7570*/  @P2 LDG.E.U16 R125, desc[UR8][R50.64] ;  /* 0x00000008327d2981 */ /* 0x000ea8000c1e1500 */
[----:B------:R-:W2:Y:S04]  /*7580*/  LDL.LU.64 R56, [R1+0x11a8] ;  /* 0x0011a80001387983 */ /* 0x000ea80000300a00 */
[----:B------:R-:W4:Y:S04]  /*7590*/  LDL.64 R8, [R1+0xd70] ;  /* 0x000d700001087983 */ /* 0x000f280000100a00 */
[----:B------:R-:W4:Y:S04]  /*75a0*/  LDL.64 R10, [R1+0xd68] ;  /* 0x000d6800010a7983 */ /* 0x000f280000100a00 */
[----:B------:R-:W4:Y:S04]  /*75b0*/  LDL.64 R12, [R1+0xd08] ;  /* 0x000d0800010c7983 */ /* 0x000f280000100a00 */
[----:B------:R-:W4:Y:S04]  /*75c0*/  LDL.64 R14, [R1+0xcb0] ;  /* 0x000cb000010e7983 */ /* 0x000f280000100a00 */
[----:B------:R-:W4:Y:S04]  /*75d0*/  LDL.64 R16, [R1+0xca8] ;  /* 0x000ca80001107983 */ /* 0x000f280000100a00 */
[----:B------:R-:W4:Y:S04]  /*75e0*/  LDL.64 R18, [R1+0xc50] ;  /* 0x000c500001127983 */ /* 0x000f280000100a00 */
[----:B------:R-:W4:Y:S04]  /*75f0*/  LDL.LU R162, [R1+0x11a0] ;  /* 0x0011a00001a27983 */ /* 0x000f280000300800 */
[----:B---3--:R-:W3:Y:S04]  /*7600*/  @P2 LDG.E.U16 R58, desc[UR8][R52.64] ;  /* 0x00000008343a2981 */ /* 0x008ee8000c1e1500 */
[----:B------:R-:W3:Y:S04]  /*7610*/  @P2 LDG.E.U16 R59, desc[UR8][R22.64] ;  /* 0x00000008163b2981 */ /* 0x000ee8000c1e1500 */
[----:B------:R-:W3:Y:S04]  /*7620*/  @P2 LDG.E.U16 R130, desc[UR8][R48.64] ;  /* 0x0000000830822981 */ /* 0x000ee8000c1e1500 */
[----:B------:R-:W3:Y:S04]  /*7630*/  LDL.LU.64 R52, [R1+0x1198] ;  /* 0x0011980001347983 */ /* 0x000ee80000300a00 */
[----:B--2---:R-:W2:Y:S04]  /*7640*/  @P2 LDG.E.U16 R57, desc[UR8][R54.64] ;  /* 0x0000000836392981 */ /* 0x004ea8000c1e1500 */
[----:B------:R0:W2:Y:S04]  /*7650*/  @P2 LDG.E.U16 R56, desc[UR8][R148.64] ;  /* 0x0000000894382981 */ /* 0x0000a8000c1e1500 */
[----:B------:R-:W2:Y:S01]  /*7660*/  LDL.LU.64 R54, [R1+0x1190] ;  /* 0x0011900001367983 */ /* 0x000ea20000300a00 */
[----:B0-----:R-:W-:-:S03]  /*7670*/  IMAD.WIDE R148, R150, 0x2, R134 ;  /* 0x0000000296947825 */ /* 0x001fc600078e0286 */
[----:B------:R-:W-:Y:S04]  /*7680*/  STL.64 [R1+0xce8], R114 ;  /* 0x000ce87201007387 */ /* 0x000fe80000100a00 */
[----:B------:R-:W2:Y:S04]  /*7690*/  LDL.64 R20, [R1+0xb88] ;  /* 0x000b880001147983 */ /* 0x000ea80000100a00 */
[----:B------:R-:W2:Y:S04]  /*76a0*/  LDL.64 R22, [R1+0xb28] ;  /* 0x000b280001167983 */ /* 0x000ea80000100a00 */
[----:B------:R-:W-:Y:S01]  /*76b0*/  STL.64 [R1+0xc90], R148 ;  /* 0x000c909401007387 */ /* 0x000fe20000100a00 */
[----:B----4-:R-:W-:-:S03]  /*76c0*/  IMAD.WIDE R150, R162, 0x2, R134 ;  /* 0x00000002a2967825 */ /* 0x010fc600078e0286 */
[----:B------:R-:W4:Y:S04]  /*76d0*/  LDL.LU.64 R50, [R1+0x1188] ;  /* 0x0011880001327983 */ /* 0x000f280000300a00 */
[----:B------:R-:W-:Y:S04]  /*76e0*/  STL.64 [R1+0xc88], R116 ;  /* 0x000c887401007387 */ /* 0x000fe80000100a00 */
[----:B------:R-:W4:Y:S01]  /*76f0*/  LDL.LU.64 R48, [R1+0x1180] ;  /* 0x0011800001307983 */ /* 0x000f220000300a00 */
[----:B------:R-:W-:-:S03]  /*7700*/  IMAD.WIDE R162, R162, 0x2, R136 ;  /* 0x00000002a2a27825 */ /* 0x000fc600078e0288 */
[----:B------:R-:W-:Y:S04]  /*7710*/  STL.64 [R1+0xc30], R150 ;  /* 0x000c309601007387 */ /* 0x000fe80000100a00 */
[----:B---3--:R-:W3:Y:S04]  /*7720*/  @P2 LDG.E.U16 R53, desc[UR8][R44.64] ;  /* 0x000000082c352981 */ /* 0x008ee8000c1e1500 */
[----:B------:R-:W3:Y:S04]  /*7730*/  @P2 LDG.E.U16 R52, desc[UR8][R42.64] ;  /* 0x000000082a342981 */ /* 0x000ee8000c1e1500 */
[----:B--2---:R-:W2:Y:S04]  /*7740*/  @P2 LDG.E.U16 R55, desc[UR8][R46.64] ;  /* 0x000000082e372981 */ /* 0x004ea8000c1e1500 */
[----:B------:R-:W2:Y:S04]  /*7750*/  @P2 LDG.E.U16 R54, desc[UR8][R126.64] ;  /* 0x000000087e362981 */ /* 0x000ea8000c1e1500 */
[----:B------:R-:W2:Y:S04]  /*7760*/  LDL.LU.64 R46, [R1+0x1178] ;  /* 0x00117800012e7983 */ /* 0x000ea80000300a00 */
[----:B------:R-:W-:Y:S04]  /*7770*/  STL.64 [R1+0xc28], R162 ;  /* 0x000c28a201007387 */ /* 0x000fe80000100a00 */
[----:B------:R-:W3:Y:S04]  /*7780*/  LDL.LU.64 R44, [R1+0x1170] ;  /* 0x00117000012c7983 */ /* 0x000ee80000300a00 */
[----:B------:R-:W3:Y:S04]  /*7790*/  LDL.LU.64 R42, [R1+0x1168] ;  /* 0x00116800012a7983 */ /* 0x000ee80000300a00 */
[----:B----4-:R-:W4:Y:S04]  /*77a0*/  @P2 LDG.E.U16 R50, desc[UR8][R40.64] ;  /* 0x0000000828322981 */ /* 0x010f28000c1e1500 */
[----:B------:R0:W4:Y:S04]  /*77b0*/  @P2 LDG.E.U16 R51, desc[UR8][R128.64] ;  /* 0x0000000880332981 */ /* 0x000128000c1e1500 */
[----:B------:R-:W4:Y:S04]  /*77c0*/  @P2 LDG.E.U16 R49, desc[UR8][R8.64] ;  /* 0x0000000808312981 */ /* 0x000f28000c1e1500 */
[----:B------:R-:W4:Y:S04]  /*77d0*/  LDL.LU.64 R40, [R1+0x1160] ;  /* 0x0011600001287983 */ /* 0x000f280000300a00 */
[----:B------:R-:W4:Y:S04]  /*77e0*/  @P2 LDG.E.U16 R48, desc[UR8][R10.64] ;  /* 0x000000080a302981 */ /* 0x000f28000c1e1500 */
[----:B--2---:R-:W2:Y:S04]  /*77f0*/  @P2 LDG.E.U16 R47, desc[UR8][R38.64] ;  /* 0x00000008262f2981 */ /* 0x004ea8000c1e1500 */
[----:B------:R-:W2:Y:S04]  /*7800*/  @P2 LDG.E.U16 R46, desc[UR8][R12.64] ;  /* 0x000000080c2e2981 */ /* 0x000ea8000c1e1500 */
[----:B---3--:R-:W3:Y:S04]  /*7810*/  @P2 LDG.E.U16 R45, desc[UR8][R14.64] ;  /* 0x000000080e2d2981 */ /* 0x008ee8000c1e1500 */
[----:B------:R-:W2:Y:S04]  /*7820*/  LDL.LU.64 R38, [R1+0x1158] ;  /* 0x0011580001267983 */ /* 0x000ea80000300a00 */
[----:B------:R-:W3:Y:S04]  /*7830*/  @P2 LDG.E.U16 R42, desc[UR8][R36.64] ;  /* 0x00000008242a2981 */ /* 0x000ee8000c1e1500 */
[----:B------:R-:W3:Y:S04]  /*7840*/  @P2 LDG.E.U16 R44, desc[UR8][R16.64] ;  /* 0x00000008102c2981 */ /* 0x000ee8000c1e1500 */
[----:B------:R-:W3:Y:S04]  /*7850*/  @P2 LDG.E.U16 R43, desc[UR8][R18.64] ;  /* 0x00000008122b2981 */ /* 0x000ee8000c1e1500 */
[----:B------:R-:W3:Y:S04]  /*7860*/  LDL.LU.64 R36, [R1+0x1150] ;  /* 0x0011500001247983 */ /* 0x000ee80000300a00 */
[----:B----4-:R-:W4:Y:S04]  /*7870*/  @P2 LDG.E.U16 R41, desc[UR8][R154.64] ;  /* 0x000000089a292981 */ /* 0x010f28000c1e1500 */
[----:B------:R-:W3:Y:S04]  /*7880*/  @P2 LDG.E.U16 R40, desc[UR8][R34.64] ;  /* 0x0000000822282981 */ /* 0x000ee8000c1e1500 */
[----:B------:R-:W0:Y:S04]  /*7890*/  LDL.LU.64 R154, [R1+0x1148] ;  /* 0x00114800019a7983 */ /* 0x000e280000300a00 */
[----:B------:R-:W3:Y:S04]  /*78a0*/  LDL.LU.64 R34, [R1+0x1140] ;  /* 0x0011400001227983 */ /* 0x000ee80000300a00 */
[----:B--2---:R-:W2:Y:S04]  /*78b0*/  @P2 LDG.E.U16 R39, desc[UR8][R4.64] ;  /* 0x0000000804272981 */ /* 0x004ea8000c1e1500 */
[----:B------:R-:W2:Y:S04]  /*78c0*/  @P2 LDG.E.U16 R38, desc[UR8][R20.64] ;  /* 0x0000000814262981 */ /* 0x000ea8000c1e1500 */
[----:B------:R-:W2:Y:S04]  /*78d0*/  LDL.LU.64 R4, [R1+0x1138] ;  /* 0x0011380001047983 */ /* 0x000ea80000300a00 */
[----:B------:R-:W-:Y:S04]  /*78e0*/  @P2 STL [R1+0x18], R125 ;  /* 0x0000187d01002387 */ /* 0x000fe80000100800 */
[----:B------:R-:W4:Y:S04]  /*78f0*/  LDL.64 R120, [R1+0xef0] ;  /* 0x000ef00001787983 */ /* 0x000f280000100a00 */
[----:B------:R-:W4:Y:S04]  /*7900*/  LDL R128, [R1+0x10] ;  /* 0x0000100001807983 */ /* 0x000f280000100800 */
[----:B------:R-:W4:Y:S04]  /*7910*/  LDL.64 R122, [R1+0xee8] ;  /* 0x000ee800017a7983 */ /* 0x000f280000100a00 */
[----:B------:R1:W-:Y:S04]  /*7920*/  @P2 STL [R1+0x14], R130 ;  /* 0x0000148201002387 */ /* 0x0003e80000100800 */
[----:B---3--:R-:W3:Y:S04]  /*7930*/  @P2 LDG.E.U16 R37, desc[UR8][R32.64] ;  /* 0x0000000820252981 */ /* 0x008ee8000c1e1500 */
[----:B------:R-:W3:Y:S04]  /*7940*/  @P2 LDG.E.U16 R35, desc[UR8][R30.64] ;  /* 0x000000081e232981 */ /* 0x000ee8000c1e1500 */
[----:B-1----:R-:W3:Y:S04]  /*7950*/  LDL R130, [R1+0x8] ;  /* 0x0000080001827983 */ /* 0x002ee80000100800 */
[----:B------:R-:W3:Y:S04]  /*7960*/  LDL.LU.64 R32, [R1+0x1130] ;  /* 0x0011300001207983 */ /* 0x000ee80000300a00 */
[----:B------:R-:W3:Y:S04]  /*7970*/  LDL.64 R126, [R1+0xe80] ;  /* 0x000e8000017e7983 */ /* 0x000ee80000100a00 */
[----:B------:R-:W3:Y:S01]  /*7980*/  LDL.LU.64 R30, [R1+0x1128] ;  /* 0x00112800011e7983 */ /* 0x000ee20000300a00 */
[----:B0-----:R-:W-:-:S03]  /*7990*/  IMAD R129, R155, 0x65, RZ ;  /* 0x000000659b817824 */ /* 0x001fc600078e02ff */
[----:B------:R0:W3:Y:S04]  /*79a0*/  @P2 LDG.E.U16 R34, desc[UR8][R152.64] ;  /* 0x0000000898222981 */ /* 0x0000e8000c1e1500 */
[----:B------:R-:W3:Y:S04]  /*79b0*/  @P2 LDG.E.U16 R36, desc[UR8][R22.64] ;  /* 0x0000000816242981 */ /* 0x000ee8000c1e1500 */
[----:B--2---:R-:W2:Y:S04]  /*79c0*/  @P2 LDG.E.U16 R4, desc[UR8][R156.64] ;  /* 0x000000089c042981 */ /* 0x004ea8000c1e1500 */
[----:B------:R-:W2:Y:S04]  /*79d0*/  @P2 LDG.E.U16 R5, desc[UR8][R6.64] ;  /* 0x0000000806052981 */ /* 0x000ea8000c1e1500 */
[----:B------:R-:W2:Y:S04]  /*79e0*/  LDL.LU R156, [R1+0x1120] ;  /* 0x00112000019c7983 */ /* 0x000ea80000300800 */
[----:B------:R-:W2:Y:S04]  /*79f0*/  LDL.64 R132, [R1+0xe18] ;  /* 0x000e180001847983 */ /* 0x000ea80000100a00 */
[----:B------:R-:W2:Y:S04]  /*7a00*/  LDL.64 R124, [R1+0xdc0] ;  /* 0x000dc000017c7983 */ /* 0x000ea80000100a00 */
[----:B----4-:R-:W4:Y:S04]  /*7a10*/  @P2 LDG.E.U16 R128, desc[UR8][R120.64] ;  /* 0x0000000878802981 */ /* 0x010f28000c1e1500 */
[----:B---3--:R-:W3:Y:S04]  /*7a20*/  @P2 LDG.E.U16 R130, desc[UR8][R122.64] ;  /* 0x000000087a822981 */ /* 0x008ee8000c1e1500 */
[----:B------:R-:W3:Y:S04]  /*7a30*/  @P2 LDG.E.U16 R33, desc[UR8][R28.64] ;  /* 0x000000081c212981 */ /* 0x000ee8000c1e1500 */
[----:B------:R1:W3:Y:S04]  /*7a40*/  @P2 LDG.E.U16 R32, desc[UR8][R160.64] ;  /* 0x00000008a0202981 */ /* 0x0002e8000c1e1500 */
[----:B------:R2:W3:Y:S04]  /*7a50*/  @P2 LDG.E.U16 R31, desc[UR8][R158.64] ;  /* 0x000000089e1f2981 */ /* 0x0004e8000c1e1500 */
[----:B------:R-:W3:Y:S01]  /*7a60*/  LDL.LU.64 R28, [R1+0x1118] ;  /* 0x00111800011c7983 */ /* 0x000ee20000300a00 */
[----:B0-----:R-:W-:-:S03]  /*7a70*/  IMAD.WIDE R152, R154, 0x2, R134 ;  /* 0x000000029a987825 */ /* 0x001fc600078e0286 */
[----:B------:R-:W4:Y:S01]  /*7a80*/  LDL.64 R22, [R1+0xdb8] ;  /* 0x000db80001167983 */ /* 0x000f220000100a00 */
[----:B-1----:R-:W-:-:S03]  /*7a90*/  IMAD.WIDE R160, R154, 0x2, R136 ;  /* 0x000000029aa07825 */ /* 0x002fc600078e0288 */
[----:B------:R-:W-:Y:S04]  /*7aa0*/  STL.64 [R1+0xbd0], R152 ;  /* 0x000bd09801007387 */ /* 0x000fe80000100a00 */
[----:B------:R-:W4:Y:S04]  /*7ab0*/  LDL.64 R20, [R1+0xd58] ;  /* 0x000d580001147983 */ /* 0x000f280000100a00 */
[----:B------:R-:W4:Y:S04]  /*7ac0*/  LDL.64 R18, [R1+0xcf8] ;  /* 0x000cf80001127983 */ /* 0x000f280000100a00 */
[----:B------:R-:W4:Y:S04]  /*7ad0*/  LDL.64 R16, [R1+0xc98] ;  /* 0x000c980001107983 */ /* 0x000f280000100a00 */
[----:B------:R-:W4:Y:S04]  /*7ae0*/  LDL.64 R14, [R1+0xc38] ;  /* 0x000c3800010e7983 */ /* 0x000f280000100a00 */
[----:B------:R-:W4:Y:S04]  /*7af0*/  LDL.64 R12, [R1+0xbd8] ;  /* 0x000bd800010c7983 */ /* 0x000f280000100a00 */
[----:B------:R-:W4:Y:S04]  /*7b00*/  LDL.64 R10, [R1+0xb78] ;  /* 0x000b7800010a7983 */ /* 0x000f280000100a00 */
[----:B------:R-:W4:Y:S04]  /*7b10*/  LDL.64 R8, [R1+0xb18] ;  /* 0x000b180001087983 */ /* 0x000f280000100a00 */
[----:B------:R-:W-:Y:S04]  /*7b20*/  STL.64 [R1+0xbc8], R160 ;  /* 0x000bc8a001007387 */ /* 0x000fe80000100a00 */
[----:B------:R-:W4:Y:S01]  /*7b30*/  @P2 LDG.E.U16 R30, desc[UR8][R126.64] ;  /* 0x000000087e1e2981 */ /* 0x000f22000c1e1500 */
[----:B--2---:R-:W-:-:S04]  /*7b40*/  IMAD.WIDE R154, R156, 0x2, R134 ;  /* 0x000000029c9a7825 */ /* 0x004fc800078e0286 */
[----:B------:R-:W-:Y:S01]  /*7b50*/  IMAD.WIDE R158, R156, 0x2, R136 ;  /* 0x000000029c9e7825 */ /* 0x000fe200078e0288 */
[----:B------:R-:W-:Y:S03]  /*7b60*/  STL.64 [R1+0xb70], R154 ;  /* 0x000b709a01007387 */ /* 0x000fe60000100a00 */
[C---:B------:R-:W-:Y:S01]  /*7b70*/  IMAD.WIDE R156, R129.reuse, 0x2, R134 ;  /* 0x00000002819c7825 */ /* 0x040fe200078e0286 */
[----:B------:R-:W2:Y:S04]  /*7b80*/  LDL.64 R120, [R1+0xa58] ;  /* 0x000a580001787983 */ /* 0x000ea80000100a00 */
[----:B------:R-:W2:Y:S04]  /*7b90*/  LDL.64 R122, [R1+0xa00] ;  /* 0x000a0000017a7983 */ /* 0x000ea80000100a00 */
[----:B------:R-:W-:Y:S04]  /*7ba0*/  STL.64 [R1+0xb68], R158 ;  /* 0x000b689e01007387 */ /* 0x000fe80000100a00 */
[----:B------:R-:W2:Y:S04]  /*7bb0*/  LDL.64 R126, [R1+0x9f8] ;  /* 0x0009f800017e7983 */ /* 0x000ea80000100a00 */
[----:B------:R-:W-:Y:S04]  /*7bc0*/  STL.64 [R1+0xb10], R156 ;  /* 0x000b109c01007387 */ /* 0x000fe80000100a00 */
[----:B---3--:R-:W3:Y:S04]  /*7bd0*/  @P2 LDG.E.U16 R29, desc[UR8][R24.64] ;  /* 0x00000008181d2981 */ /* 0x008ee8000c1e1500 */
[----:B------:R-:W2:Y:S04]  /*7be0*/  @P2 LDG.E.U16 R28, desc[UR8][R26.64] ;  /* 0x000000081a1c2981 */ /* 0x000ea8000c1e1500 */
[----:B------:R-:W4:Y:S04]  /*7bf0*/  LDL.LU.64 R24, [R1+0x1110] ;  /* 0x0011100001187983 */ /* 0x000f280000300a00 */
[----:B------:R-:W2:Y:S04]  /*7c00*/  LDL.LU.64 R26, [R1+0x1108] ;  /* 0x00110800011a7983 */ /* 0x000ea80000300a00 */
[----:B----4-:R-:W4:Y:S04]  /*7c10*/  @P2 LDG.E.U16 R25, desc[UR8][R22.64] ;  /* 0x0000000816192981 */ /* 0x010f28000c1e1500 */
[----:B--2---:R-:W2:Y:S04]  /*7c20*/  @P2 LDG.E.U16 R27, desc[UR8][R132.64] ;  /* 0x00000008841b2981 */ /* 0x004ea8000c1e1500 */
[----:B------:R0:W2:Y:S04]  /*7c30*/  @P2 LDG.E.U16 R26, desc[UR8][R124.64] ;  /* 0x000000087c1a2981 */ /* 0x0000a8000c1e1500 */
[----:B------:R-:W2:Y:S04]  /*7c40*/  LDL.64 R132, [R1+0xee0] ;  /* 0x000ee00001847983 */ /* 0x000ea80000100a00 */
[----:B------:R-:W2:Y:S04]  /*7c50*/  LDL R124, [R1+0x4] ;  /* 0x00000400017c7983 */ /* 0x000ea80000100800 */
[----:B------:R-:W3:Y:S04]  /*7c60*/  LDL.LU.64 R22, [R1+0x1100] ;  /* 0x0011000001167983 */ /* 0x000ee80000300a00 */
[----:B--2---:R-:W2:Y:S04]  /*7c70*/  @P2 LDG.E.U16 R124, desc[UR8][R132.64] ;  /* 0x00000008847c2981 */ /* 0x004ea8000c1e1500 */
[----:B---3--:R-:W3:Y:S04]  /*7c80*/  @P2 LDG.E.U16 R24, desc[UR8][R22.64] ;  /* 0x0000000816182981 */ /* 0x008ee8000c1e1500 */
[----:B------:R-:W2:Y:S04]  /*7c90*/  LDL.LU.64 R22, [R1+0x10f8] ;  /* 0x0010f80001167983 */ /* 0x000ea80000300a00 */
[----:B------:R1:W-:Y:S04]  /*7ca0*/  @P2 STL [R1+0x8], R130 ;  /* 0x0000088201002387 */ /* 0x0003e80000100800 */
[----:B-1----:R-:W3:Y:S04]  /*7cb0*/  LDL R130, [R1] ;  /* 0x0000000001827983 */ /* 0x002ee80000100800 */
[----:B--2---:R-:W2:Y:S04]  /*7cc0*/  @P2 LDG.E.U16 R23, desc[UR8][R20.64] ;  /* 0x0000000814172981 */ /* 0x004ea8000c1e1500 */
[----:B------:R-:W2:Y:S04]  /*7cd0*/  LDL.LU.64 R20, [R1+0x10f0] ;  /* 0x0010f00001147983 */ /* 0x000ea80000300a00 */
[----:B--2---:R-:W2:Y:S04]  /*7ce0*/  @P2 LDG.E.U16 R22, desc[UR8][R20.64] ;  /* 0x0000000814162981 */ /* 0x004ea8000c1e1500 */
[----:B------:R-:W2:Y:S04]  /*7cf0*/  LDL.LU.64 R20, [R1+0x10e8] ;  /* 0x0010e80001147983 */ /* 0x000ea80000300a00 */
[----:B--2---:R-:W2:Y:S04]  /*7d00*/  @P2 LDG.E.U16 R21, desc[UR8][R18.64] ;  /* 0x0000000812152981 */ /* 0x004ea8000c1e1500 */
[----:B------:R-:W2:Y:S04]  /*7d10*/  LDL.LU.64 R18, [R1+0x10e0] ;  /* 0x0010e00001127983 */ /* 0x000ea80000300a00 */
[----:B--2---:R-:W2:Y:S04]  /*7d20*/  @P2 LDG.E.U16 R20, desc[UR8][R18.64] ;  /* 0x0000000812142981 */ /* 0x004ea8000c1e1500 */
[----:B------:R-:W2:Y:S04]  /*7d30*/  LDL.LU.64 R18, [R1+0x10d8] ;  /* 0x0010d80001127983 */ /* 0x000ea80000300a00 */
[----:B------:R1:W-:Y:S04]  /*7d40*/  @P2 STL [R1+0x10], R128 ;  /* 0x0000108001002387 */ /* 0x0003e80000100800 */
        /* <DEDUP_REMOVED lines=20> */
[----:B--2---:R-:W2:Y:S01]  /*7e90*/  @P2 LDG.E.U16 R9, desc[UR8][R164.64] ;  /* 0x00000008a4092981 */ /* 0x004ea2000c1e1500 */
[----:B-1----:R-:W-:Y:S01]  /*7ea0*/  IMAD.WIDE R128, R129, 0x2, R136 ;  /* 0x0000000281807825 */ /* 0x002fe200078e0288 */
[----:B------:R-:W-:-:S02]  /*7eb0*/  PRMT R131, RZ, 0x7610, R131 ;  /* 0x00007610ff837816 */ /* 0x000fc40000000083 */
[----:B------:R-:W2:Y:S04]  /*7ec0*/  @P2 LDG.E.U16 R8, desc[UR8][R120.64] ;  /* 0x0000000878082981 */ /* 0x000ea8000c1e1500 */
[----:B------:R-:W2:Y:S04]  /*7ed0*/  @P2 LDG.E.U16 R131, desc[UR8][R138.64] ;  /* 0x000000088a832981 */ /* 0x000ea8000c1e1500 */
[----:B------:R-:W0:Y:S04]  /*7ee0*/  LDL.LU.64 R164, [R1+0x1080] ;  /* 0x0010800001a47983 */ /* 0x000e280000300a00 */
[----:B------:R-:W2:Y:S04]  /*7ef0*/  LDL.LU.64 R6, [R1+0x1078] ;  /* 0x0010780001067983 */ /* 0x000ea80000300a00 */
[----:B------:R-:W-:Y:S04]  /*7f00*/  STL.64 [R1+0xb08], R128 ;  /* 0x000b088001007387 */ /* 0x000fe80000100a00 */
[----:B--2---:R1:W2:Y:S01]  /*7f10*/  @P2 LDG.E.U16 R6, desc[UR8][R126.64] ;  /* 0x000000087e062981 */ /* 0x0042a2000c1e1500 */
[----:B0-----:R-:W-:-:S03]  /*7f20*/  IMAD R125, R165, 0x75, RZ ;  /* 0x00000075a57d7824 */ /* 0x001fc600078e02ff */
[----:B------:R0:W2:Y:S01]  /*7f30*/  @P2 LDG.E.U16 R7, desc[UR8][R122.64] ;  /* 0x000000087a072981 */ /* 0x0000a2000c1e1500 */
[----:B-1----:R-:W-:-:S05]  /*7f40*/  IMAD.WIDE R126, R164, 0x2, R134 ;  /* 0x00000002a47e7825 */ /* 0x002fca00078e0286 */
[----:B------:R-:W-:Y:S04]  /*7f50*/  STL.64 [R1+0xab0], R126 ;  /* 0x000ab07e01007387 */ /* 0x000fe80000100a00 */
[----:B------:R-:W3:Y:S01]  /*7f60*/  LDL.LU.64 R132, [R1+0x1070] ;  /* 0x0010700001847983 */ /* 0x000ee20000300a00 */
[----:B------:R-:W-:-:S04]  /*7f70*/  IMAD.WIDE R164, R164, 0x2, R136 ;  /* 0x00000002a4a47825 */ /* 0x000fc800078e0288 */
[C---:B0-----:R-:W-:Y:S01]  /*7f80*/  IMAD.WIDE R122, R125.reuse, 0x2, R134 ;  /* 0x000000027d7a7825 */ /* 0x041fe200078e0286 */
[----:B------:R-:W-:Y:S03]  /*7f90*/  STL.64 [R1+0xaa8], R164 ;  /* 0x000aa8a401007387 */ /* 0x000fe60000100a00 */
[----:B------:R-:W-:Y:S01]  /*7fa0*/  IMAD.WIDE R120, R125, 0x2, R136 ;  /* 0x000000027d787825 */ /* 0x000fe200078e0288 */
[----:B------:R-:W-:Y:S01]  /*7fb0*/  STL.64 [R1+0xa50], R122 ;  /* 0x000a507a01007387 */ /* 0x000fe20000100a00 */
[----:B------:R-:W0:Y:S03]  /*7fc0*/  LDC R125, c[0x0][0x3c4] ;  /* 0x0000f100ff7d7b82 */ /* 0x000e260000000800 */
[----:B---3--:R-:W3:Y:S04]  /*7fd0*/  @P2 LDG.E.U16 R130, desc[UR8][R132.64] ;  /* 0x0000000884822981 */ /* 0x008ee8000c1e1500 */
[----:B------:R-:W2:Y:S04]  /*7fe0*/  LDL.LU.64 R132, [R1+0x1068] ;  /* 0x0010680001847983 */ /* 0x000ea80000300a00 */
[----:B------:R1:W-:Y:S04]  /*7ff0*/  STL.64 [R1+0xa48], R120 ;  /* 0x000a487801007387 */ /* 0x0003e80000100a00 */
[----:B------:R-:W3:Y:S01]  /*8000*/  LDL.LU.64 R138, [R1+0x1060] ;  /* 0x00106000018a7983 */ /* 0x000ee20000300a00 */
[----:B0-----:R-:W-:-:S03]  /*8010*/  IMAD R125, R125, 0x7d, RZ ;  /* 0x0000007d7d7d7824 */ /* 0x001fc600078e02ff */
[----:B--2---:R0:W2:Y:S04]  /*8020*/  @P2 LDG.E.U16 R132, desc[UR8][R118.64] ;  /* 0x0000000876842981 */ /* 0x0040a8000c1e1500 */
[----:B---3--:R-:W3:Y:S04]  /*8030*/  @P2 LDG.E.U16 R138, desc[UR8][R108.64] ;  /* 0x000000086c8a2981 */ /* 0x008ee8000c1e1500 */
[----:B------:R0:W2:Y:S04]  /*8040*/  @P2 LDG.E.U16 R139, desc[UR8][R140.64] ;  /* 0x000000088c8b2981 */ /* 0x0000a8000c1e1500 */
[----:B------:R-:W2:Y:S04]  /*8050*/  LDL.LU.64 R108, [R1+0x1058] ;  /* 0x00105800016c7983 */ /* 0x000ea80000300a00 */
[----:B------:R-:W2:Y:S01]  /*8060*/  LDL.LU R141, [R1+0x1050] ;  /* 0x00105000018d7983 */ /* 0x000ea20000300800 */
[----:B0-----:R-:W-:Y:S01]  /*8070*/  IMAD.WIDE R118, R125, 0x2, R134 ;  /* 0x000000027d767825 */ /* 0x001fe200078e0286 */
[----:B------:R-:W1:Y:S02]  /*8080*/  LDC R140, c[0x0][0x3c4] ;  /* 0x0000f100ff8c7b82 */ /* 0x000e640000000800 */
[----:B--2---:R-:W2:Y:S04]  /*8090*/  @P2 LDG.E.U16 R141, desc[UR8][R142.64] ;  /* 0x000000088e8d2981 */ /* 0x004ea8000c1e1500 */
[----:B------:R-:W2:Y:S04]  /*80a0*/  LDL.LU.64 R142, [R1+0x1048] ;  /* 0x00104800018e7983 */ /* 0x000ea80000300a00 */
[----:B------:R-:W-:Y:S04]  /*80b0*/  STL.64 [R1+0xf40], R118 ;  /* 0x000f407601007387 */ /* 0x000fe80000100a00 */
[----:B--2---:R-:W2:Y:S04]  /*80c0*/  @P2 LDG.E.U16 R142, desc[UR8][R110.64] ;  /* 0x000000086e8e2981 */ /* 0x004ea8000c1e1500 */
[----:B------:R-:W2:Y:S04]  /*80d0*/  @P2 LDG.E.U16 R143, desc[UR8][R144.64] ;  /* 0x00000008908f2981 */ /* 0x000ea8000c1e1500 */
[----:B------:R-:W2:Y:S04]  /*80e0*/  LDL.LU.64 R110, [R1+0x1040] ;  /* 0x00104000016e7983 */ /* 0x000ea80000300a00 */
[----:B------:R-:W2:Y:S04]  /*80f0*/  LDL.LU.64 R144, [R1+0x1038] ;  /* 0x0010380001907983 */ /* 0x000ea80000300a00 */
        /* <DEDUP_REMOVED lines=11> */
[----:B------:R-:W-:Y:S04]  /*81b0*/  @P2 STL [R1+0x4], R124 ;  /* 0x0000047c01002387 */ /* 0x000fe80000100800 */
[----:B------:R-:W2:Y:S04]  /*81c0*/  LDL.LU.64 R150, [R1+0x1008] ;  /* 0x0010080001967983 */ /* 0x000ea80000300a00 */
[----:B--2---:R-:W2:Y:S04]  /*81d0*/  @P2 LDG.E.U16 R150, desc[UR8][R162.64] ;  /* 0x00000008a2962981 */ /* 0x004ea8000c1e1500 */
[----:B------:R-:W2:Y:S04]  /*81e0*/  @P2 LDG.E.U16 R151, desc[UR8][R152.64] ;  /* 0x0000000898972981 */ /* 0x000ea8000c1e1500 */
[----:B------:R-:W2:Y:S04]  /*81f0*/  LDL.LU.64 R162, [R1+0x1000] ;  /* 0x0010000001a27983 */ /* 0x000ea80000300a00 */
[----:B------:R0:W-:Y:S04]  /*8200*/  @P2 STL [R1], R130 ;  /* 0x0000008201002387 */ /* 0x0001e80000100800 */
[----:B------:R-:W2:Y:S04]  /*8210*/  LDL.LU.64 R152, [R1+0xff8] ;  /* 0x000ff80001987983 */ /* 0x000ea80000300a00 */
[----:B--2---:R-:W2:Y:S04]  /*8220*/  @P2 LDG.E.U16 R152, desc[UR8][R160.64] ;  /* 0x00000008a0982981 */ /* 0x004ea8000c1e1500 */
[----:B------:R-:W2:Y:S04]  /*8230*/  @P2 LDG.E.U16 R153, desc[UR8][R154.64] ;  /* 0x000000089a992981 */ /* 0x000ea8000c1e1500 */
[----:B------:R-:W2:Y:S04]  /*8240*/  LDL.LU.64 R160, [R1+0xff0] ;  /* 0x000ff00001a07983 */ /* 0x000ea80000300a00 */
[----:B------:R-:W3:Y:S04]  /*8250*/  LDL.LU.64 R154, [R1+0xfe8] ;  /* 0x000fe800019a7983 */ /* 0x000ee80000300a00 */
[----:B--2---:R-:W2:Y:S04]  /*8260*/  @P2 LDG.E.U16 R161, desc[UR8][R118.64] ;  /* 0x0000000876a12981 */ /* 0x004ea8000c1e1500 */
[----:B---3--:R-:W3:Y:S04]  /*8270*/  @P2 LDG.E.U16 R154, desc[UR8][R158.64] ;  /* 0x000000089e9a2981 */ /* 0x008ee8000c1e1500 */
[----:B------:R-:W2:Y:S04]  /*8280*/  @P2 LDG.E.U16 R155, desc[UR8][R156.64] ;  /* 0x000000089c9b2981 */ /* 0x000ea8000c1e1500 */
[----:B------:R1:W2:Y:S04]  /*8290*/  @P2 LDG.E.U16 R160, desc[UR8][R120.64] ;  /* 0x0000000878a02981 */ /* 0x0002a8000c1e1500 */
[----:B------:R-:W2:Y:S04]  /*82a0*/  LDL.LU.64 R158, [R1+0xfe0] ;  /* 0x000fe000019e7983 */ /* 0x000ea80000300a00 */
[----:B------:R-:W3:Y:S01]  /*82b0*/  LDL.LU.64 R156, [R1+0xfd8] ;  /* 0x000fd800019c7983 */ /* 0x000ee20000300a00 */
[----:B-1----:R-:W-:-:S04]  /*82c0*/  IMAD R120, R140, 0xe, RZ ;  /* 0x0000000e8c787824 */ /* 0x002fc800078e02ff */
[----:B------:R-:W-:-:S05]  /*82d0*/  IMAD.WIDE R120, R120, 0x2, R136 ;  /* 0x0000000278787825 */ /* 0x000fca00078e0288 */
[----:B------:R-:W4:Y:S04]  /*82e0*/  @P2 LDG.E.U16 R133, desc[UR8][R120.64] ;  /* 0x0000000878852981 */ /* 0x000f28000c1e1500 */
[----:B--2---:R1:W2:Y:S04]  /*82f0*/  @P2 LDG.E.U16 R158, desc[UR8][R164.64] ;  /* 0x00000008a49e2981 */ /* 0x0042a8000c1e1500 */
[----:B---3--:R-:W3:Y:S04]  /*8300*/  @P2 LDG.E.U16 R157, desc[UR8][R126.64] ;  /* 0x000000087e9d2981 */ /* 0x008ee8000c1e1500 */
[----:B------:R0:W2:Y:S01]  /*8310*/  @P2 LDG.E.U16 R159, desc[UR8][R122.64] ;  /* 0x000000087a9f2981 */ /* 0x0000a2000c1e1500 */
[----:B-1----:R-:W1:Y:S03]  /*8320*/  LDC R165, c[0x0][0x3c4] ;  /* 0x0000f100ffa57b82 */ /* 0x002e660000000800 */
[----:B------:R-:W2:Y:S04]  /*8330*/  @P2 LDG.E.U16 R156, desc[UR8][R128.64] ;  /* 0x00000008809c2981 */ /* 0x000ea8000c1e1500 */
[----:B------:R-:W2:Y:S01]  /*8340*/  LDL.LU R126, [R1+0x68] ;  /* 0x00006800017e7983 */ /* 0x000ea20000300800 */
[----:B------:R-:W4:Y:S01]  /*8350*/  LDC R164, c[0x0][0x3c4] ;  /* 0x0000f100ffa47b82 */ /* 0x000f220000000800 */
[----:B0-----:R-:W-:-:S02]  /*8360*/  IMAD.WIDE R122, R125, 0x2, R136 ;  /* 0x000000027d7a7825 */ /* 0x001fc400078e0288 */
[----:B------:R-:W2:Y:S04]  /*8370*/  LDL.LU R127, [R1+0x64] ;  /* 0x00006400017f7983 */ /* 0x000ea80000300800 */
[----:B------:R-:W2:Y:S04]  /*8380*/  LDL.LU R128, [R1+0xa8] ;  /* 0x0000a80001807983 */ /* 0x000ea80000300800 */
[----:B------:R-:W2:Y:S04]  /*8390*/  LDL.LU R129, [R1+0xa4] ;  /* 0x0000a40001817983 */ /* 0x000ea80000300800 */
[----:B------:R-:W2:Y:S01]  /*83a0*/  LDL.LU R130, [R1+0x30] ;  /* 0x0000300001827983 */ /* 0x000ea20000300800 */
[----:B-1----:R-:W-:-:S02]  /*83b0*/  IMAD R118, R165, 0xe, RZ ;  /* 0x0000000ea5767824 */ /* 0x002fc400078e02ff */
[----:B------:R-:W0:Y:S01]  /*83c0*/  LDC R165, c[0x0][0x3c4] ;  /* 0x0000f100ffa57b82 */ /* 0x000e220000000800 */
[----:B------:R1:W-:Y:S04]  /*83d0*/  STL.64 [R1+0x9f0], R122 ;  /* 0x0009f07a01007387 */ /* 0x0003e80000100a00 */
[----:B------:R1:W2:Y:S01]  /*83e0*/  @P2 LDG.E.U16 R162, desc[UR8][R122.64] ;  /* 0x000000087aa22981 */ /* 0x0002a2000c1e1500 */
[----:B----4-:R-:W-:-:S04]  /*83f0*/  IMAD R140, R164, 0x16, RZ ;  /* 0x00000016a48c7824 */ /* 0x010fc800078e02ff */
[----:B-1----:R-:W-:-:S04]  /*8400*/  IMAD.WIDE R122, R140, 0x2, R136 ;  /* 0x000000028c7a7825 */ /* 0x002fc800078e0288 */
[----:B0-----:R-:W-:Y:S02]  /*8410*/  IMAD R124, R165, 0x1e, RZ ;  /* 0x0000001ea57c7824 */ /* 0x001fe400078e02ff */
[--C-:B------:R-:W-:Y:S02]  /*8420*/  IMAD.WIDE R164, R140, 0x2, R134.reuse ;  /* 0x000000028ca47825 */ /* 0x100fe400078e0286 */
[----:B------:R-:W4:Y:S02]  /*8430*/  LDL R140, [R1+0x38] ;  /* 0x00003800018c7983 */ /* 0x000f240000100800 */
[--C-:B------:R-:W-:Y:S02]  /*8440*/  IMAD.WIDE R118, R118, 0x2, R134.reuse ;  /* 0x0000000276767825 */ /* 0x100fe400078e0286 */
[----:B------:R0:W-:Y:S04]  /*8450*/  STL.64 [R1+0xf38], R120 ;  /* 0x000f387801007387 */ /* 0x0001e80000100a00 */
[----:B------:R-:W2:Y:S04]  /*8460*/  @P2 LDG.E.U16 R163, desc[UR8][R164.64] ;  /* 0x00000008a4a32981 */ /* 0x000ea8000c1e1500 */
[----:B----4-:R-:W4:Y:S04]  /*8470*/  @P2 LDG.E.U16 R140, desc[UR8][R118.64] ;  /* 0x00000008768c2981 */ /* 0x010f28000c1e1500 */
[----:B------:R-:W2:Y:S04]  /*8480*/  LDL.LU.64 R118, [R1+0xfd0] ;  /* 0x000fd00001767983 */ /* 0x000ea80000300a00 */
[----:B------:R1:W-:Y:S04]  /*8490*/  STL.64 [R1+0xed0], R164 ;  /* 0x000ed0a401007387 */ /* 0x0003e80000100a00 */
[----:B0-----:R-:W2:Y:S04]  /*84a0*/  LDL.LU.64 R120, [R1+0xfc8] ;  /* 0x000fc80001787983 */ /* 0x001ea80000300a00 */
[----:B------:R0:W-:Y:S04]  /*84b0*/  STL [R1+0x34], R133 ;  /* 0x0000348501007387 */ /* 0x0001e80000100800 */
[----:B------:R-:W-:Y:S04]  /*84c0*/  STL.64 [R1+0xec8], R122 ;  /* 0x000ec87a01007387 */ /* 0x000fe80000100a00 */
[----:B-1----:R-:W2:Y:S01]  /*84d0*/  LDL.LU.64 R164, [R1+0xfc0] ;  /* 0x000fc00001a47983 */ /* 0x002ea20000300a00 */
[----:B------:R-:W-:Y:S01]  /*84e0*/  IMAD.WIDE R124, R124, 0x2, R134 ;  /* 0x000000027c7c7825 */ /* 0x000fe200078e0286 */
[----:B0-----:R-:W0:Y:S04]  /*84f0*/  S2R R133, SR_TID.X ;  /* 0x0000000000857919 */ /* 0x001e280000002100 */
[----:B------:R-:W-:Y:S01]  /*8500*/  STL.64 [R1+0xf48], R124 ;  /* 0x000f487c01007387 */ /* 0x000fe20000100a00 */
[----:B------:R-:W-:-:S04]  /*8510*/  @!UP0 UIADD3 UR12, UPT, UPT, -UR10, 0x100000, URZ ;  /* 0x001000000a0c8890 */ /* 0x000fc8000fffe1ff */
[----:B------:R-:W-:Y:S02]  /*8520*/  @!UP0 USHF.L.U32 UR13, UR12, 0xb, URZ ;  /* 0x0000000b0c0d8899 */ /* 0x000fe400080006ff */
[----:B------:R-:W-:Y:S01]  /*8530*/  @!UP0 USHF.L.U32 UR12, UR12, 0x1, URZ ;  /* 0x000000010c0c8899 */ /* 0x000fe200080006ff */
[----:B------:R-:W-:-:S11]  /*8540*/  VOTEU.ALL UP1, P1 ;  /* 0x0000000000ff7886 */ /* 0x000fd60000820000 */
[----:B------:R1:W1:Y:S01]  /*8550*/  @!UP1 SYNCS.EXCH.64 URZ, [UR4+0x38008], UR12 ;  /* 0x0380080c04ff95b2 */ /* 0x0002620008000100 */
[----:B0-----:R-:W-:-:S05]  /*8560*/  LOP3.LUT R133, R133, 0x3f, RZ, 0xc0, !PT ;  /* 0x0000003f85857812 */ /* 0x001fca00078ec0ff */
[----:B------:R-:W-:Y:S01]  /*8570*/  IMAD.SHL.U32 R133, R133, 0x2, RZ ;  /* 0x0000000285857824 */ /* 0x000fe200078e00ff */
[----:B----4-:R0:W-:Y:S02]  /*8580*/  @P2 STL [R1+0x38], R140 ;  /* 0x0000388c01002387 */ /* 0x0101e40000100800 */
[----:B0-----:R-:W0:Y:S02]  /*8590*/  S2R R140, SR_TID.X ;  /* 0x00000000008c7919 */ /* 0x001e240000002100 */
[----:B--2---:R-:W2:Y:S04]  /*85a0*/  @P2 LDG.E.U16 R164, desc[UR8][R122.64] ;  /* 0x000000087aa42981 */ /* 0x004ea8000c1e1500 */
[----:B------:R4:W2:Y:S04]  /*85b0*/  @P2 LDG.E.U16 R165, desc[UR8][R124.64] ;  /* 0x000000087ca52981 */ /* 0x0008a8000c1e1500 */
[----:B------:R-:W2:Y:S01]  /*85c0*/  LDL.LU.64 R122, [R1+0xfb8] ;  /* 0x000fb800017a7983 */ /* 0x000ea20000300a00 */
[----:B0-----:R-:W-:-:S03]  /*85d0*/  LOP3.LUT R140, R140, 0x40, RZ, 0xc0, !PT ;  /* 0x000000408c8c7812 */ /* 0x001fc600078ec0ff */
[----:B------:R-:W2:Y:S01]  /*85e0*/  LDL.LU.64 R124, [R1+0xfb0] ;  /* 0x000fb000017c7983 */ /* 0x000ea20000300a00 */
[----:B------:R-:W-:-:S03]  /*85f0*/  LEA R140, R140, R133, 0x8 ;  /* 0x000000858c8c7211 */ /* 0x000fc600078e40ff */
[----:B------:R-:W3:Y:S04]  /*8600*/  LDL.LU R133, [R1+0x2c] ;  /* 0x00002c0001857983 */ /* 0x000ee80000300800 */
[----:B------:R0:W-:Y:S04]  /*8610*/  STS.U16 [R140+UR4+0x400], R126 ;  /* 0x0004007e8c007988 */ /* 0x0001e80008000404 */
[----:B------:R1:W-:Y:S04]  /*8620*/  STS.U16 [R140+UR4+0x8400], R127 ;  /* 0x0084007f8c007988 */ /* 0x0003e80008000404 */
[----:B------:R4:W-:Y:S04]  /*8630*/  STS.U16 [R140+UR4], R128 ;  /* 0x000000808c007988 */ /* 0x0009e80008000404 */
[----:B0-----:R-:W3:Y:S04]  /*8640*/  LDL.LU R126, [R1+0xfa8] ;  /* 0x000fa800017e7983 */ /* 0x001ee80000300800 */
[----:B-1----:R-:W3:Y:S04]  /*8650*/  LDL.LU R127, [R1+0xfa4] ;  /* 0x000fa400017f7983 */ /* 0x002ee80000300800 */
[----:B----4-:R-:W4:Y:S04]  /*8660*/  LDL.LU R128, [R1+0xfa0] ;  /* 0x000fa00001807983 */ /* 0x010f280000300800 */
[----:B------:R0:W-:Y:S04]  /*8670*/  STS.U16 [R140+UR4+0x8000], R129 ;  /* 0x008000818c007988 */ /* 0x0001e80008000404 */
[----:B------:R1:W-:Y:S04]  /*8680*/  STS.U16 [R140+UR4+0x800], R130 ;  /* 0x000800828c007988 */ /* 0x0003e80008000404 */
[----:B0-----:R-:W4:Y:S04]  /*8690*/  LDL.LU R129, [R1+0xf9c] ;  /* 0x000f9c0001817983 */ /* 0x001f280000300800 */
[----:B-1----:R-:W4:Y:S04]  /*86a0*/  LDL.LU R130, [R1+0xf98] ;  /* 0x000f980001827983 */ /* 0x002f280000300800 */
[----:B--2---:R-:W-:Y:S04]  /*86b0*/  STS.U16 [R140+UR4+0x9400], R125 ;  /* 0x0094007d8c007988 */ /* 0x004fe80008000404 */
[----:B---3--:R-:W-:Y:S04]  /*86c0*/  STS.U16 [R140+UR4+0x1400], R126 ;  /* 0x0014007e8c007988 */ /* 0x008fe80008000404 */
[----:B------:R-:W-:Y:S04]  /*86d0*/  STS.U16 [R140+UR4+0x9000], R127 ;  /* 0x0090007f8c007988 */ /* 0x000fe80008000404 */
[----:B----4-:R-:W-:Y:S04]  /*86e0*/  STS.U16 [R140+UR4+0x1000], R128 ;  /* 0x001000808c007988 */ /* 0x010fe80008000404 */
[----:B------:R-:W-:Y:S04]  /*86f0*/  STS.U16 [R140+UR4+0x8c00], R129 ;  /* 0x008c00818c007988 */ /* 0x000fe80008000404 */
[----:B------:R0:W-:Y:S04]  /*8700*/  STS.U16 [R140+UR4+0xc00], R130 ;  /* 0x000c00828c007988 */ /* 0x0001e80008000404 */
[----:B0-----:R-:W2:Y:S04]  /*8710*/  LDL.LU R130, [R1+0x24] ;  /* 0x0000240001827983 */ /* 0x001ea80000300800 */
[----:B------:R-:W3:Y:S04]  /*8720*/  LDL.LU R129, [R1+0x28] ;  /* 0x0000280001817983 */ /* 0x000ee80000300800 */
[----:B------:R-:W4:Y:S04]  /*8730*/  LDL.LU R128, [R1+0x9c] ;  /* 0x00009c0001807983 */ /* 0x000f280000300800 */
[----:B------:R-:W2:Y:S04]  /*8740*/  LDL.LU R127, [R1+0xa0] ;  /* 0x0000a000017f7983 */ /* 0x000ea80000300800 */
[----:B------:R-:W2:Y:S04]  /*8750*/  LDL.LU R126, [R1+0x5c] ;  /* 0x00005c00017e7983 */ /* 0x000ea80000300800 */
[----:B------:R-:W2:Y:S04]  /*8760*/  LDL.LU R125, [R1+0x60] ;  /* 0x00006000017d7983 */ /* 0x000ea80000300800 */
[----:B------:R0:W-:Y:S04]  /*8770*/  STS.U16 [R140+UR4+0x1800], R124 ;  /* 0x0018007c8c007988 */ /* 0x0001e80008000404 */
        /* <DEDUP_REMOVED lines=21> */
[----:B--2---:R0:W-:Y:S04]  /*88d0*/  STS.U16 [R124+UR4+0x480], R125 ;  /* 0x0004807d7c007988 */ /* 0x0041e80008000404 */
[----:B------:R1:W-:Y:S04]  /*88e0*/  STS.U16 [R124+UR4+0x8480], R126 ;  /* 0x0084807e7c007988 */ /* 0x0003e80008000404 */
[----:B------:R2:W-:Y:S04]  /*88f0*/  STS.U16 [R124+UR4+0x80], R127 ;  /* 0x0000807f7c007988 */ /* 0x0005e80008000404 */
[----:B0-----:R-:W3:Y:S04]  /*8900*/  LDL.LU R125, [R1+0x98] ;  /* 0x00009800017d7983 */ /* 0x001ee80000300800 */
[----:B-1----:R-:W3:Y:S04]  /*8910*/  LDL.LU R126, [R1+0x94] ;  /* 0x00009400017e7983 */ /* 0x002ee80000300800 */
[----:B----4-:R0:W-:Y:S04]  /*8920*/  STS.U16 [R124+UR4+0x8080], R128 ;  /* 0x008080807c007988 */ /* 0x0101e80008000404 */
[----:B--2---:R-:W2:Y:S04]  /*8930*/  LDL.LU R127, [R1+0x58] ;  /* 0x00005800017f7983 */ /* 0x004ea80000300800 */
[----:B---3--:R1:W-:Y:S04]  /*8940*/  STS.U16 [R124+UR4+0x880], R129 ;  /* 0x000880817c007988 */ /* 0x0083e80008000404 */
[----:B0-----:R-:W3:Y:S04]  /*8950*/  LDL.LU R128, [R1+0x54] ;  /* 0x0000540001807983 */ /* 0x001ee80000300800 */
[----:B------:R0:W-:Y:S04]  /*8960*/  STS.U16 [R124+UR4+0x8880], R130 ;  /* 0x008880827c007988 */ /* 0x0001e80008000404 */
[----:B-1----:R-:W4:Y:S04]  /*8970*/  LDL.LU R129, [R1+0x20] ;  /* 0x0000200001817983 */ /* 0x002f280000300800 */
[----:B0-----:R-:W4:Y:S04]  /*8980*/  LDL.LU R130, [R1+0x1c] ;  /* 0x00001c0001827983 */ /* 0x001f280000300800 */
        /* <DEDUP_REMOVED lines=18> */
[----:B------:R-:W-:-:S03]  /*8ab0*/  LOP3.LUT R106, R140, 0x20, RZ, 0x3c, !PT ;  /* 0x000000208c6a7812 */ /* 0x000fc600078e3cff */
[----:B------:R-:W-:Y:S04]  /*8ac0*/  STS.U16 [R124+UR4+0x3080], R87 ;  /* 0x003080577c007988 */ /* 0x000fe80008000404 */
[----:B------:R-:W-:Y:S04]  /*8ad0*/  STS.U16 [R124+UR4+0xb080], R86 ;  /* 0x00b080567c007988 */ /* 0x000fe80008000404 */
[----:B------:R0:W-:Y:S04]  /*8ae0*/  STS.U16 [R124+UR4+0x3480], R85 ;  /* 0x003480557c007988 */ /* 0x0001e80008000404 */
[----:B------:R1:W-:Y:S04]  /*8af0*/  STS.U16 [R124+UR4+0xb480], R84 ;  /* 0x00b480547c007988 */ /* 0x0003e80008000404 */
[----:B------:R1:W-:Y:S01]  /*8b00*/  STS.U16 [R124+UR4+0x3880], R2 ;  /* 0x003880027c007988 */ /* 0x0003e20008000404 */
[----:B0-----:R-:W0:Y:S03]  /*8b10*/  LDC R85, c[0x0][0x3c4] ;  /* 0x0000f100ff557b82 */ /* 0x001e260000000800 */
[----:B------:R1:W-:Y:S04]  /*8b20*/  STS.U16 [R124+UR4+0xb880], R83 ;  /* 0x00b880537c007988 */ /* 0x0003e80008000404 */
[----:B------:R1:W-:Y:S02]  /*8b30*/  STS.U16 [R124+UR4+0x3c80], R82 ;  /* 0x003c80527c007988 */ /* 0x0003e40008000404 */
[----:B-1----:R-:W1:Y:S02]  /*8b40*/  LDC R84, c[0x0][0x3c4] ;  /* 0x0000f100ff547b82 */ /* 0x002e640000000800 */
[----:B------:R-:W-:Y:S01]  /*8b50*/  STS.U16 [R124+UR4+0xbc80], R81 ;  /* 0x00bc80517c007988 */ /* 0x000fe20008000404 */
[----:B------:R-:W-:Y:S01]  /*8b60*/  PRMT R2, RZ, 0x7610, R2 ;  /* 0x00007610ff027816 */ /* 0x000fe20000000002 */
[----:B------:R-:W0:Y:S04]  /*8b70*/  S2R R133, SR_TID.X ;  /* 0x0000000000857919 */ /* 0x000e280000002100 */
[----:B------:R-:W0:Y:S08]  /*8b80*/  LDC R83, c[0x0][0x3c4] ;  /* 0x0000f100ff537b82 */ /* 0x000e300000000800 */
[----:B------:R-:W0:Y:S01]  /*8b90*/  LDC R82, c[0x0][0x3c4] ;  /* 0x0000f100ff527b82 */ /* 0x000e220000000800 */
[----:B------:R0:W-:Y:S04]  /*8ba0*/  STS.U16 [R106+UR4+0x100], R125 ;  /* 0x0001007d6a007988 */ /* 0x0001e80008000404 */
[----:B------:R1:W-:Y:S04]  /*8bb0*/  STS.U16 [R106+UR4+0x8100], R126 ;  /* 0x0081007e6a007988 */ /* 0x0003e80008000404 */
[----:B0-----:R-:W4:Y:S04]  /*8bc0*/  LDL.LU R125, [R1+0x90] ;  /* 0x00009000017d7983 */ /* 0x001f280000300800 */
[----:B--2---:R0:W-:Y:S04]  /*8bd0*/  STS.U16 [R106+UR4+0x500], R127 ;  /* 0x0005007f6a007988 */ /* 0x0041e80008000404 */
[----:B-1----:R-:W2:Y:S04]  /*8be0*/  LDL.LU R126, [R1+0x8c] ;  /* 0x00008c00017e7983 */ /* 0x002ea80000300800 */
[----:B---3--:R1:W-:Y:S04]  /*8bf0*/  STS.U16 [R106+UR4+0x8500], R128 ;  /* 0x008500806a007988 */ /* 0x0083e80008000404 */
[----:B0-----:R-:W3:Y:S04]  /*8c00*/  LDL.LU R127, [R1+0x50] ;  /* 0x00005000017f7983 */ /* 0x001ee80000300800 */
[----:B----4-:R0:W-:Y:S04]  /*8c10*/  STS.U16 [R106+UR4+0x900], R129 ;  /* 0x000900816a007988 */ /* 0x0101e80008000404 */
[----:B-1----:R-:W4:Y:S04]  /*8c20*/  LDL.LU R128, [R1+0x4c] ;  /* 0x00004c0001807983 */ /* 0x002f280000300800 */
[----:B------:R1:W-:Y:S04]  /*8c30*/  STS.U16 [R106+UR4+0x8900], R130 ;  /* 0x008900826a007988 */ /* 0x0003e80008000404 */
[----:B0-----:R-:W4:Y:S04]  /*8c40*/  LDL.LU R129, [R1+0x18] ;  /* 0x0000180001817983 */ /* 0x001f280000300800 */
[----:B-1----:R-:W4:Y:S04]  /*8c50*/  LDL.LU R130, [R1+0x14] ;  /* 0x0000140001827983 */ /* 0x002f280000300800 */
[----:B------:R0:W-:Y:S04]  /*8c60*/  STS.U16 [R106+UR4+0xd00], R80 ;  /* 0x000d00506a007988 */ /* 0x0001e80008000404 */
[----:B------:R-:W-:Y:S04]  /*8c70*/  STS.U16 [R106+UR4+0x8d00], R79 ;  /* 0x008d004f6a007988 */ /* 0x000fe80008000404 */
[----:B------:R1:W-:Y:S01]  /*8c80*/  STS.U16 [R106+UR4+0x1100], R78 ;  /* 0x0011004e6a007988 */ /* 0x0003e20008000404 */
[C---:B------:R-:W-:Y:S01]  /*8c90*/  LOP3.LUT R81, R140.reuse, 0x30, RZ, 0x3c, !PT ;  /* 0x000000308c517812 */ /* 0x040fe200078e3cff */
[----:B0-----:R-:W0:Y:S02]  /*8ca0*/  LDC R80, c[0x0][0x3c4] ;  /* 0x0000f100ff507b82 */ /* 0x001e240000000800 */
[----:B------:R-:W-:Y:S04]  /*8cb0*/  STS.U16 [R106+UR4+0x9100], R77 ;  /* 0x0091004d6a007988 */ /* 0x000fe80008000404 */
[----:B------:R1:W-:Y:S01]  /*8cc0*/  STS.U16 [R106+UR4+0x1500], R76 ;  /* 0x0015004c6a007988 */ /* 0x0003e20008000404 */
[----:B------:R-:W-:Y:S01]  /*8cd0*/  LOP3.LUT R133, R133, 0x3f, RZ, 0xc0, !PT ;  /* 0x0000003f85857812 */ /* 0x000fe200078ec0ff */
[----:B-1----:R-:W1:Y:S02]  /*8ce0*/  LDC R78, c[0x0][0x3c4] ;  /* 0x0000f100ff4e7b82 */ /* 0x002e640000000800 */
[----:B------:R-:W-:Y:S04]  /*8cf0*/  STS.U16 [R106+UR4+0x9500], R75 ;  /* 0x0095004b6a007988 */ /* 0x000fe80008000404 */
[----:B------:R0:W-:Y:S02]  /*8d00*/  STS.U16 [R106+UR4+0x1900], R74 ;  /* 0x0019004a6a007988 */ /* 0x0001e40008000404 */
[----:B------:R-:W1:Y:S02]  /*8d10*/  LDC R76, c[0x0][0x3c4] ;  /* 0x0000f100ff4c7b82 */ /* 0x000e640000000800 */
[----:B------:R-:W-:Y:S04]  /*8d20*/  STS.U16 [R106+UR4+0x9900], R73 ;  /* 0x009900496a007988 */ /* 0x000fe80008000404 */
[----:B------:R0:W-:Y:S01]  /*8d30*/  STS.U16 [R106+UR4+0x1d00], R72 ;  /* 0x001d00486a007988 */ /* 0x0001e20008000404 */
[----:B------:R-:W-:Y:S01]  /*8d40*/  IMAD.SHL.U32 R133, R133, 0x2, RZ ;  /* 0x0000000285857824 */ /* 0x000fe200078e00ff */
[----:B0-----:R-:W0:Y:S02]  /*8d50*/  LDC R74, c[0x0][0x3c4] ;  /* 0x0000f100ff4a7b82 */ /* 0x001e240000000800 */
[----:B------:R-:W-:Y:S04]  /*8d60*/  STS.U16 [R106+UR4+0x9d00], R71 ;  /* 0x009d00476a007988 */ /* 0x000fe80008000404 */
[----:B------:R1:W-:Y:S02]  /*8d70*/  STS.U16 [R106+UR4+0x2100], R70 ;  /* 0x002100466a007988 */ /* 0x0003e40008000404 */
[----:B------:R-:W0:Y:S02]  /*8d80*/  LDC R72, c[0x0][0x3c4] ;  /* 0x0000f100ff487b82 */ /* 0x000e240000000800 */
[----:B------:R-:W-:Y:S04]  /*8d90*/  STS.U16 [R106+UR4+0xa100], R69 ;  /* 0x00a100456a007988 */ /* 0x000fe80008000404 */
[----:B------:R1:W-:Y:S02]  /*8da0*/  STS.U16 [R106+UR4+0x2500], R68 ;  /* 0x002500446a007988 */ /* 0x0003e40008000404 */
[----:B-1----:R-:W1:Y:S02]  /*8db0*/  LDC R70, c[0x0][0x3c4] ;  /* 0x0000f100ff467b82 */ /* 0x002e640000000800 */
[----:B------:R-:W-:Y:S04]  /*8dc0*/  STS.U16 [R106+UR4+0xa500], R67 ;  /* 0x00a500436a007988 */ /* 0x000fe80008000404 */
[----:B------:R0:W-:Y:S02]  /*8dd0*/  STS.U16 [R106+UR4+0x2900], R66 ;  /* 0x002900426a007988 */ /* 0x0001e40008000404 */
[----:B------:R-:W1:Y:S02]  /*8de0*/  LDC R68, c[0x0][0x3c4] ;  /* 0x0000f100ff447b82 */ /* 0x000e640000000800 */
[----:B------:R-:W-:Y:S04]  /*8df0*/  STS.U16 [R106+UR4+0xa900], R65 ;  /* 0x00a900416a007988 */ /* 0x000fe80008000404 */
[----:B------:R0:W-:Y:S02]  /*8e00*/  STS.U16 [R106+UR4+0x2d00], R64 ;  /* 0x002d00406a007988 */ /* 0x0001e40008000404 */
[----:B0-----:R-:W0:Y:S02]  /*8e10*/  LDC R66, c[0x0][0x3c4] ;  /* 0x0000f100ff427b82 */ /* 0x001e240000000800 */
[----:B------:R-:W-:Y:S04]  /*8e20*/  STS.U16 [R106+UR4+0xad00], R63 ;  /* 0x00ad003f6a007988 */ /* 0x000fe80008000404 */
[----:B------:R1:W-:Y:S02]  /*8e30*/  STS.U16 [R106+UR4+0x3100], R62 ;  /* 0x0031003e6a007988 */ /* 0x0003e40008000404 */
[----:B------:R-:W0:Y:S02]  /*8e40*/  LDC R64, c[0x0][0x3c4] ;  /* 0x0000f100ff407b82 */ /* 0x000e240000000800 */
[----:B------:R-:W-:Y:S04]  /*8e50*/  STS.U16 [R106+UR4+0xb100], R61 ;  /* 0x00b1003d6a007988 */ /* 0x000fe80008000404 */
[----:B------:R1:W-:Y:S02]  /*8e60*/  STS.U16 [R106+UR4+0x3500], R60 ;  /* 0x0035003c6a007988 */ /* 0x0003e40008000404 */
[----:B-1----:R-:W1:Y:S02]  /*8e70*/  LDC R62, c[0x0][0x3c4] ;  /* 0x0000f100ff3e7b82 */ /* 0x002e640000000800 */
[----:B------:R0:W-:Y:S04]  /*8e80*/  STS.U16 [R106+UR4+0xb500], R59 ;  /* 0x00b5003b6a007988 */ /* 0x0001e80008000404 */
[----:B------:R-:W-:Y:S02]  /*8e90*/  STS.U16 [R106+UR4+0x3900], R3 ;  /* 0x003900036a007988 */ /* 0x000fe40008000404 */
[----:B------:R-:W1:Y:S02]  /*8ea0*/  LDC R60, c[0x0][0x3c4] ;  /* 0x0000f100ff3c7b82 */ /* 0x000e640000000800 */
[----:B------:R-:W-:Y:S04]  /*8eb0*/  STS.U16 [R106+UR4+0xb900], R58 ;  /* 0x00b9003a6a007988 */ /* 0x000fe80008000404 */
[----:B------:R-:W-:Y:S02]  /*8ec0*/  STS.U16 [R106+UR4+0x3d00], R57 ;  /* 0x003d00396a007988 */ /* 0x000fe40008000404 */
[----:B0-----:R-:W0:Y:S02]  /*8ed0*/  LDC R59, c[0x0][0x3c4] ;  /* 0x0000f100ff3b7b82 */ /* 0x001e240000000800 */
[----:B------:R-:W-:Y:S06]  /*8ee0*/  STS.U16 [R106+UR4+0xbd00], R56 ;  /* 0x00bd00386a007988 */ /* 0x000fec0008000404 */
[----:B------:R-:W0:Y:S08]  /*8ef0*/  LDC R61, c[0x0][0x3c4] ;  /* 0x0000f100ff3d7b82 */ /* 0x000e300000000800 */
        /* <DEDUP_REMOVED lines=8> */
[----:B------:R-:W0:Y:S01]  /*8f80*/  LDC R79, c[0x0][0x3c4] ;  /* 0x0000f100ff4f7b82 */ /* 0x000e220000000800 */
[----:B------:R0:W-:Y:S04]  /*8f90*/  STS.U16 [R81+UR4+0x180], R125 ;  /* 0x0001807d51007988 */ /* 0x0001e80008000404 */
[----:B--2---:R2:W-:Y:S04]  /*8fa0*/  STS.U16 [R81+UR4+0x8180], R126 ;  /* 0x0081807e51007988 */ /* 0x0045e80008000404 */
[----:B0-----:R-:W4:Y:S04]  /*8fb0*/  LDL.LU R125, [R1+0x88] ;  /* 0x00008800017d7983 */ /* 0x001f280000300800 */
[----:B---3--:R0:W-:Y:S04]  /*8fc0*/  STS.U16 [R81+UR4+0x580], R127 ;  /* 0x0005807f51007988 */ /* 0x0081e80008000404 */
[----:B--2---:R-:W2:Y:S04]  /*8fd0*/  LDL.LU R126, [R1+0x84] ;  /* 0x00008400017e7983 */ /* 0x004ea80000300800 */
[----:B----4-:R3:W-:Y:S04]  /*8fe0*/  STS.U16 [R81+UR4+0x8580], R128 ;  /* 0x0085808051007988 */ /* 0x0107e80008000404 */
[----:B0-----:R-:W4:Y:S04]  /*8ff0*/  LDL.LU R127, [R1+0x48] ;  /* 0x00004800017f7983 */ /* 0x001f280000300800 */
[----:B------:R0:W-:Y:S04]  /*9000*/  STS.U16 [R81+UR4+0x980], R129 ;  /* 0x0009808151007988 */ /* 0x0001e80008000404 */
[----:B---3--:R-:W3:Y:S04]  /*9010*/  LDL.LU R128, [R1+0x44] ;  /* 0x0000440001807983 */ /* 0x008ee80000300800 */
[----:B------:R1:W-:Y:S04]  /*9020*/  STS.U16 [R81+UR4+0x8980], R130 ;  /* 0x0089808251007988 */ /* 0x0003e80008000404 */
[----:B0-----:R-:W3:Y:S04]  /*9030*/  LDL.LU R129, [R1+0x10] ;  /* 0x0000100001817983 */ /* 0x001ee80000300800 */
[----:B-1----:R-:W3:Y:S04]  /*9040*/  LDL.LU R130, [R1+0x8] ;  /* 0x0000080001827983 */ /* 0x002ee80000300800 */
        /* <DEDUP_REMOVED lines=21> */
[----:B------:R-:W-:Y:S04]  /*91a0*/  STS.U16 [R81+UR4+0x3580], R35 ;  /* 0x0035802351007988 */ /* 0x000fe80008000404 */
[----:B------:R-:W-:Y:S04]  /*91b0*/  STS.U16 [R81+UR4+0xb580], R34 ;  /* 0x00b5802251007988 */ /* 0x000fe80008000404 */
[----:B------:R0:W-:Y:S04]  /*91c0*/  STS.U16 [R81+UR4+0x3980], R4 ;  /* 0x0039800451007988 */ /* 0x0001e80008000404 */
[----:B------:R1:W-:Y:S04]  /*91d0*/  STS.U16 [R81+UR4+0xb980], R33 ;  /* 0x00b9802151007988 */ /* 0x0003e80008000404 */
[----:B------:R1:W-:Y:S04]  /*91e0*/  STS.U16 [R81+UR4+0x3d80], R32 ;  /* 0x003d802051007988 */ /* 0x0003e80008000404 */
[----:B------:R1:W-:Y:S01]  /*91f0*/  STS.U16 [R81+UR4+0xbd80], R31 ;  /* 0x00bd801f51007988 */ /* 0x0003e20008000404 */
[----:B0-----:R-:W-:-:S02]  /*9200*/  LOP3.LUT R4, R140, 0x50, RZ, 0x3c, !PT ;  /* 0x000000508c047812 */ /* 0x001fc400078e3cff */
[----:B-1----:R-:W-:Y:S01]  /*9210*/  PRMT R33, RZ, 0x7610, R33 ;  /* 0x00007610ff217816 */ /* 0x002fe20000000021 */
[----:B------:R-:W-:Y:S01]  /*9220*/  IMAD R59, R59, 0xf, RZ ;  /* 0x0000000f3b3b7824 */ /* 0x000fe200078e02ff */
[----:B------:R-:W-:Y:S01]  /*9230*/  PRMT R32, RZ, 0x7610, R32 ;  /* 0x00007610ff207816 */ /* 0x000fe20000000020 */
[----:B------:R-:W-:Y:S01]  /*9240*/  IMAD R60, R60, 0x17, RZ ;  /* 0x000000173c3c7824 */ /* 0x000fe200078e02ff */
[----:B------:R-:W-:Y:S01]  /*9250*/  PRMT R31, RZ, 0x7610, R31 ;  /* 0x00007610ff1f7816 */ /* 0x000fe2000000001f */
[----:B------:R-:W-:Y:S01]  /*9260*/  IMAD R61, R61, 0x1f, RZ ;  /* 0x0000001f3d3d7824 */ /* 0x000fe200078e02ff */
[----:B------:R-:W0:Y:S01]  /*9270*/  LDC R81, c[0x0][0x3c4] ;  /* 0x0000f100ff517b82 */ /* 0x000e220000000800 */
[----:B------:R1:W-:Y:S04]  /*9280*/  STS.U16 [R3+UR4+0x200], R125 ;  /* 0x0002007d03007988 */ /* 0x0003e80008000404 */
[----:B--2---:R2:W-:Y:S04]  /*9290*/  STS.U16 [R3+UR4+0x8200], R126 ;  /* 0x0082007e03007988 */ /* 0x0045e80008000404 */
[----:B-1----:R-:W3:Y:S04]  /*92a0*/  LDL.LU R125, [R1+0x80] ;  /* 0x00008000017d7983 */ /* 0x002ee80000300800 */
[----:B----4-:R1:W-:Y:S04]  /*92b0*/  STS.U16 [R3+UR4+0x600], R127 ;  /* 0x0006007f03007988 */ /* 0x0103e80008000404 */
[----:B--2---:R-:W2:Y:S04]  /*92c0*/  LDL.LU R126, [R1+0x74] ;  /* 0x00007400017e7983 */ /* 0x004ea80000300800 */
[----:B---3--:R3:W-:Y:S04]  /*92d0*/  STS.U16 [R3+UR4+0x8600], R128 ;  /* 0x0086008003007988 */ /* 0x0087e80008000404 */
[----:B-1----:R-:W4:Y:S04]  /*92e0*/  LDL.LU R127, [R1+0x40] ;  /* 0x00004000017f7983 */ /* 0x002f280000300800 */
[----:B------:R1:W-:Y:S04]  /*92f0*/  STS.U16 [R3+UR4+0xa00], R129 ;  /* 0x000a008103007988 */ /* 0x0003e80008000404 */
[----:B---3--:R-:W3:Y:S04]  /*9300*/  LDL.LU R128, [R1+0x3c] ;  /* 0x00003c0001807983 */ /* 0x008ee80000300800 */
[----:B------:R0:W-:Y:S04]  /*9310*/  STS.U16 [R3+UR4+0x8a00], R130 ;  /* 0x008a008203007988 */ /* 0x0001e80008000404 */
[----:B-1----:R-:W2:Y:S04]  /*9320*/  LDL.LU R129, [R1+0x4] ;  /* 0x0000040001817983 */ /* 0x002ea80000300800 */
[----:B0-----:R-:W2:Y:S04]  /*9330*/  LDL.LU R130, [R1] ;  /* 0x0000000001827983 */ /* 0x001ea80000300800 */
        /* <DEDUP_REMOVED lines=25> */
[----:B------:R1:W-:Y:S01]  /*94d0*/  STS.U16 [R3+UR4+0xbe00], R6 ;  /* 0x00be000603007988 */ /* 0x0003e20008000404 */
[----:B0-----:R-:W0:Y:S02]  /*94e0*/  LDC R8, c[0x0][0x3c4] ;  /* 0x0000f100ff087b82 */ /* 0x001e240000000800 */
[----:B0-----:R-:W-:-:S04]  /*94f0*/  IMAD R8, R8, 0x7, RZ ;  /* 0x0000000708087824 */ /* 0x001fc800078e02ff */
[----:B-1----:R-:W-:-:S05]  /*9500*/  IMAD.WIDE R6, R8, 0x2, R134 ;  /* 0x0000000208067825 */ /* 0x002fca00078e0286 */
[----:B------:R-:W2:Y:S04]  /*9510*/  @P2 LDG.E.U16 R2, desc[UR8][R6.64] ;  /* 0x0000000806022981 */ /* 0x000ea8000c1e1500 */
[----:B----4-:R0:W-:Y:S04]  /*9520*/  STS.U16 [R4+UR4+0x680], R127 ;  /* 0x0006807f04007988 */ /* 0x0101e80008000404 */
[----:B---3--:R1:W-:Y:S04]  /*9530*/  STS.U16 [R4+UR4+0x8680], R128 ;  /* 0x0086808004007988 */ /* 0x0083e80008000404 */
[----:B0-----:R-:W3:Y:S04]  /*9540*/  LDL.LU R127, [R1+0x70] ;  /* 0x00007000017f7983 */ /* 0x001ee80000300800 */
[----:B--2---:R0:W-:Y:S04]  /*9550*/  STS.U16 [R4+UR4+0xa80], R129 ;  /* 0x000a808104007988 */ /* 0x0041e80008000404 */
[----:B-1----:R-:W2:Y:S04]  /*9560*/  LDL.LU R128, [R1+0x6c] ;  /* 0x00006c0001807983 */ /* 0x002ea80000300800 */
[----:B------:R1:W-:Y:S04]  /*9570*/  STS.U16 [R4+UR4+0x8a80], R130 ;  /* 0x008a808204007988 */ /* 0x0003e80008000404 */
[----:B0-----:R-:W4:Y:S04]  /*9580*/  LDL.LU R129, [R1+0x38] ;  /* 0x0000380001817983 */ /* 0x001f280000300800 */
[----:B-1----:R-:W2:Y:S01]  /*9590*/  LDL.LU R130, [R1+0x34] ;  /* 0x0000340001827983 */ /* 0x002ea20000300800 */
[----:B------:R-:W-:-:S03]  /*95a0*/  LOP3.LUT R3, R140, 0x60, RZ, 0x3c, !PT ;  /* 0x000000608c037812 */ /* 0x000fc600078e3cff */
        /* <DEDUP_REMOVED lines=28> */
[----:B------:R-:W-:-:S02]  /*9770*/  PRMT R30, RZ, 0x7610, R30 ;  /* 0x00007610ff1e7816 */ /* 0x000fc4000000001e */
[----:B------:R-:W-:Y:S01]  /*9780*/  PRMT R29, RZ, 0x7610, R29 ;  /* 0x00007610ff1d7816 */ /* 0x000fe2000000001d */
[----:B------:R-:W-:Y:S01]  /*9790*/  STL [R1+0xf5c], R133 ;  /* 0x000f5c8501007387 */ /* 0x000fe20000100800 */
[----:B------:R-:W-:Y:S02]  /*97a0*/  PRMT R28, RZ, 0x7610, R28 ;  /* 0x00007610ff1c7816 */ /* 0x000fe4000000001c */
[----:B------:R-:W-:Y:S01]  /*97b0*/  PRMT R27, RZ, 0x7610, R27 ;  /* 0x00007610ff1b7816 */ /* 0x000fe2000000001b */
[----:B------:R-:W-:Y:S01]  /*97c0*/  STL [R1+0xf60], R140 ;  /* 0x000f608c01007387 */ /* 0x000fe20000100800 */
[----:B------:R-:W-:Y:S02]  /*97d0*/  PRMT R26, RZ, 0x7610, R26 ;  /* 0x00007610ff1a7816 */ /* 0x000fe4000000001a */
[----:B------:R-:W-:Y:S01]  /*97e0*/  PRMT R25, RZ, 0x7610, R25 ;  /* 0x00007610ff197816 */ /* 0x000fe20000000019 */
[----:B------:R-:W-:Y:S01]  /*97f0*/  STS.U16 [R3+UR4+0xb00], R163 ;  /* 0x000b00a303007988 */ /* 0x000fe20008000404 */
[----:B------:R-:W-:Y:S01]  /*9800*/  PRMT R24, RZ, 0x7610, R24 ;  /* 0x00007610ff187816 */ /* 0x000fe20000000018 */
[----:B0-----:R-:W-:-:S02]  /*9810*/  IMAD.WIDE R142, R59, 0x2, R134 ;  /* 0x000000023b8e7825 */ /* 0x001fc400078e0286 */
[----:B------:R-:W-:Y:S04]  /*9820*/  STS.U16 [R3+UR4+0x8b00], R164 ;  /* 0x008b00a403007988 */ /* 0x000fe80008000404 */
[----:B------:R-:W-:Y:S01]  /*9830*/  STS.U16 [R3+UR4+0xf00], R165 ;  /* 0x000f00a503007988 */ /* 0x000fe20008000404 */
[----:B------:R-:W-:-:S03]  /*9840*/  IMAD R62, R62, 0x26, RZ ;  /* 0x000000263e3e7824 */ /* 0x000fc600078e02ff */
[----:B------:R-:W-:Y:S01]  /*9850*/  STL.64 [R1+0xf68], R2 ;  /* 0x000f680201007387 */ /* 0x000fe20000100a00 */
[----:B------:R-:W-:-:S04]  /*9860*/  IMAD.WIDE R138, R59, 0x2, R136 ;  /* 0x000000023b8a7825 */ /* 0x000fc800078e0288 */
[----:B------:R-:W-:Y:S01]  /*9870*/  IMAD R63, R63, 0x27, RZ ;  /* 0x000000273f3f7824 */ /* 0x000fe200078e02ff */
[----:B------:R-:W-:Y:S01]  /*9880*/  STL.64 [R1+0xf70], R32 ;  /* 0x000f702001007387 */ /* 0x000fe20000100a00 */
[----:B------:R-:W-:Y:S02]  /*9890*/  IMAD R64, R64, 0x2e, RZ ;  /* 0x0000002e40407824 */ /* 0x000fe400078e02ff */
[----:B------:R-:W-:Y:S01]  /*98a0*/  IMAD.WIDE R124, R61, 0x2, R136 ;  /* 0x000000023d7c7825 */ /* 0x000fe200078e0288 */
[----:B------:R-:W-:Y:S03]  /*98b0*/  STL.64 [R1+0xf78], R30 ;  /* 0x000f781e01007387 */ /* 0x000fe60000100a00 */
[----:B------:R-:W-:Y:S01]  /*98c0*/  IMAD R65, R65, 0x2f, RZ ;  /* 0x0000002f41417824 */ /* 0x000fe200078e02ff */
[----:B------:R-:W-:Y:S01]  /*98d0*/  STL.64 [R1+0xf80], R28 ;  /* 0x000f801c01007387 */ /* 0x000fe20000100a00 */
[----:B------:R-:W-:-:S02]  /*98e0*/  IMAD R66, R66, 0x36, RZ ;  /* 0x0000003642427824 */ /* 0x000fc400078e02ff */
[----:B------:R-:W-:Y:S01]  /*98f0*/  IMAD R67, R67, 0x37, RZ ;  /* 0x0000003743437824 */ /* 0x000fe200078e02ff */
[----:B------:R-:W-:Y:S01]  /*9900*/  STL.64 [R1+0xf88], R26 ;  /* 0x000f881a01007387 */ /* 0x000fe20000100a00 */
[----:B------:R-:W-:Y:S02]  /*9910*/  IMAD R68, R68, 0x3e, RZ ;  /* 0x0000003e44447824 */ /* 0x000fe400078e02ff */
[----:B------:R-:W-:Y:S01]  /*9920*/  IMAD R69, R69, 0x3f, RZ ;  /* 0x0000003f45457824 */ /* 0x000fe200078e02ff */
[----:B------:R0:W-:Y:S01]  /*9930*/  STL.64 [R1+0xf90], R24 ;  /* 0x000f901801007387 */ /* 0x0001e20000100a00 */
[----:B------:R-:W-:-:S04]  /*9940*/  IMAD.WIDE R122, R63, 0x2, R134 ;  /* 0x000000023f7a7825 */ /* 0x000fc800078e0286 */
[----:B------:R-:W-:Y:S02]  /*9950*/  IMAD R70, R70, 0x46, RZ ;  /* 0x0000004646467824 */ /* 0x000fe400078e02ff */
[----:B------:R-:W-:Y:S02]  /*9960*/  IMAD R71, R71, 0x47, RZ ;  /* 0x0000004747477824 */ /* 0x000fe400078e02ff */
[----:B------:R-:W-:Y:S02]  /*9970*/  IMAD R72, R72, 0x4e, RZ ;  /* 0x0000004e48487824 */ /* 0x000fe400078e02ff */
[----:B------:R-:W-:Y:S02]  /*9980*/  IMAD R73, R73, 0x4f, RZ ;  /* 0x0000004f49497824 */ /* 0x000fe400078e02ff */
[----:B------:R-:W-:Y:S02]  /*9990*/  IMAD R74, R74, 0x56, RZ ;  /* 0x000000564a4a7824 */ /* 0x000fe400078e02ff */
[----:B------:R-:W-:-:S02]  /*99a0*/  IMAD R75, R75, 0x57, RZ ;  /* 0x000000574b4b7824 */ /* 0x000fc400078e02ff */
[----:B------:R-:W-:Y:S02]  /*99b0*/  IMAD R76, R76, 0x5e, RZ ;  /* 0x0000005e4c4c7824 */ /* 0x000fe400078e02ff */
[----:B------:R-:W-:Y:S02]  /*99c0*/  IMAD R77, R77, 0x5f, RZ ;  /* 0x0000005f4d4d7824 */ /* 0x000fe400078e02ff */
[----:B------:R-:W-:Y:S02]  /*99d0*/  IMAD R78, R78, 0x66, RZ ;  /* 0x000000664e4e7824 */ /* 0x000fe400078e02ff */
[----:B------:R-:W-:Y:S02]  /*99e0*/  IMAD R79, R79, 0x67, RZ ;  /* 0x000000674f4f7824 */ /* 0x000fe400078e02ff */
[----:B------:R-:W-:Y:S02]  /*99f0*/  IMAD R80, R80, 0x6e, RZ ;  /* 0x0000006e50507824 */ /* 0x000fe400078e02ff */
[----:B------:R-:W-:-:S02]  /*9a00*/  IMAD R83, R83, 0x6f, RZ ;  /* 0x0000006f53537824 */ /* 0x000fc400078e02ff */
[----:B------:R-:W-:Y:S02]  /*9a10*/  IMAD R81, R81, 0x76, RZ ;  /* 0x0000007651517824 */ /* 0x000fe400078e02ff */
[----:B------:R-:W-:Y:S01]  /*9a20*/  IMAD R82, R82, 0x7e, RZ ;  /* 0x0000007e52527824 */ /* 0x000fe200078e02ff */
[----:B------:R-:W-:Y:S01]  /*9a30*/  PRMT R57, RZ, 0x7610, R57 ;  /* 0x00007610ff397816 */ /* 0x000fe20000000039 */
[C---:B0-----:R-:W-:Y:S01]  /*9a40*/  IMAD.WIDE R24, R62.reuse, 0x2, R134 ;  /* 0x000000023e187825 */ /* 0x041fe200078e0286 */
[----:B------:R-:W-:Y:S01]  /*9a50*/  PRMT R56, RZ, 0x7610, R56 ;  /* 0x00007610ff387816 */ /* 0x000fe20000000038 */
[----:B------:R-:W0:Y:S02]  /*9a60*/  LDC R59, c[0x0][0x3d4] ;  /* 0x0000f500ff3b7b82 */ /* 0x000e240000000800 */
[----:B------:R-:W-:Y:S01]  /*9a70*/  IMAD.WIDE R26, R62, 0x2, R136 ;  /* 0x000000023e1a7825 */ /* 0x000fe200078e0288 */
[----:B------:R-:W-:Y:S01]  /*9a80*/  PRMT R55, RZ, 0x7610, R55 ;  /* 0x00007610ff377816 */ /* 0x000fe20000000037 */
[----:B------:R-:W4:Y:S02]  /*9a90*/  @P2 LDG.E.U16 R57, desc[UR8][R24.64] ;  /* 0x0000000818392981 */ /* 0x000f24000c1e1500 */
[C---:B------:R-:W-:Y:S01]  /*9aa0*/  IMAD.WIDE R28, R64.reuse, 0x2, R134 ;  /* 0x00000002401c7825 */ /* 0x040fe200078e0286 */
[----:B------:R-:W-:Y:S01]  /*9ab0*/  PRMT R54, RZ, 0x7610, R54 ;  /* 0x00007610ff367816 */ /* 0x000fe20000000036 */
[----:B------:R-:W4:Y:S02]  /*9ac0*/  @P2 LDG.E.U16 R56, desc[UR8][R26.64] ;  /* 0x000000081a382981 */ /* 0x000f24000c1e1500 */
[----:B------:R-:W-:Y:S01]  /*9ad0*/  IMAD.WIDE R120, R63, 0x2, R136 ;  /* 0x000000023f787825 */ /* 0x000fe200078e0288 */
[----:B------:R-:W-:Y:S01]  /*9ae0*/  PRMT R53, RZ, 0x7610, R53 ;  /* 0x00007610ff357816 */ /* 0x000fe20000000035 */
[----:B------:R-:W4:Y:S02]  /*9af0*/  @P2 LDG.E.U16 R55, desc[UR8][R28.64] ;  /* 0x000000081c372981 */ /* 0x000f24000c1e1500 */
[----:B------:R-:W-:-:S04]  /*9b00*/  IMAD.WIDE R30, R64, 0x2, R136 ;  /* 0x00000002401e7825 */ /* 0x000fc800078e0288 */
[--C-:B------:R-:W-:Y:S01]  /*9b10*/  IMAD.WIDE R118, R65, 0x2, R134.reuse ;  /* 0x0000000241767825 */ /* 0x100fe200078e0286 */
[----:B------:R-:W4:Y:S03]  /*9b20*/  @P2 LDG.E.U16 R54, desc[UR8][R30.64] ;  /* 0x000000081e362981 */ /* 0x000f26000c1e1500 */
[----:B------:R-:W-:-:S04]  /*9b30*/  IMAD.WIDE R32, R66, 0x2, R134 ;  /* 0x0000000242207825 */ /* 0x000fc800078e0286 */
[----:B------:R-:W-:Y:S01]  /*9b40*/  IMAD.WIDE R116, R65, 0x2, R136 ;  /* 0x0000000241747825 */ /* 0x000fe200078e0288 */
[----:B------:R-:W4:Y:S03]  /*9b50*/  @P2 LDG.E.U16 R53, desc[UR8][R32.64] ;  /* 0x0000000820352981 */ /* 0x000f26000c1e1500 */
[----:B------:R-:W-:-:S04]  /*9b60*/  IMAD.WIDE R114, R67, 0x2, R134 ;  /* 0x0000000243727825 */ /* 0x000fc800078e0286 */
[----:B------:R-:W-:-:S04]  /*9b70*/  IMAD.WIDE R140, R68, 0x2, R134 ;  /* 0x00000002448c7825 */ /* 0x000fc800078e0286 */
[----:B------:R-:W-:-:S04]  /*9b80*/  IMAD.WIDE R112, R67, 0x2, R136 ;  /* 0x0000000243707825 */ /* 0x000fc800078e0288 */
[----:B------:R-:W-:-:S04]  /*9b90*/  IMAD.WIDE R132, R68, 0x2, R136 ;  /* 0x0000000244847825 */ /* 0x000fc800078e0288 */
[----:B------:R-:W-:-:S04]  /*9ba0*/  IMAD.WIDE R110, R69, 0x2, R134 ;  /* 0x00000002456e7825 */ /* 0x000fc800078e0286 */
[----:B------:R-:W-:-:S04]  /*9bb0*/  IMAD.WIDE R108, R69, 0x2, R136 ;  /* 0x00000002456c7825 */ /* 0x000fc800078e0288 */
[--C-:B------:R-:W-:Y:S01]  /*9bc0*/  IMAD.WIDE R68, R70, 0x2, R134.reuse ;  /* 0x0000000246447825 */ /* 0x100fe200078e0286 */
[----:B--2---:R1:W-:Y:S02]  /*9bd0*/  STS.U16 [R3+UR4+0x8700], R130 ;  /* 0x0087008203007988 */ /* 0x0043e40008000404 */
[----:B-1----:R-:W1:Y:S02]  /*9be0*/  LDC R130, c[0x0][0x3c4] ;  /* 0x0000f100ff827b82 */ /* 0x002e640000000800 */
[----:B---3--:R2:W-:Y:S04]  /*9bf0*/  STS.U16 [R3+UR4+0x300], R127 ;  /* 0x0003007f03007988 */ /* 0x0085e80008000404 */
[----:B------:R-:W-:Y:S04]  /*9c00*/  STS.U16 [R3+UR4+0x8300], R128 ;  /* 0x0083008003007988 */ /* 0x000fe80008000404 */
[----:B----4-:R3:W-:Y:S01]  /*9c10*/  STS.U16 [R3+UR4+0x700], R129 ;  /* 0x0007008103007988 */ /* 0x0107e20008000404 */
[----:B--2---:R-:W-:-:S04]  /*9c20*/  IMAD.WIDE R126, R61, 0x2, R134 ;  /* 0x000000023d7e7825 */ /* 0x004fc800078e0286 */
[----:B-1----:R-:W-:-:S04]  /*9c30*/  IMAD R130, R130, 0x1e, RZ ;  /* 0x0000001e82827824 */ /* 0x002fc800078e02ff */
[----:B---3--:R-:W-:-:S04]  /*9c40*/  IMAD.WIDE R2, R130, 0x2, R136 ;  /* 0x0000000282027825 */ /* 0x008fc800078e0288 */
[C---:B------:R-:W-:Y:S01]  /*9c50*/  IMAD.WIDE R130, R60.reuse, 0x2, R134 ;  /* 0x000000023c827825 */ /* 0x040fe200078e0286 */
[----:B------:R1:W-:Y:S03]  /*9c60*/  STL.64 [R1+0x9c8], R2 ;  /* 0x0009c80201007387 */ /* 0x0003e60000100a00 */
[--C-:B------:R-:W-:Y:S01]  /*9c70*/  IMAD.WIDE R128, R60, 0x2, R136.reuse ;  /* 0x000000023c807825 */ /* 0x100fe200078e0288 */
[----:B------:R-:W-:Y:S04]  /*9c80*/  STL.64 [R1+0x9e8], R142 ;  /* 0x0009e88e01007387 */ /* 0x000fe80000100a00 */
[----:B------:R-:W-:Y:S04]  /*9c90*/  STL.64 [R1+0x9e0], R138 ;  /* 0x0009e08a01007387 */ /* 0x000fe80000100a00 */
[----:B------:R-:W-:Y:S04]  /*9ca0*/  STL.64 [R1+0x9d8], R130 ;  /* 0x0009d88201007387 */ /* 0x000fe80000100a00 */
[----:B------:R-:W-:Y:S04]  /*9cb0*/  STL.64 [R1+0x9d0], R128 ;  /* 0x0009d08001007387 */ /* 0x000fe80000100a00 */
[----:B------:R-:W-:Y:S04]  /*9cc0*/  STL.64 [R1+0x9c0], R126 ;  /* 0x0009c07e01007387 */ /* 0x000fe80000100a00 */
[----:B------:R2:W-:Y:S04]  /*9cd0*/  STL.64 [R1+0x9b0], R24 ;  /* 0x0009b01801007387 */ /* 0x0005e80000100a00 */
[----:B------:R-:W-:Y:S01]  /*9ce0*/  STL.64 [R1+0x9b8], R124 ;  /* 0x0009b87c01007387 */ /* 0x000fe20000100a00 */
[----:B-1----:R-:W-:-:S03]  /*9cf0*/  IMAD.WIDE R2, R66, 0x2, R136 ;  /* 0x0000000242027825 */ /* 0x002fc600078e0288 */
[----:B------:R1:W-:Y:S04]  /*9d00*/  STL.64 [R1+0x9a8], R26 ;  /* 0x0009a81a01007387 */ /* 0x0003e80000100a00 */
[----:B------:R-:W-:Y:S04]  /*9d10*/  STL.64 [R1+0x9a0], R122 ;  /* 0x0009a07a01007387 */ /* 0x000fe80000100a00 */
[----:B------:R3:W-:Y:S04]  /*9d20*/  STL.64 [R1+0x990], R28 ;  /* 0x0009901c01007387 */ /* 0x0007e80000100a00 */
[----:B------:R-:W-:Y:S04]  /*9d30*/  STL.64 [R1+0x998], R120 ;  /* 0x0009987801007387 */ /* 0x000fe80000100a00 */
[----:B------:R4:W-:Y:S04]  /*9d40*/  STL.64 [R1+0x988], R30 ;  /* 0x0009881e01007387 */ /* 0x0009e80000100a00 */
[----:B------:R-:W-:Y:S04]  /*9d50*/  STL.64 [R1+0x980], R118 ;  /* 0x0009807601007387 */ /* 0x000fe80000100a00 */
[----:B------:R0:W-:Y:S04]  /*9d60*/  STL.64 [R1+0x970], R32 ;  /* 0x0009702001007387 */ /* 0x0001e80000100a00 */
[----:B------:R-:W-:Y:S01]  /*9d70*/  STL.64 [R1+0x978], R116 ;  /* 0x0009787401007387 */ /* 0x000fe20000100a00 */
[----:B------:R-:W-:-:S03]  /*9d80*/  IMAD.WIDE R66, R70, 0x2, R136 ;  /* 0x0000000246427825 */ /* 0x000fc600078e0288 */
[----:B------:R-:W-:Y:S04]  /*9d90*/  STL.64 [R1+0x968], R2 ;  /* 0x0009680201007387 */ /* 0x000fe80000100a00 */
[----:B------:R-:W-:Y:S01]  /*9da0*/  STL.64 [R1+0x960], R114 ;  /* 0x0009607201007387 */ /* 0x000fe20000100a00 */
[----:B------:R-:W-:-:S03]  /*9db0*/  IMAD.WIDE R106, R71, 0x2, R134 ;  /* 0x00000002476a7825 */ /* 0x000fc600078e0286 */
        /* <DEDUP_REMOVED lines=12> */
[----:B------:R0:W-:Y:S01]  /*9e80*/  STL.64 [R1+0x928], R66 ;  /* 0x0009284201007387 */ /* 0x0001e20000100a00 */
[----:B------:R-:W-:-:S03]  /*9e90*/  IMAD.WIDE R164, R74, 0x2, R136 ;  /* 0x000000024aa47825 */ /* 0x000fc600078e0288 */
[----:B------:R-:W4:Y:S01]  /*9ea0*/  LDL.64 R70, [R1+0x9c8] ;  /* 0x0009c80001467983 */ /* 0x000f220000100a00 */
        /* <DEDUP_REMOVED lines=31> */
[----:B------:R-:W-:Y:S04]  /*a0a0*/  STL.64 [R1+0x8a8], R156 ;  /* 0x0008a89c01007387 */ /* 0x000fe80000100a00 */
[----:B------:R-:W-:Y:S04]  /*a0b0*/  STL.64 [R1+0x868], R90 ;  /* 0x0008685a01007387 */ /* 0x000fe80000100a00 */
[----:B------:R-:W-:Y:S01]  /*a0c0*/  STL.64 [R1+0x8a0], R154 ;  /* 0x0008a09a01007387 */ /* 0x000fe20000100a00 */
[----:B------:R-:W-:-:S03]  /*a0d0*/  IMAD.WIDE R144, R82, 0x2, R136 ;  /* 0x0000000252907825 */ /* 0x000fc600078e0288 */
[----:B------:R-:W-:Y:S04]  /*a0e0*/  STL.64 [R1+0x860], R88 ;  /* 0x0008605801007387 */ /* 0x000fe80000100a00 */
[----:B------:R-:W-:Y:S04]  /*a0f0*/  STL.64 [R1+0x898], R152 ;  /* 0x0008989801007387 */ /* 0x000fe80000100a00 */
[----:B------:R-:W-:Y:S04]  /*a100*/  STL.64 [R1+0x858], R86 ;  /* 0x0008585601007387 */ /* 0x000fe80000100a00 */
[----:B------:R-:W-:Y:S04]  /*a110*/  STL.64 [R1+0x890], R150 ;  /* 0x0008909601007387 */ /* 0x000fe80000100a00 */
[----:B------:R-:W-:Y:S04]  /*a120*/  STL.64 [R1+0x888], R148 ;  /* 0x0008889401007387 */ /* 0x000fe80000100a00 */
[----:B------:R-:W-:Y:S04]  /*a130*/  STL.64 [R1+0x880], R146 ;  /* 0x0008809201007387 */ /* 0x000fe80000100a00 */
[----:B--2---:R-:W2:Y:S04]  /*a140*/  LDL.LU.64 R24, [R1+0xf90] ;  /* 0x000f900001187983 */ /* 0x004ea80000300a00 */
[----:B-1----:R-:W2:Y:S04]  /*a150*/  LDL.LU.64 R26, [R1+0xf88] ;  /* 0x000f8800011a7983 */ /* 0x002ea80000300a00 */
[----:B------:R-:W-:Y:S04]  /*a160*/  STL.64 [R1+0x878], R144 ;  /* 0x0008789001007387 */ /* 0x000fe80000100a00 */
[----:B---3--:R-:W3:Y:S04]  /*a170*/  LDL.LU.64 R28, [R1+0xf80] ;  /* 0x000f8000011c7983 */ /* 0x008ee80000300a00 */
[----:B----4-:R-:W4:Y:S04]  /*a180*/  LDL.LU.64 R30, [R1+0xf78] ;  /* 0x000f7800011e7983 */ /* 0x010f280000300a00 */
[----:B0-----:R-:W4:Y:S01]  /*a190*/  LDL.LU.64 R32, [R1+0xf70] ;  /* 0x000f700001207983 */ /* 0x001f220000300a00 */
[----:B------:R-:W-:-:S02]  /*a1a0*/  PRMT R49, RZ, 0x7610, R49 ;  /* 0x00007610ff317816 */ /* 0x000fc40000000031 */
[----:B------:R-:W-:Y:S02]  /*a1b0*/  PRMT R48, RZ, 0x7610, R48 ;  /* 0x00007610ff307816 */ /* 0x000fe40000000030 */
[----:B------:R-:W-:Y:S02]  /*a1c0*/  PRMT R52, RZ, 0x7610, R52 ;  /* 0x00007610ff347816 */ /* 0x000fe40000000034 */
[----:B------:R-:W-:Y:S01]  /*a1d0*/  PRMT R47, RZ, 0x7610, R47 ;  /* 0x00007610ff2f7816 */ /* 0x000fe2000000002f */
[----:B------:R-:W-:Y:S01]  /*a1e0*/  IMAD R84, R84, 0x77, RZ ;  /* 0x0000007754547824 */ /* 0x000fe200078e02ff */
[----:B------:R-:W-:Y:S01]  /*a1f0*/  PRMT R51, RZ, 0x7610, R51 ;  /* 0x00007610ff337816 */ /* 0x000fe20000000033 */
[----:B------:R-:W-:Y:S01]  /*a200*/  IMAD R85, R85, 0x7f, RZ ;  /* 0x0000007f55557824 */ /* 0x000fe200078e02ff */
[----:B------:R-:W-:Y:S01]  /*a210*/  PRMT R46, RZ, 0x7610, R46 ;  /* 0x00007610ff2e7816 */ /* 0x000fe2000000002e */
[----:B------:R0:W4:Y:S01]  /*a220*/  @P2 LDG.E.U16 R49, desc[UR8][R68.64] ;  /* 0x0000000844312981 */ /* 0x000122000c1e1500 */
[----:B------:R-:W-:-:S02]  /*a230*/  PRMT R50, RZ, 0x7610, R50 ;  /* 0x00007610ff327816 */ /* 0x000fc40000000032 */
[----:B------:R-:W-:Y:S01]  /*a240*/  PRMT R45, RZ, 0x7610, R45 ;  /* 0x00007610ff2d7816 */ /* 0x000fe2000000002d */
[----:B------:R1:W4:Y:S01]  /*a250*/  @P2 LDG.E.U16 R48, desc[UR8][R66.64] ;  /* 0x0000000842302981 */ /* 0x000322000c1e1500 */
[----:B------:R-:W-:-:S03]  /*a260*/  PRMT R6, RZ, 0x7610, R6 ;  /* 0x00007610ff067816 */ /* 0x000fc60000000006 */
[----:B------:R-:W4:Y:S01]  /*a270*/  @P2 LDG.E.U16 R52, desc[UR8][R2.64] ;  /* 0x0000000802342981 */ /* 0x000f22000c1e1500 */
[----:B0-----:R-:W-:-:S03]  /*a280*/  IMAD.WIDE R68, R83, 0x2, R136 ;  /* 0x0000000253447825 */ /* 0x001fc600078e0288 */
[----:B------:R0:W4:Y:S01]  /*a290*/  @P2 LDG.E.U16 R47, desc[UR8][R64.64] ;  /* 0x00000008402f2981 */ /* 0x000122000c1e1500 */
[----:B-1----:R-:W-:-:S03]  /*a2a0*/  IMAD.WIDE R66, R84, 0x2, R134 ;  /* 0x0000000254427825 */ /* 0x002fc600078e0286 */
[----:B------:R-:W4:Y:S04]  /*a2b0*/  @P2 LDG.E.U16 R51, desc[UR8][R140.64] ;  /* 0x000000088c332981 */ /* 0x000f28000c1e1500 */
[----:B------:R-:W4:Y:S01]  /*a2c0*/  LDL.LU.64 R2, [R1+0xf68] ;  /* 0x000f680001027983 */ /* 0x000f220000300a00 */
[----:B0-----:R-:W-:-:S03]  /*a2d0*/  IMAD.WIDE R64, R84, 0x2, R136 ;  /* 0x0000000254407825 */ /* 0x001fc600078e0288 */
[----:B------:R0:W4:Y:S04]  /*a2e0*/  @P2 LDG.E.U16 R46, desc[UR8][R62.64] ;  /* 0x000000083e2e2981 */ /* 0x000128000c1e1500 */
[----:B------:R-:W4:Y:S04]  /*a2f0*/  LDL.LU R140, [R1+0xf60] ;  /* 0x000f6000018c7983 */ /* 0x000f280000300800 */
[----:B------:R-:W4:Y:S01]  /*a300*/  @P2 LDG.E.U16 R50, desc[UR8][R132.64] ;  /* 0x0000000884322981 */ /* 0x000f22000c1e1500 */
[----:B0-----:R-:W-:-:S03]  /*a310*/  IMAD.WIDE R62, R85, 0x2, R134 ;  /* 0x00000002553e7825 */ /* 0x001fc600078e0286 */
[----:B------:R0:W4:Y:S04]  /*a320*/  @P2 LDG.E.U16 R45, desc[UR8][R60.64] ;  /* 0x000000083c2d2981 */ /* 0x000128000c1e1500 */
[----:B------:R-:W5:Y:S01]  /*a330*/  LDL.LU R133, [R1+0xf5c] ;  /* 0x000f5c0001857983 */ /* 0x000f620000300800 */
[----:B0-----:R-:W-:-:S03]  /*a340*/  IMAD.WIDE R60, R85, 0x2, R136 ;  /* 0x00000002553c7825 */ /* 0x001fc600078e0288 */
[----:B------:R-:W-:Y:S04]  /*a350*/  STL.64 [R1+0x850], R68 ;  /* 0x0008504401007387 */ /* 0x000fe80000100a00 */
[----:B------:R-:W-:Y:S04]  /*a360*/  STL.64 [R1+0x848], R66 ;  /* 0x0008484201007387 */ /* 0x000fe80000100a00 */
[----:B------:R-:W-:Y:S04]  /*a370*/  STL.64 [R1+0x840], R64 ;  /* 0x0008404001007387 */ /* 0x000fe80000100a00 */
[----:B------:R-:W-:Y:S04]  /*a380*/  STL.64 [R1+0x838], R62 ;  /* 0x0008383e01007387 */ /* 0x000fe80000100a00 */
[----:B------:R0:W-:Y:S04]  /*a390*/  STL.64 [R1+0x830], R60 ;  /* 0x0008303c01007387 */ /* 0x0001e80000100a00 */
[----:B------:R0:W4:Y:S01]  /*a3a0*/  @P2 LDG.E.U16 R6, desc[UR8][R60.64] ;  /* 0x000000083c062981 */ /* 0x000122000c1e1500 */
[----:B------:R-:W-:Y:S01]  /*a3b0*/  PRMT R0, RZ, 0x7610, R0 ;  /* 0x00007610ff007816 */ /* 0x000fe20000000000 */
[----:B------:R-:W-:Y:S01]  /*a3c0*/  IMAD.WIDE R8, R8, 0x2, R136 ;  /* 0x0000000208087825 */ /* 0x000fe200078e0288 */
[----:B------:R-:W-:-:S02]  /*a3d0*/  PRMT R38, RZ, 0x7610, R38 ;  /* 0x00007610ff267816 */ /* 0x000fc40000000026 */
[----:B------:R-:W-:Y:S02]  /*a3e0*/  PRMT R58, RZ, 0x7610, R58 ;  /* 0x00007610ff3a7816 */ /* 0x000fe4000000003a */
[----:B------:R1:W4:Y:S01]  /*a3f0*/  @P2 LDG.E.U16 R0, desc[UR8][R8.64] ;  /* 0x0000000808002981 */ /* 0x000322000c1e1500 */
[----:B0-----:R-:W0:Y:S01]  /*a400*/  LDC R60, c[0x0][0x3d0] ;  /* 0x0000f400ff3c7b82 */ /* 0x001e220000000800 */
[----:B------:R-:W-:Y:S02]  /*a410*/  PRMT R44, RZ, 0x7610, R44 ;  /* 0x00007610ff2c7816 */ /* 0x000fe4000000002c */
[----:B------:R-:W4:Y:S01]  /*a420*/  @P2 LDG.E.U16 R38, desc[UR8][R152.64] ;  /* 0x0000000898262981 */ /* 0x000f22000c1e1500 */
[----:B------:R-:W-:Y:S02]  /*a430*/  PRMT R43, RZ, 0x7610, R43 ;  /* 0x00007610ff2b7816 */ /* 0x000fe4000000002b */
[----:B------:R-:W-:Y:S02]  /*a440*/  PRMT R42, RZ, 0x7610, R42 ;  /* 0x00007610ff2a7816 */ /* 0x000fe4000000002a */
[----:B------:R-:W-:Y:S01]  /*a450*/  PRMT R41, RZ, 0x7610, R41 ;  /* 0x00007610ff297816 */ /* 0x000fe20000000029 */
[----:B------:R-:W4:Y:S01]  /*a460*/  @P2 LDG.E.U16 R44, desc[UR8][R164.64] ;  /* 0x00000008a42c2981 */ /* 0x000f22000c1e1500 */
[----:B------:R-:W-:-:S02]  /*a470*/  PRMT R40, RZ, 0x7610, R40 ;  /* 0x00007610ff287816 */ /* 0x000fc40000000028 */
[----:B------:R-:W-:Y:S01]  /*a480*/  PRMT R39, RZ, 0x7610, R39 ;  /* 0x00007610ff277816 */ /* 0x000fe20000000027 */
[----:B------:R-:W4:Y:S01]  /*a490*/  @P2 LDG.E.U16 R43, desc[UR8][R162.64] ;  /* 0x00000008a22b2981 */ /* 0x000f22000c1e1500 */
[----:B------:R-:W-:Y:S02]  /*a4a0*/  PRMT R7, RZ, 0x7610, R7 ;  /* 0x00007610ff077816 */ /* 0x000fe40000000007 */
[----:B------:R-:W-:Y:S01]  /*a4b0*/  PRMT R37, RZ, 0x7610, R37 ;  /* 0x00007610ff257816 */ /* 0x000fe20000000025 */
[----:B------:R-:W4:Y:S01]  /*a4c0*/  @P2 LDG.E.U16 R42, desc[UR8][R160.64] ;  /* 0x00000008a02a2981 */ /* 0x000f22000c1e1500 */
        /* <DEDUP_REMOVED lines=23> */
[----:B------:R0:W4:Y:S01]  /*a640*/  @P2 LDG.E.U16 R34, desc[UR8][R142.64] ;  /* 0x000000088e222981 */ /* 0x000122000c1e1500 */
[----:B------:R-:W-:Y:S02]  /*a650*/  PRMT R12, RZ, 0x7610, R12 ;  /* 0x00007610ff0c7816 */ /* 0x000fe4000000000c */
[----:B------:R-:W-:Y:S01]  /*a660*/  PRMT R11, RZ, 0x7610, R11 ;  /* 0x00007610ff0b7816 */ /* 0x000fe2000000000b */
[----:B------:R-:W4:Y:S01]  /*a670*/  @P2 LDG.E.U16 R23, desc[UR8][R112.64] ;  /* 0x0000000870172981 */ /* 0x000f22000c1e1500 */
[----:B------:R-:W-:Y:S02]  /*a680*/  PRMT R10, RZ, 0x7610, R10 ;  /* 0x00007610ff0a7816 */ /* 0x000fe4000000000a */
[----:B-1----:R-:W-:Y:S01]  /*a690*/  PRMT R9, RZ, 0x7610, R9 ;  /* 0x00007610ff097816 */ /* 0x002fe20000000009 */
[----:B------:R-:W4:Y:S01]  /*a6a0*/  @P2 LDG.E.U16 R22, desc[UR8][R110.64] ;  /* 0x000000086e162981 */ /* 0x000f22000c1e1500 */
[----:B------:R-:W-:Y:S01]  /*a6b0*/  PRMT R8, RZ, 0x7610, R8 ;  /* 0x00007610ff087816 */ /* 0x000fe20000000008 */
[----:B0-----:R-:W0:Y:S02]  /*a6c0*/  LDC.64 R142, c[0x0][0x390] ;  /* 0x0000e400ff8e7b82 */ /* 0x001e240000000a00 */
[----:B------:R-:W4:Y:S04]  /*a6d0*/  @P2 LDG.E.U16 R21, desc[UR8][R108.64] ;  /* 0x000000086c152981 */ /* 0x000f28000c1e1500 */
[----:B------:R-:W4:Y:S04]  /*a6e0*/  @P2 LDG.E.U16 R20, desc[UR8][R106.64] ;  /* 0x000000086a142981 */ /* 0x000f28000c1e1500 */
[----:B------:R-:W4:Y:S04]  /*a6f0*/  @P2 LDG.E.U16 R19, desc[UR8][R104.64] ;  /* 0x0000000868132981 */ /* 0x000f28000c1e1500 */
[----:B------:R-:W4:Y:S04]  /*a700*/  @P2 LDG.E.U16 R18, desc[UR8][R102.64] ;  /* 0x0000000866122981 */ /* 0x000f28000c1e1500 */
[----:B------:R-:W4:Y:S04]  /*a710*/  @P2 LDG.E.U16 R17, desc[UR8][R100.64] ;  /* 0x0000000864112981 */ /* 0x000f28000c1e1500 */
[----:B------:R-:W4:Y:S04]  /*a720*/  @P2 LDG.E.U16 R16, desc[UR8][R98.64] ;  /* 0x0000000862102981 */ /* 0x000f28000c1e1500 */
[----:B------:R1:W4:Y:S04]  /*a730*/  @P2 LDG.E.U16 R15, desc[UR8][R96.64] ;  /* 0x00000008600f2981 */ /* 0x000328000c1e1500 */
[----:B------:R-:W4:Y:S04]  /*a740*/  @P2 LDG.E.U16 R14, desc[UR8][R94.64] ;  /* 0x000000085e0e2981 */ /* 0x000f28000c1e1500 */
[----:B------:R-:W4:Y:S01]  /*a750*/  @P2 LDG.E.U16 R58, desc[UR8][R70.64] ;  /* 0x00000008463a2981 */ /* 0x000f22000c1e1500 */
[----:B-1----:R-:W1:Y:S03]  /*a760*/  LDC R97, c[0x0][0x3d8] ;  /* 0x0000f600ff617b82 */ /* 0x002e660000000800 */
[----:B------:R-:W4:Y:S04]  /*a770*/  @P2 LDG.E.U16 R13, desc[UR8][R92.64] ;  /* 0x000000085c0d2981 */ /* 0x000f28000c1e1500 */
[----:B------:R-:W4:Y:S04]  /*a780*/  @P2 LDG.E.U16 R5, desc[UR8][R90.64] ;  /* 0x000000085a052981 */ /* 0x000f28000c1e1500 */
[----:B------:R-:W4:Y:S04]  /*a790*/  @P2 LDG.E.U16 R4, desc[UR8][R88.64] ;  /* 0x0000000858042981 */ /* 0x000f28000c1e1500 */
[----:B------:R-:W4:Y:S04]  /*a7a0*/  @P2 LDG.E.U16 R12, desc[UR8][R86.64] ;  /* 0x00000008560c2981 */ /* 0x000f28000c1e1500 */
[----:B------:R-:W4:Y:S04]  /*a7b0*/  @P2 LDG.E.U16 R11, desc[UR8][R68.64] ;  /* 0x00000008440b2981 */ /* 0x000f28000c1e1500 */
[----:B------:R-:W4:Y:S04]  /*a7c0*/  @P2 LDG.E.U16 R10, desc[UR8][R66.64] ;  /* 0x00000008420a2981 */ /* 0x000f28000c1e1500 */
[----:B------:R-:W4:Y:S04]  /*a7d0*/  @P2 LDG.E.U16 R9, desc[UR8][R64.64] ;  /* 0x0000000840092981 */ /* 0x000f28000c1e1500 */
[----:B------:R-:W4:Y:S04]  /*a7e0*/  @P2 LDG.E.U16 R8, desc[UR8][R62.64] ;  /* 0x000000083e082981 */ /* 0x000f28000c1e1500 */
[----:B--2---:R-:W2:Y:S04]  /*a7f0*/  @P2 LDG.E.U16 R25, desc[UR8][R116.64] ;  /* 0x0000000874192981 */ /* 0x004ea8000c1e1500 */
[----:B------:R-:W2:Y:S04]  /*a800*/  @P2 LDG.E.U16 R27, desc[UR8][R120.64] ;  /* 0x00000008781b2981 */ /* 0x000ea8000c1e1500 */
[----:B------:R-:W2:Y:S04]  /*a810*/  @P2 LDG.E.U16 R26, desc[UR8][R118.64] ;  /* 0x00000008761a2981 */ /* 0x000ea8000c1e1500 */
[----:B---3--:R-:W3:Y:S04]  /*a820*/  @P2 LDG.E.U16 R29, desc[UR8][R124.64] ;  /* 0x000000087c1d2981 */ /* 0x008ee8000c1e1500 */
[----:B----4-:R-:W4:Y:S04]  /*a830*/  @P2 LDG.E.U16 R31, desc[UR8][R128.64] ;  /* 0x00000008801f2981 */ /* 0x010f28000c1e1500 */
[----:B------:R0:W4:Y:S04]  /*a840*/  @P2 LDG.E.U16 R32, desc[UR8][R130.64] ;  /* 0x0000000882202981 */ /* 0x000128000c1e1500 */
[----:B------:R-:W4:Y:S04]  /*a850*/  @P2 LDG.E.U16 R33, desc[UR8][R138.64] ;  /* 0x000000088a212981 */ /* 0x000f28000c1e1500 */
[----:B------:R-:W4:Y:S01]  /*a860*/  @P2 LDG.E.U16 R30, desc[UR8][R126.64] ;  /* 0x000000087e1e2981 */ /* 0x000f22000c1e1500 */
[----:B0-----:R-:W0:Y:S03]  /*a870*/  S2R R130, SR_TID.X ;  /* 0x0000000000827919 */ /* 0x001e260000002100 */
[----:B------:R1:W4:Y:S04]  /*a880*/  @P2 LDG.E.U16 R28, desc[UR8][R122.64] ;  /* 0x000000087a1c2981 */ /* 0x000328000c1e1500 */
[----:B------:R-:W4:Y:S01]  /*a890*/  @P2 LDG.E.U16 R24, desc[UR8][R114.64] ;  /* 0x0000000872182981 */ /* 0x000f22000c1e1500 */
[----:B------:R-:W-:-:S04]  /*a8a0*/  @!UP0 UIADD3 UR10, UPT, UPT, -UR10, 0x100000, URZ ;  /* 0x001000000a0a8890 */ /* 0x000fc8000fffe1ff */
[----:B------:R-:W-:Y:S02]  /*a8b0*/  @!UP0 USHF.L.U32 UR11, UR10, 0xb, URZ ;  /* 0x0000000b0a0b8899 */ /* 0x000fe400080006ff */
[----:B------:R-:W-:Y:S01]  /*a8c0*/  @!UP0 USHF.L.U32 UR10, UR10, 0x1, URZ ;  /* 0x000000010a0a8899 */ /* 0x000fe200080006ff */
[----:B-1----:R-:W1:Y:S01]  /*a8d0*/  LDC R123, c[0x0][0x3d8] ;  /* 0x0000f600ff7b7b82 */ /* 0x002e620000000800 */
[----:B0-----:R-:W-:Y:S02]  /*a8e0*/  LOP3.LUT R129, R130, 0x7f, RZ, 0xc0, !PT ;  /* 0x0000007f82817812 */ /* 0x001fe400078ec0ff */
[----:B------:R-:W0:Y:S02]  /*a8f0*/  S2R R130, SR_CTAID.Y ;  /* 0x0000000000827919 */ /* 0x000e240000002600 */
[----:B0-----:R-:W-:Y:S02]  /*a900*/  IMAD R60, R130, R60, RZ ;  /* 0x0000003c823c7224 */ /* 0x001fe400078e02ff */
[----:B------:R-:W4:Y:S01]  /*a910*/  LDL R130, [R1+0xf54] ;  /* 0x000f540001827983 */ /* 0x000f220000100800 */
[----:B------:R-:W-:-:S02]  /*a920*/  IMAD R59, R129, R59, RZ ;  /* 0x0000003b813b7224 */ /* 0x000fc400078e02ff */
[----:B------:R-:W0:Y:S01]  /*a930*/  S2R R129, SR_TID.X ;  /* 0x0000000000817919 */ /* 0x000e220000002100 */
[----:B------:R-:W-:Y:S02]  /*a940*/  IMAD.SHL.U32 R62, R60, 0x2, RZ ;  /* 0x000000023c3e7824 */ /* 0x000fe400078e00ff */
[C---:B------:R-:W-:Y:S01]  /*a950*/  SHF.L.U32 R61, R59.reuse, 0x1, RZ ;  /* 0x000000013b3d7819 */ /* 0x040fe200000006ff */
[----:B------:R-:W-:-:S03]  /*a960*/  IMAD.HI R59, R59, 0x2, RZ ;  /* 0x000000023b3b7827 */ /* 0x000fc600078e02ff */
[----:B------:R-:W-:Y:S01]  /*a970*/  IADD3 R142, P3, P4, R61, R142, R62 ;  /* 0x0000008e3d8e7210 */ /* 0x000fe20007c7e03e */
[----:B------:R-:W-:Y:S01]  /*a980*/  IMAD.HI R60, R60, 0x2, RZ ;  /* 0x000000023c3c7827 */ /* 0x000fe200078e02ff */
[----:B------:R1:W-:Y:S04]  /*a990*/  STS.U16 [R3+UR4+0xb700], R38 ;  /* 0x00b7002603007988 */ /* 0x0003e80008000404 */
[----:B------:R-:W-:Y:S01]  /*a9a0*/  IADD3.X R143, PT, PT, R59, R143, R60, P3, P4 ;  /* 0x0000008f3b8f7210 */ /* 0x000fe20001fe843c */
[----:B------:R-:W-:Y:S01]  /*a9b0*/  VOTEU.ALL UP1, P1 ;  /* 0x0000000000ff7886 */ /* 0x000fe20000820000 */
[----:B------:R-:W-:Y:S01]  /*a9c0*/  STS.U16 [R3+UR4+0x1300], R57 ;  /* 0x0013003903007988 */ /* 0x000fe20008000404 */
[----:B-1----:R-:W-:-:S03]  /*a9d0*/  LOP3.LUT R38, R140, 0x70, RZ, 0x3c, !PT ;  /* 0x000000708c267812 */ /* 0x002fc600078e3cff */
[----:B------:R-:W-:Y:S01]  /*a9e0*/  STS.U16 [R3+UR4+0x9300], R56 ;  /* 0x0093003803007988 */ /* 0x000fe20008000404 */
[----:B0-----:R-:W-:-:S04]  /*a9f0*/  SHF.R.U32.HI R129, RZ, 0x5, R129 ;  /* 0x00000005ff817819 */ /* 0x001fc80000011681 */
[----:B------:R-:W-:Y:S01]  /*aa00*/  ISETP.EQ.U32.AND P3, PT, R129, RZ, P2 ;  /* 0x000000ff8100720c */ /* 0x000fe20001762070 */
        /* <DEDUP_REMOVED lines=22> */
[----:B------:R-:W-:-:S03]  /*ab70*/  UIADD3 UR74, UPT, UPT, UR5, 0x100000, URZ ;  /* 0x00100000054a7890 */ /* 0x000fc6000fffe0ff */
[----:B------:R-:W-:Y:S04]  /*ab80*/  STS.U16 [R38+UR4+0x380], R2 ;  /* 0x0003800226007988 */ /* 0x000fe80008000404 */
[----:B------:R0:W-:Y:S04]  /*ab90*/  STS.U16 [R38+UR4+0x8380], R0 ;  /* 0x0083800026007988 */ /* 0x0001e80008000404 */
        /* <DEDUP_REMOVED lines=16> */
[----:B--2---:R1:W-:Y:S04]  /*aca0*/  STS.U16 [R38+UR4+0x9780], R25 ;  /* 0x0097801926007988 */ /* 0x0043e80008000404 */
[----:B------:R1:W-:Y:S04]  /*acb0*/  STS.U16 [R38+UR4+0x9380], R27 ;  /* 0x0093801b26007988 */ /* 0x0003e80008000404 */
[----:B------:R1:W-:Y:S04]  /*acc0*/  STS.U16 [R38+UR4+0x1780], R26 ;  /* 0x0017801a26007988 */ /* 0x0003e80008000404 */
[----:B---3--:R1:W-:Y:S04]  /*acd0*/  STS.U16 [R38+UR4+0x8f80], R29 ;  /* 0x008f801d26007988 */ /* 0x0083e80008000404 */
[----:B----4-:R1:W-:Y:S04]  /*ace0*/  STS.U16 [R38+UR4+0x8b80], R31 ;  /* 0x008b801f26007988 */ /* 0x0103e80008000404 */
        /* <DEDUP_REMOVED lines=8> */
[----:B------:R1:W-:Y:S01]  /*ad70*/  STS.U16 [R38+UR4+0xbf80], R6 ;  /* 0x00bf800626007988 */ /* 0x0003e20008000404 */
[----:B------:R2:W-:Y:S06]  /*ad80*/  MEMBAR.ALL.CTA ;  /* 0x0000000000007992 */ /* 0x0005ec0000008000 */
[----:B--2---:R-:W-:Y:S04]  /*ad90*/  FENCE.VIEW.ASYNC.S ;  /* 0x00000000000073c6 */ /* 0x004fe80000000000 */
[----:B------:R-:W2:Y:S02]  /*ada0*/  FENCE.VIEW.ASYNC.S ;  /* 0x00000000000073c6 */ /* 0x000ea40000000000 */
[----:B--2---:R1:W2:Y:S01]  /*adb0*/  @!UP1 SYNCS.EXCH.64 URZ, [UR4+0x10000], UR10 ;  /* 0x0100000a04ff95b2 */ /* 0x0042a20008000100 */
[----:B0-----:R-:W-:-:S02]  /*adc0*/  PRMT R0, RZ, 0x7610, R0 ;  /* 0x00007610ff007816 */ /* 0x001fc40000000000 */
[----:B------:R-:W-:Y:S01]  /*add0*/  IADD3 R2, PT, PT, R130, 0x10000, RZ ;  /* 0x0001000082027810 */ /* 0x000fe20007ffe0ff */
[----:B--2---:R-:W-:Y:S06]  /*ade0*/  BAR.SYNC.DEFER_BLOCKING 0x0 ;  /* 0x0000000000007b1d */ /* 0x004fec0000010000 */
[----:B-1----:R-:W-:Y:S05]  /*adf0*/  @!P3 BRA `(.L_x_6) ;  /* 0x0000000400b8b947 */ /* 0x002fea0003800000 */
[----:B------:R-:W-:Y:S01]  /*ae00*/  VIADD R3, R130, 0x30000 ;  /* 0x0003000082037836 */ /* 0x000fe20000000000 */
[----:B------:R-:W-:Y:S02]  /*ae10*/  ELECT P4, URZ, PT ;  /* 0x0000000000ff782f */ /* 0x000fe40003880000 */
[----:B------:R-:W-:Y:S01]  /*ae20*/  MOV.SPILL R6, UR7 ;  /* 0x0000000700067c02 */ /* 0x000fe20009000f00 */
[----:B------:R-:W-:Y:S01]  /*ae30*/  UMOV UR76, 0x0 ;  /* 0x00000000004c7882 */ /* 0x000fe20000000000 */
[----:B------:R-:W-:Y:S01]  /*ae40*/  UMOV UR77, 0x4208490 ;  /* 0x04208490004d7882 */ /* 0x000fe20000000000 */
[----:B------:R-:W-:Y:S01]  /*ae50*/  SHF.R.U32.HI R3, RZ, 0x4, R3 ;  /* 0x00000004ff037819 */ /* 0x000fe20000011603 */
[----:B------:R-:W-:Y:S01]  /*ae60*/  UMOV UR24, 0x0 ;  /* 0x0000000000187882 */ /* 0x000fe20000000000 */
[----:B------:R-:W-:Y:S01]  /*ae70*/  UMOV UR25, 0x4208490 ;  /* 0x0420849000197882 */ /* 0x000fe20000000000 */
[----:B------:R-:W-:Y:S01]  /*ae80*/  UMOV UR48, 0x0 ;  /* 0x0000000000307882 */ /* 0x000fe20000000000 */
[----:B------:R-:W-:Y:S01]  /*ae90*/  SGXT.U32 R3, R3, 0xe ;  /* 0x0000000e0303781a */ /* 0x000fe20000000000 */
[----:B------:R-:W-:Y:S01]  /*aea0*/  UMOV UR49, 0x4208490 ;  /* 0x0420849000317882 */ /* 0x000fe20000000000 */
[----:B------:R-:W-:Y:S01]  /*aeb0*/  UMOV UR66, 0x0 ;  /* 0x0000000000427882 */ /* 0x000fe20000000000 */
[----:B------:R-:W-:Y:S01]  /*aec0*/  UMOV UR67, 0x4208490 ;  /* 0x0420849000437882 */ /* 0x000fe20000000000 */
[C---:B------:R-:W-:Y:S01]  /*aed0*/  R2UR UR10, R3.reuse ;  /* 0x00000000030a72ca */ /* 0x040fe200000e0000 */
[----:B------:R-:W-:Y:S01]  /*aee0*/  @P4 IMAD.MOV.U32 R5, RZ, RZ, 0x40004040 ;  /* 0x40004040ff054424 */ /* 0x000fe200078e00ff */
[----:B------:R-:W-:Y:S01]  /*aef0*/  IADD3 R3, P5, PT, R3, 0x80, RZ ;  /* 0x0000008003037810 */ /* 0x000fe20007fbe0ff */
[----:B------:R-:W-:Y:S01]  /*af00*/  UMOV UR64, 0x0 ;  /* 0x0000000000407882 */ /* 0x000fe20000000000 */
[----:B------:R-:W-:Y:S01]  /*af10*/  UMOV UR65, 0x4208490 ;  /* 0x0420849000417882 */ /* 0x000fe20000000000 */
[----:B------:R-:W-:Y:S01]  /*af20*/  MOV.SPILL R7, UR6 ;  /* 0x0000000600077c02 */ /* 0x000fe20009000f00 */
[----:B------:R-:W-:Y:S01]  /*af30*/  UMOV UR6, 0x0 ;  /* 0x0000000000067882 */ /* 0x000fe20000000000 */
[----:B------:R-:W-:Y:S01]  /*af40*/  R2UR UR18, R3 ;  /* 0x00000000031272ca */ /* 0x000fe200000e0000 */
[----:B------:R-:W-:Y:S01]  /*af50*/  UMOV UR7, 0x4208490 ;  /* 0x0420849000077882 */ /* 0x000fe20000000000 */
[----:B------:R-:W-:Y:S01]  /*af60*/  MOV R3, UR4 ;  /* 0x0000000400037c02 */ /* 0x000fe20008000f00 */
[----:B------:R-:W-:Y:S01]  /*af70*/  UMOV UR50, 0x0 ;  /* 0x0000000000327882 */ /* 0x000fe20000000000 */
[----:B------:R-:W-:Y:S01]  /*af80*/  @P4 R2UR UR17, R5 ;  /* 0x00000000051142ca */ /* 0x000fe200000e0000 */
[----:B------:R-:W-:Y:S01]  /*af90*/  UMOV UR51, 0x4208490 ;  /* 0x0420849000337882 */ /* 0x000fe20000000000 */
[----:B------:R-:W-:Y:S01]  /*afa0*/  SHF.R.U32.HI R3, RZ, 0x4, R3 ;  /* 0x00000004ff037819 */ /* 0x000fe20000011603 */
[----:B------:R-:W-:Y:S01]  /*afb0*/  UMOV UR44, 0x0 ;  /* 0x00000000002c7882 */ /* 0x000fe20000000000 */
[----:B------:R-:W-:Y:S01]  /*afc0*/  MOV R4, UR10 ;  /* 0x0000000a00047c02 */ /* 0x000fe20008000f00 */
[----:B------:R-:W-:Y:S01]  /*afd0*/  UMOV UR45, 0x4208490 ;  /* 0x04208490002d7882 */ /* 0x000fe20000000000 */
[----:B------:R-:W-:Y:S01]  /*afe0*/  SGXT.U32 R3, R3, 0xe ;  /* 0x0000000e0303781a */ /* 0x000fe20000000000 */
[----:B------:R-:W-:Y:S01]  /*aff0*/  UMOV UR40, 0x0 ;  /* 0x0000000000287882 */ /* 0x000fe20000000000 */
[----:B------:R-:W-:Y:S01]  /*b000*/  @P4 R2UR UR16, R4 ;  /* 0x00000000041042ca */ /* 0x000fe200000e0000 */
[----:B------:R-:W-:Y:S01]  /*b010*/  UMOV UR41, 0x4208490 ;  /* 0x0420849000297882 */ /* 0x000fe20000000000 */
[C---:B------:R-:W-:Y:S01]  /*b020*/  R2UR UR10, R3.reuse ;  /* 0x00000000030a72ca */ /* 0x040fe200000e0000 */
[----:B------:R-:W-:Y:S01]  /*b030*/  UMOV UR36, 0x0 ;  /* 0x0000000000247882 */ /* 0x000fe20000000000 */
[----:B------:R-:W-:Y:S01]  /*b040*/  IADD3 R3, P6, PT, R3, 0x2, RZ ;  /* 0x0000000203037810 */ /* 0x000fe20007fde0ff */
[----:B------:R-:W-:Y:S01]  /*b050*/  UMOV UR37, 0x4208490 ;  /* 0x0420849000257882 */ /* 0x000fe20000000000 */
[----:B------:R-:W-:Y:S01]  /*b060*/  @P4 R2UR UR73, R5 ;  /* 0x00000000054942ca */ /* 0x000fe200000e0000 */
[----:B------:R-:W-:Y:S01]  /*b070*/  UMOV UR32, 0x0 ;  /* 0x0000000000207882 */ /* 0x000fe20000000000 */
[----:B------:R-:W-:Y:S01]  /*b080*/  R2UR UR12, R3 ;  /* 0x00000000030c72ca */ /* 0x000fe200000e0000 */
[----:B------:R-:W-:Y:S01]  /*b090*/  HFMA2 R3, -RZ, RZ, 0, 0 ;  /* 0x00000000ff037431 */ /* 0x000fe200000001ff */
[----:B------:R-:W-:Y:S01]  /*b0a0*/  UMOV UR33, 0x4208490 ;  /* 0x0420849000217882 */ /* 0x000fe20000000000 */
[----:B------:R-:W-:Y:S01]  /*b0b0*/  UMOV UR26, 0x0 ;  /* 0x00000000001a7882 */ /* 0x000fe20000000000 */
[----:B------:R-:W-:Y:S01]  /*b0c0*/  UMOV UR27, 0x4208490 ;  /* 0x04208490001b7882 */ /* 0x000fe20000000000 */
[----:B------:R-:W-:Y:S01]  /*b0d0*/  UMOV UR20, 0x0 ;  /* 0x0000000000147882 */ /* 0x000fe20000000000 */
[----:B------:R-:W-:Y:S01]  /*b0e0*/  UMOV UR21, 0x4208490 ;  /* 0x0420849000157882 */ /* 0x000fe20000000000 */
[----:B------:R-:W-:Y:S01]  /*b0f0*/  IMAD.U32 R4, RZ, RZ, UR10 ;  /* 0x0000000aff047e24 */ /* 0x000fe2000f8e00ff */
[----:B------:R-:W-:Y:S01]  /*b100*/  UMOV UR14, 0x0 ;  /* 0x00000000000e7882 */ /* 0x000fe20000000000 */
[----:B------:R-:W-:-:S03]  /*b110*/  UMOV UR15, 0x4208490 ;  /* 0x04208490000f7882 */ /* 0x000fc60000000000 */
[----:B------:R-:W-:Y:S02]  /*b120*/  @P4 R2UR UR72, R4 ;  /* 0x00000000044842ca */ /* 0x000fe400000e0000 */
[----:B------:R-:W-:-:S04]  /*b130*/  @P4 MOV R4, R2 ;  /* 0x0000000200044202 */ /* 0x000fc80000000f00 */
[----:B------:R-:W-:Y:S02]  /*b140*/  @P4 R2UR UR10, R4 ;  /* 0x00000000040a42ca */ /* 0x000fe400000e0000 */
[----:B------:R-:W-:-:S06]  /*b150*/  CS2R R4, SRZ ;  /* 0x0000000000047805 */ /* 0x000fcc000001ff00 */
[----:B------:R-:W-:Y:S01]  /*b160*/  IADD3.X R4, PT, PT, R4, 0x40004040, RZ, P5, !PT ;  /* 0x4000404004047810 */ /* 0x000fe20002ffe4ff */
[----:B------:R-:W-:Y:S01]  /*b170*/  UTCHMMA gdesc[UR16], gdesc[UR72], tmem[UR74], tmem[UR76], idesc[UR77], !UPT ;  /* 0x00ff4c48100075ea */ /* 0x000fe2000f80004a */
[----:B------:R-:W-:Y:S02]  /*b180*/  IADD3.X R5, PT, PT, R5, 0x40004040, RZ, P6, !PT ;  /* 0x4000404005057810 */ /* 0x000fe400037fe4ff */
[----:B------:R-:W-:Y:S02]  /*b190*/  R2UR UR19, R4 ;  /* 0x00000000041372ca */ /* 0x000fe400000e0000 */
[----:B------:R-:W-:-:S11]  /*b1a0*/  R2UR UR13, R5 ;  /* 0x00000000050d72ca */ /* 0x000fd600000e0000 */
[----:B------:R-:W-:Y:S02]  /*b1b0*/  UIADD3.64 UR54, UPT, UPT, UR18, 0x80, URZ ;  /* 0x0000008012367897 */ /* 0x000fe4000fffe0ff */
[----:B------:R-:W-:Y:S02]  /*b1c0*/  UIADD3.64 UR58, UPT, UPT, UR12, 0x2, URZ ;  /* 0x000000020c3a7897 */ /* 0x000fe4000fffe0ff */
[----:B------:R0:W-:Y:S01]  /*b1d0*/  UTCHMMA gdesc[UR18], gdesc[UR12], tmem[UR74], tmem[UR24], idesc[UR25], UPT ;  /* 0x00ff180c120075ea */ /* 0x0001e2000b80004a */
[----:B------:R-:W-:Y:S02]  /*b1e0*/  UIADD3.64 UR68, UPT, UPT, UR18, 0x100, URZ ;  /* 0x0000010012447897 */ /* 0x000fe4000fffe0ff */
[----:B------:R-:W-:Y:S02]  /*b1f0*/  UIADD3.64 UR70, UPT, UPT, UR12, 0x4, URZ ;  /* 0x000000040c467897 */ /* 0x000fe4000fffe0ff */
[----:B------:R-:W-:Y:S02]  /*b200*/  UIADD3.64 UR60, UPT, UPT, UR18, 0x180, URZ ;  /* 0x00000180123c7897 */ /* 0x000fe4000fffe0ff */
[----:B------:R-:W-:Y:S01]  /*b210*/  UIADD3.64 UR62, UPT, UPT, UR12, 0x3fe, URZ ;  /* 0x000003fe0c3e7897 */ /* 0x000fe2000fffe0ff */
[----:B------:R1:W-:Y:S01]  /*b220*/  UTCHMMA gdesc[UR54], gdesc[UR58], tmem[UR74], tmem[UR48], idesc[UR49], UPT ;  /* 0x00ff303a360075ea */ /* 0x0003e2000b80004a */
[----:B------:R-:W-:-:S02]  /*b230*/  UIADD3.64 UR30, UPT, UPT, UR18, 0x200, URZ ;  /* 0x00000200121e7897 */ /* 0x000fc4000fffe0ff */
[----:B0-----:R-:W-:Y:S01]  /*b240*/  UIADD3.64 UR24, UPT, UPT, UR12, 0x400, URZ ;  /* 0x000004000c187897 */ /* 0x001fe2000fffe0ff */
[----:B------:R0:W-:Y:S01]  /*b250*/  UTCHMMA gdesc[UR68], gdesc[UR70], tmem[UR74], tmem[UR66], idesc[UR67], UPT ;  /* 0x00ff4246440075ea */ /* 0x0001e2000b80004a */
[----:B------:R-:W-:Y:S02]  /*b260*/  UIADD3.64 UR56, UPT, UPT, UR18, 0x280, URZ ;  /* 0x0000028012387897 */ /* 0x000fe4000fffe0ff */
[----:B------:R-:W-:Y:S01]  /*b270*/  UIADD3.64 UR52, UPT, UPT, UR18, 0x300, URZ ;  /* 0x0000030012347897 */ /* 0x000fe2000fffe0ff */
[----:B------:R-:W-:Y:S01]  /*b280*/  UTCHMMA gdesc[UR60], gdesc[UR62], tmem[UR74], tmem[UR64], idesc[UR65], UPT ;  /* 0x00ff403e3c0075ea */ /* 0x000fe2000b80004a */
[----:B------:R-:W-:Y:S02]  /*b290*/  UIADD3.64 UR46, UPT, UPT, UR18, 0x380, URZ ;  /* 0x00000380122e7897 */ /* 0x000fe4000fffe0ff */
[----:B-1----:R-:W-:Y:S01]  /*b2a0*/  UIADD3.64 UR58, UPT, UPT, UR12, 0x402, URZ ;  /* 0x000004020c3a7897 */ /* 0x002fe2000fffe0ff */
[----:B------:R1:W-:Y:S01]  /*b2b0*/  UTCHMMA gdesc[UR30], gdesc[UR24], tmem[UR74], tmem[UR6], idesc[UR7], UPT ;  /* 0x00ff06181e0075ea */ /* 0x0003e2000b80004a */
[----:B------:R-:W-:-:S02]  /*b2c0*/  UIADD3.64 UR54, UPT, UPT, UR12, 0x404, URZ ;  /* 0x000004040c367897 */ /* 0x000fc4000fffe0ff */
[----:B------:R-:W-:Y:S02]  /*b2d0*/  UIADD3.64 UR48, UPT, UPT, UR12, 0x7fe, URZ ;  /* 0x000007fe0c307897 */ /* 0x000fe4000fffe0ff */
[----:B------:R-:W-:Y:S02]  /*b2e0*/  UIADD3.64 UR42, UPT, UPT, UR18, 0x400, URZ ;  /* 0x00000400122a7897 */ /* 0x000fe4000fffe0ff */
[----:B0-----:R-:W-:Y:S02]  /*b2f0*/  UIADD3.64 UR66, UPT, UPT, UR12, 0x800, URZ ;  /* 0x000008000c427897 */ /* 0x001fe4000fffe0ff */
[----:B------:R-:W-:Y:S01]  /*b300*/  UIADD3.64 UR38, UPT, UPT, UR18, 0x480, URZ ;  /* 0x0000048012267897 */ /* 0x000fe2000fffe0ff */
[----:B-1----:R-:W-:Y:S01]  /*b310*/  R2UR.FILL UR7, R6 ;  /* 0x00000000060772ca */ /* 0x002fe200004e0000 */
[----:B------:R-:W-:Y:S01]  /*b320*/  UIADD3.64 UR76, UPT, UPT, UR12, 0x802, URZ ;  /* 0x000008020c4c7897 */ /* 0x000fe2000fffe0ff */
[----:B------:R-:W-:Y:S01]  /*b330*/  R2UR.FILL UR6, R7 ;  /* 0x00000000070672ca */ /* 0x000fe200004e0000 */
[----:B------:R-:W-:-:S02]  /*b340*/  UIADD3.64 UR34, UPT, UPT, UR18, 0x500, URZ ;  /* 0x0000050012227897 */ /* 0x000fc4000fffe0ff */
[----:B------:R-:W-:Y:S02]  /*b350*/  UIADD3.64 UR72, UPT, UPT, UR12, 0x804, URZ ;  /* 0x000008040c487897 */ /* 0x000fe4000fffe0ff */
[----:B------:R-:W-:Y:S02]  /*b360*/  UIADD3.64 UR28, UPT, UPT, UR18, 0x580, URZ ;  /* 0x00000580121c7897 */ /* 0x000fe4000fffe0ff */
[----:B------:R-:W-:Y:S02]  /*b370*/  UIADD3.64 UR64, UPT, UPT, UR12, 0xbfe, URZ ;  /* 0x00000bfe0c407897 */ /* 0x000fe4000fffe0ff */
[----:B------:R-:W-:Y:S02]  /*b380*/  UIADD3.64 UR22, UPT, UPT, UR18, 0x600, URZ ;  /* 0x0000060012167897 */ /* 0x000fe4000fffe0ff */
[----:B------:R-:W-:Y:S01]  /*b390*/  UIADD3.64 UR62, UPT, UPT, UR12, 0xc00, URZ ;  /* 0x00000c000c3e7897 */ /* 0x000fe2000fffe0ff */
[----:B------:R-:W-:Y:S01]  /*b3a0*/  UMOV UR68, 0x0 ;  /* 0x0000000000447882 */ /* 0x000fe20000000000 */
[----:B------:R-:W-:Y:S01]  /*b3b0*/  UMOV UR69, 0x4208490 ;  /* 0x0420849000457882 */ /* 0x000fe20000000000 */
[----:B------:R-:W-:Y:S01]  /*b3c0*/  UIADD3.64 UR16, UPT, UPT, UR18, 0x680, URZ ;  /* 0x0000068012107897 */ /* 0x000fe2000fffe0ff */
[----:B------:R0:W-:Y:S01]  /*b3d0*/  UTCHMMA gdesc[UR56], gdesc[UR58], tmem[UR74], tmem[UR68], idesc[UR69], UPT ;  /* 0x00ff443a380075ea */ /* 0x0001e2000b80004a */
[----:B------:R-:W-:Y:S01]  /*b3e0*/  UIADD3.64 UR60, UPT, UPT, UR12, 0xc02, URZ ;  /* 0x00000c020c3c7897 */ /* 0x000fe2000fffe0ff */
[----:B------:R-:W-:Y:S01]  /*b3f0*/  UMOV UR70, 0x0 ;  /* 0x0000000000467882 */ /* 0x000fe20000000000 */
[----:B------:R-:W-:Y:S01]  /*b400*/  UMOV UR71, 0x4208490 ;  /* 0x0420849000477882 */ /* 0x000fe20000000000 */
[----:B------:R-:W-:Y:S01]  /*b410*/  UIADD3.64 UR18, UPT, UPT, UR18, 0x700, URZ ;  /* 0x0000070012127897 */ /* 0x000fe2000fffe0ff */
[----:B------:R0:W-:Y:S01]  /*b420*/  UTCHMMA gdesc[UR52], gdesc[UR54], tmem[UR74], tmem[UR70], idesc[UR71], UPT ;  /* 0x00ff4636340075ea */ /* 0x0001e2000b80004a */
[----:B------:R-:W-:Y:S01]  /*b430*/  UIADD3.64 UR12, UPT, UPT, UR12, 0xc04, URZ ;  /* 0x00000c040c0c7897 */ /* 0x000fe2000fffe0ff */
[----:B------:R0:W-:Y:S01]  /*b440*/  UTCHMMA gdesc[UR46], gdesc[UR48], tmem[UR74], tmem[UR50], idesc[UR51], UPT ;  /* 0x00ff32302e0075ea */ /* 0x0001e2000b80004a */
[----:B------:R0:W-:Y:S01]  /*b450*/  UTCHMMA gdesc[UR42], gdesc[UR66], tmem[UR74], tmem[UR44], idesc[UR45], UPT ;  /* 0x00ff2c422a0075ea */ /* 0x0001e2000b80004a */
[----:B------:R0:W-:Y:S01]  /*b460*/  UTCHMMA gdesc[UR38], gdesc[UR76], tmem[UR74], tmem[UR40], idesc[UR41], UPT ;  /* 0x00ff284c260075ea */ /* 0x0001e2000b80004a */
[----:B------:R0:W-:Y:S01]  /*b470*/  UTCHMMA gdesc[UR34], gdesc[UR72], tmem[UR74], tmem[UR36], idesc[UR37], UPT ;  /* 0x00ff2448220075ea */ /* 0x0001e2000b80004a */
[----:B------:R0:W-:Y:S01]  /*b480*/  UTCHMMA gdesc[UR28], gdesc[UR64], tmem[UR74], tmem[UR32], idesc[UR33], UPT ;  /* 0x00ff20401c0075ea */ /* 0x0001e2000b80004a */
[----:B------:R0:W-:Y:S01]  /*b490*/  UTCHMMA gdesc[UR22], gdesc[UR62], tmem[UR74], tmem[UR26], idesc[UR27], UPT ;  /* 0x00ff1a3e160075ea */ /* 0x0001e2000b80004a */
[----:B------:R0:W-:Y:S02]  /*b4a0*/  UTCHMMA gdesc[UR16], gdesc[UR60], tmem[UR74], tmem[UR20], idesc[UR21], UPT ;  /* 0x00ff143c100075ea */ /* 0x0001e4000b80004a */
[----:B------:R0:W-:Y:S01]  /*b4b0*/  UTCHMMA gdesc[UR18], gdesc[UR12], tmem[UR74], tmem[UR14], idesc[UR15], UPT ;  /* 0x00ff0e0c120075ea */ /* 0x0001e2000b80004a */
[----:B------:R0:W-:Y:S01]  /*b4c0*/  UTCBAR [UR10], URZ ;  /* 0x000000ff0a0073e9 */ /* 0x0001e200080000ff */
[----:B------:R-:W-:Y:S01]  /*b4d0*/  NOP ;  /* 0x0000000000007918 */ /* 0x000fe20000000000 */
.L_x_6:
[----:B------:R-:W-:Y:S05]  /*b4e0*/  @!P2 BRA `(.L_x_7) ;  /* 0x000000000008a947 */ /* 0x000fea0003800000 */
[----:B------:R-:W1:Y:S02]  /*b4f0*/  SYNCS.PHASECHK.TRANS64.TRYWAIT P4, [UR4+0x10000], RZ ;  /* 0x010000ffff0075a7 */ /* 0x000e640008081104 */
[----:B-1----:R-:W-:Y:S05]  /*b500*/  @!P4 BRA `(.L_x_8) ;  /* 0x000002040088c947 */ /* 0x002fea0003800000 */
.L_x_7:
[----:B------:R-:W-:Y:S08]  /*b510*/  BAR.SYNC.DEFER_BLOCKING 0x0 ;  /* 0x0000000000007b1d */ /* 0x000ff00000010000 */
[----:B------:R-:W1:Y:S01]  /*b520*/  LDC R100, c[0x0][0x3d8] ;  /* 0x0000f600ff647b82 */ /* 0x000e620000000800 */
[----:B------:R-:W-:Y:S01]  /*b530*/  LDTM.16dp32bit_t0_t15.x64 R4, tmem[UR7+0x100000] ;  /* 0x10000007000479ee */ /* 0x000fe20008b00000 */
[----:B------:R-:W2:Y:S01]  /*b540*/  LDTM.16dp32bit_t16_t31.x64 R4, tmem[UR7+0x100040] ;  /* 0x10004007000479ee */ /* 0x000ea20008b20000 */
[----:B------:R-:W-:Y:S04]  /*b550*/  STL [R1+0x1008], R140 ;  /* 0x0010088c01007387 */ /* 0x000fe80000100800 */
[----:B------:R-:W-:Y:S01]  /*b560*/  STL.64 [R1+0xf70], R136 ;  /* 0x000f708801007387 */ /* 0x000fe20000100a00 */
[----:B------:R-:W3:Y:S03]  /*b570*/  LDC R120, c[0x0][0x3d8] ;  /* 0x0000f600ff787b82 */ /* 0x000ee60000000800 */
[----:B------:R-:W-:Y:S04]  /*b580*/  STL.64 [R1+0xf68], R134 ;  /* 0x000f688601007387 */ /* 0x000fe80000100a00 */
[----:B------:R-:W-:Y:S01]  /*b590*/  STL.64 [R1+0xf60], R2 ;  /* 0x000f600201007387 */ /* 0x000fe20000100a00 */
[----:B------:R-:W4:Y:S08]  /*b5a0*/  LDC R91, c[0x0][0x3d8] ;  /* 0x0000f600ff5b7b82 */ /* 0x000f300000000800 */
[----:B------:R-:W0:Y:S01]  /*b5b0*/  LDC R99, c[0x0][0x3d8] ;  /* 0x0000f600ff637b82 */ /* 0x000e220000000800 */
[----:B--2---:R-:W-:Y:S04]  /*b5c0*/  STL [R1+0x10e8], R4 ;  /* 0x0010e80401007387 */ /* 0x004fe80000100800 */
[----:B------:R-:W-:Y:S03]  /*b5d0*/  STL [R1+0x10e4], R5 ;  /* 0x0010e40501007387 */ /* 0x000fe60000100800 */
[----:B------:R-:W2:Y:S01]  /*b5e0*/  LDC R104, c[0x0][0x3d8] ;  /* 0x0000f600ff687b82 */ /* 0x000ea20000000800 */
[----:B------:R-:W-:Y:S04]  /*b5f0*/  STL [R1+0x10e0], R6 ;  /* 0x0010e00601007387 */ /* 0x000fe80000100800 */
[----:B------:R-:W-:Y:S03]  /*b600*/  STL [R1+0x10dc], R7 ;  /* 0x0010dc0701007387 */ /* 0x000fe60000100800 */
[----:B------:R-:W0:Y:S01]  /*b610*/  LDC R122, c[0x0][0x3d8] ;  /* 0x0000f600ff7a7b82 */ /* 0x000e220000000800 */
        /* <DEDUP_REMOVED lines=12> */
[----:B------:R-:W-:Y:S04]  /*b6e0*/  STL.64 [R1+0x1248], R14 ;  /* 0x0012480e01007387 */ /* 0x000fe80000100a00 */
[----:B------:R-:W-:Y:S03]  /*b6f0*/  STL [R1+0x10b8], R16 ;  /* 0x0010b81001007387 */ /* 0x000fe60000100800 */
[----:B------:R-:W0:Y:S01]  /*b700*/  LDC R103, c[0x0][0x3d8] ;  /* 0x0000f600ff677b82 */ /* 0x000e220000000800 */
[----:B------:R-:W-:Y:S04]  /*b710*/  STL [R1+0x10b4], R17 ;  /* 0x0010b41101007387 */ /* 0x000fe80000100800 */
[----:B------:R-:W-:Y:S03]  /*b720*/  STL.64 [R1+0x1208], R16 ;  /* 0x0012081001007387 */ /* 0x000fe60000100a00 */
[----:B------:R-:W0:Y:S01]  /*b730*/  LDC R121, c[0x0][0x3d8] ;  /* 0x0000f600ff797b82 */ /* 0x000e220000000800 */
[----:B------:R-:W-:Y:S04]  /*b740*/  STL [R1+0x10b0], R18 ;  /* 0x0010b01201007387 */ /* 0x000fe80000100800 */
[----:B------:R-:W-:Y:S03]  /*b750*/  STL [R1+0x10ac], R19 ;  /* 0x0010ac1301007387 */ /* 0x000fe60000100800 */
[----:B------:R-:W3:Y:S01]  /*b760*/  LDC R93, c[0x0][0x3d8] ;  /* 0x0000f600ff5d7b82 */ /* 0x000ee20000000800 */
[----:B------:R0:W-:Y:S04]  /*b770*/  STL.64 [R1+0x1210], R18 ;  /* 0x0012101201007387 */ /* 0x0001e80000100a00 */
[----:B------:R-:W-:Y:S03]  /*b780*/  STL [R1+0x10a8], R20 ;  /* 0x0010a81401007387 */ /* 0x000fe60000100800 */
[----:B------:R-:W3:Y:S01]  /*b790*/  LDC R105, c[0x0][0x3d8] ;  /* 0x0000f600ff697b82 */ /* 0x000ee20000000800 */
[----:B------:R-:W-:Y:S04]  /*b7a0*/  STL [R1+0x10a4], R21 ;  /* 0x0010a41501007387 */ /* 0x000fe80000100800 */
[----:B------:R-:W-:Y:S03]  /*b7b0*/  STL.64 [R1+0x11f0], R20 ;  /* 0x0011f01401007387 */ /* 0x000fe60000100a00 */
[----:B------:R-:W3:Y:S01]  /*b7c0*/  LDC R113, c[0x0][0x3d8] ;  /* 0x0000f600ff717b82 */ /* 0x000ee20000000800 */
[----:B------:R-:W-:Y:S04]  /*b7d0*/  STL [R1+0x10a0], R22 ;  /* 0x0010a01601007387 */ /* 0x000fe80000100800 */
[----:B------:R-:W-:Y:S03]  /*b7e0*/  STL [R1+0x109c], R23 ;  /* 0x00109c1701007387 */ /* 0x000fe60000100800 */
[----:B------:R-:W3:Y:S01]  /*b7f0*/  LDC R98, c[0x0][0x3d8] ;  /* 0x0000f600ff627b82 */ /* 0x000ee20000000800 */
[----:B------:R-:W-:Y:S04]  /*b800*/  STL.64 [R1+0x11e8], R22 ;  /* 0x0011e81601007387 */ /* 0x000fe80000100a00 */
[----:B------:R-:W-:Y:S01]  /*b810*/  STL [R1+0x1098], R24 ;  /* 0x0010981801007387 */ /* 0x000fe20000100800 */
[----:B-1----:R-:W-:-:S02]  /*b820*/  SHF.L.U32 R100, R100, 0x4, RZ ;  /* 0x0000000464647819 */ /* 0x002fc400000006ff */
[----:B------:R-:W1:Y:S01]  /*b830*/  LDC R101, c[0x0][0x3d8] ;  /* 0x0000f600ff657b82 */ /* 0x000e620000000800 */
[----:B------:R-:W-:Y:S04]  /*b840*/  STL [R1+0x1094], R25 ;  /* 0x0010941901007387 */ /* 0x000fe80000100800 */
[----:B------:R-:W-:Y:S01]  /*b850*/  STL.64 [R1+0x11d8], R24 ;  /* 0x0011d81801007387 */ /* 0x000fe20000100a00 */
[----:B----4-:R-:W-:Y:S02]  /*b860*/  IMAD R91, R91, 0x50, RZ ;  /* 0x000000505b5b7824 */ /* 0x010fe400078e02ff */
[----:B------:R-:W4:Y:S01]  /*b870*/  LDC R159, c[0x0][0x3d8] ;  /* 0x0000f600ff9f7b82 */ /* 0x000f220000000800 */
[----:B------:R-:W-:Y:S04]  /*b880*/  STL [R1+0x1090], R26 ;  /* 0x0010901a01007387 */ /* 0x000fe80000100800 */
[----:B------:R-:W-:Y:S01]  /*b890*/  STL [R1+0x108c], R27 ;  /* 0x00108c1b01007387 */ /* 0x000fe20000100800 */
[----:B0-----:R-:W-:Y:S01]  /*b8a0*/  IMAD R99, R99, 0x28, RZ ;  /* 0x0000002863637824 */ /* 0x001fe200078e02ff */
[----:B--2---:R-:W-:Y:S01]  /*b8b0*/  SHF.L.U32 R104, R104, 0x6, RZ ;  /* 0x0000000668687819 */ /* 0x004fe200000006ff */
[----:B------:R-:W-:Y:S01]  /*b8c0*/  IMAD R96, R96, 0xb0, RZ ;  /* 0x000000b060607824 */ /* 0x000fe200078e02ff */
[----:B------:R-:W-:Y:S01]  /*b8d0*/  STL.64 [R1+0x11e0], R26 ;  /* 0x0011e01a01007387 */ /* 0x000fe20000100a00 */
[----:B------:R-:W-:Y:S01]  /*b8e0*/  IMAD.SHL.U32 R97, R97, 0x8, RZ ;  /* 0x0000000861617824 */ /* 0x000fe200078e00ff */
[----:B------:R-:W0:Y:S02]  /*b8f0*/  LDC R92, c[0x0][0x3d8] ;  /* 0x0000f600ff5c7b82 */ /* 0x000e240000000800 */
[----:B------:R-:W-:Y:S04]  /*b900*/  STL [R1+0x1088], R28 ;  /* 0x0010881c01007387 */ /* 0x000fe80000100800 */
[----:B------:R-:W-:Y:S01]  /*b910*/  STL [R1+0x1084], R29 ;  /* 0x0010841d01007387 */ /* 0x000fe20000100800 */
[----:B------:R-:W-:Y:S01]  /*b920*/  IMAD R106, R106, 0x58, RZ ;  /* 0x000000586a6a7824 */ /* 0x000fe200078e02ff */
[----:B------:R-:W-:Y:S01]  /*b930*/  PRMT R68, RZ, 0x7610, R68 ;  /* 0x00007610ff447816 */ /* 0x000fe20000000044 */
[----:B------:R-:W-:Y:S01]  /*b940*/  IMAD R160, R109, 0xe0, RZ ;  /* 0x000000e06da07824 */ /* 0x000fe200078e02ff */
[----:B------:R-:W-:Y:S01]  /*b950*/  STL.64 [R1+0x11c8], R28 ;  /* 0x0011c81c01007387 */ /* 0x000fe20000100a00 */
[----:B------:R-:W-:Y:S01]  /*b960*/  IMAD R90, R90, 0x30, RZ ;  /* 0x000000305a5a7824 */ /* 0x000fe200078e02ff */
[----:B------:R-:W2:Y:S02]  /*b970*/  LDC R94, c[0x0][0x3d8] ;  /* 0x0000f600ff5e7b82 */ /* 0x000ea40000000800 */
[----:B------:R-:W-:Y:S04]  /*b980*/  STL [R1+0x1080], R30 ;  /* 0x0010801e01007387 */ /* 0x000fe80000100800 */
[----:B------:R-:W-:Y:S01]  /*b990*/  STL [R1+0x107c], R31 ;  /* 0x00107c1f01007387 */ /* 0x000fe20000100800 */
[----:B------:R-:W-:Y:S01]  /*b9a0*/  IMAD.SHL.U32 R103, R103, 0x20, RZ ;  /* 0x0000002067677824 */ /* 0x000fe200078e00ff */
[----:B------:R-:W-:Y:S01]  /*b9b0*/  PRMT R70, RZ, 0x7610, R70 ;  /* 0x00007610ff467816 */ /* 0x000fe20000000046 */
[----:B---3--:R-:W-:Y:S01]  /*b9c0*/  IMAD R93, R93, 0x70, RZ ;  /* 0x000000705d5d7824 */ /* 0x008fe200078e02ff */
[----:B------:R-:W-:Y:S01]  /*b9d0*/  STL [R1+0x1078], R32 ;  /* 0x0010782001007387 */ /* 0x000fe20000100800 */
[----:B------:R-:W-:Y:S01]  /*b9e0*/  PRMT R74, RZ, 0x7610, R74 ;  /* 0x00007610ff4a7816 */ /* 0x000fe2000000004a */
[----:B------:R-:W3:Y:S01]  /*b9f0*/  @!P1 SYNCS.CCTL.IV [UR4+0x10000] ;  /* 0x01000000ff0099b1 */ /* 0x000ee20008000004 */
[----:B------:R-:W-:Y:S01]  /*ba00*/  IMAD R157, R105, 0xb8, RZ ;  /* 0x000000b8699d7824 */ /* 0x000fe200078e02ff */
[----:B------:R-:W-:Y:S01]  /*ba10*/  STL [R1+0x1074], R33 ;  /* 0x0010742101007387 */ /* 0x000fe20000100800 */
[----:B------:R-:W-:Y:S01]  /*ba20*/  IMAD R98, R98, 0x18, RZ ;  /* 0x0000001862627824 */ /* 0x000fe200078e02ff */
[----:B------:R-:W-:Y:S01]  /*ba30*/  PRMT R84, RZ, 0x7610, R84 ;  /* 0x00007610ff547816 */ /* 0x000fe20000000054 */
[----:B-1----:R-:W-:Y:S01]  /*ba40*/  IMAD R101, R101, 0x38, RZ ;  /* 0x0000003865657824 */ /* 0x002fe200078e02ff */
[----:B------:R-:W-:Y:S01]  /*ba50*/  STL [R1+0x1070], R34 ;  /* 0x0010702201007387 */ /* 0x000fe20000100800 */
[----:B----4-:R-:W-:Y:S01]  /*ba60*/  IMAD R159, R159, 0x88, RZ ;  /* 0x000000889f9f7824 */ /* 0x010fe200078e02ff */
[----:B------:R-:W-:Y:S01]  /*ba70*/  NOP ;  /* 0x0000000000007918 */ /* 0x000fe20000000000 */
[----:B------:R-:W1:Y:S01]  /*ba80*/  LDC R102, c[0x0][0x3d8] ;  /* 0x0000f600ff667b82 */ /* 0x000e620000000800 */
[----:B------:R-:W-:Y:S04]  /*ba90*/  STL [R1+0x106c], R35 ;  /* 0x00106c2301007387 */ /* 0x000fe80000100800 */
[----:B------:R-:W-:Y:S03]  /*baa0*/  STL [R1+0x1068], R36 ;  /* 0x0010682401007387 */ /* 0x000fe60000100800 */
[----:B------:R-:W4:Y:S01]  /*bab0*/  LDC R107, c[0x0][0x3d8] ;  /* 0x0000f600ff6b7b82 */ /* 0x000f220000000800 */
        /* <DEDUP_REMOVED lines=16> */
[----:B------:R-:W-:Y:S03]  /*bbc0*/  STL.64 [R1+0x1250], R46 ;  /* 0x0012502e01007387 */ /* 0x000fe60000100a00 */
        /* <DEDUP_REMOVED lines=11> */
[----:B------:R-:W-:Y:S01]  /*bc80*/  STL [R1+0x1024], R53 ;  /* 0x0010243501007387 */ /* 0x000fe20000100800 */
[----:B------:R-:W-:-:S02]  /*bc90*/  PRMT R76, RZ, 0x7610, R76 ;  /* 0x00007610ff4c7816 */ /* 0x000fc4000000004c */
[----:B------:R-:W-:Y:S01]  /*bca0*/  PRMT R88, RZ, 0x7610, R88 ;  /* 0x00007610ff587816 */ /* 0x000fe20000000058 */
[----:B------:R-:W-:Y:S01]  /*bcb0*/  STL.64 [R1+0x11d0], R52 ;  /* 0x0011d03401007387 */ /* 0x000fe20000100a00 */
[----:B------:R-:W-:Y:S01]  /*bcc0*/  PRMT R80, RZ, 0x7610, R80 ;  /* 0x00007610ff507816 */ /* 0x000fe20000000050 */
[----:B------:R-:W0:Y:S02]  /*bcd0*/  LDC R124, c[0x0][0x3d8] ;  /* 0x0000f600ff7c7b82 */ /* 0x000e240000000800 */
[----:B------:R-:W-:Y:S04]  /*bce0*/  STL [R1+0x1020], R54 ;  /* 0x0010203601007387 */ /* 0x000fe80000100800 */
[----:B------:R-:W-:Y:S01]  /*bcf0*/  STL [R1+0x101c], R55 ;  /* 0x00101c3701007387 */ /* 0x000fe20000100800 */
[----:B------:R-:W-:Y:S01]  /*bd00*/  PRMT R79, RZ, 0x7610, R79 ;  /* 0x00007610ff4f7816 */ /* 0x000fe2000000004f */
[----:B------:R-:W1:Y:S02]  /*bd10*/  LDC R115, c[0x0][0x3d8] ;  /* 0x0000f600ff737b82 */ /* 0x000e640000000800 */
[----:B------:R-:W-:Y:S04]  /*bd20*/  STL.64 [R1+0x1198], R54 ;  /* 0x0011983601007387 */ /* 0x000fe80000100a00 */
[----:B------:R-:W-:Y:S01]  /*bd30*/  STL [R1+0x1018], R56 ;  /* 0x0010183801007387 */ /* 0x000fe20000100800 */
[----:B------:R-:W-:Y:S01]  /*bd40*/  PRMT R73, RZ, 0x7610, R73 ;  /* 0x00007610ff497816 */ /* 0x000fe20000000049 */
[----:B------:R-:W3:Y:S02]  /*bd50*/  LDC R116, c[0x0][0x3d8] ;  /* 0x0000f600ff747b82 */ /* 0x000ee40000000800 */
[----:B------:R-:W-:Y:S04]  /*bd60*/  STL [R1+0x1014], R57 ;  /* 0x0010143901007387 */ /* 0x000fe80000100800 */
[----:B------:R-:W-:Y:S01]  /*bd70*/  STL.64 [R1+0x11a0], R56 ;  /* 0x0011a03801007387 */ /* 0x000fe20000100a00 */
[----:B------:R-:W-:Y:S01]  /*bd80*/  PRMT R71, RZ, 0x7610, R71 ;  /* 0x00007610ff477816 */ /* 0x000fe20000000047 */
[----:B------:R-:W3:Y:S02]  /*bd90*/  LDC R161, c[0x0][0x3d8] ;  /* 0x0000f600ffa17b82 */ /* 0x000ee40000000800 */
[----:B------:R-:W-:Y:S04]  /*bda0*/  STL [R1+0x1010], R58 ;  /* 0x0010103a01007387 */ /* 0x000fe80000100800 */
[----:B------:R-:W-:Y:S02]  /*bdb0*/  STL [R1+0x100c], R59 ;  /* 0x00100c3b01007387 */ /* 0x000fe40000100800 */
[----:B------:R-:W3:Y:S02]  /*bdc0*/  LDC R118, c[0x0][0x3d8] ;  /* 0x0000f600ff767b82 */ /* 0x000ee40000000800 */
[----:B------:R-:W-:Y:S04]  /*bdd0*/  STL.64 [R1+0x1178], R58 ;  /* 0x0011783a01007387 */ /* 0x000fe80000100a00 */
[----:B------:R-:W-:Y:S02]  /*bde0*/  STL.64 [R1+0xf90], R60 ;  /* 0x000f903c01007387 */ /* 0x000fe40000100a00 */
[----:B------:R-:W3:Y:S02]  /*bdf0*/  LDC R119, c[0x0][0x3d8] ;  /* 0x0000f600ff777b82 */ /* 0x000ee40000000800 */
[----:B------:R-:W-:Y:S04]  /*be00*/  STL.64 [R1+0xf88], R62 ;  /* 0x000f883e01007387 */ /* 0x000fe80000100a00 */
[----:B------:R1:W-:Y:S01]  /*be10*/  STL.64 [R1+0xf80], R64 ;  /* 0x000f804001007387 */ /* 0x0003e20000100a00 */
[----:B------:R-:W-:Y:S01]  /*be20*/  PRMT R87, RZ, 0x7610, R87 ;  /* 0x00007610ff577816 */ /* 0x000fe20000000057 */
[----:B------:R-:W3:Y:S02]  /*be30*/  LDC R18, c[0x0][0x3d8] ;  /* 0x0000f600ff127b82 */ /* 0x000ee40000000800 */
[----:B------:R4:W-:Y:S01]  /*be40*/  STL.64 [R1+0xf78], R66 ;  /* 0x000f784201007387 */ /* 0x0009e20000100a00 */
[----:B------:R-:W-:-:S02]  /*be50*/  IMAD R105, R113, 0x110, RZ ;  /* 0x0000011071697824 */ /* 0x000fc400078e02ff */
[----:B0-----:R-:W-:Y:S02]  /*be60*/  IMAD R92, R92, 0x60, RZ ;  /* 0x000000605c5c7824 */ /* 0x001fe400078e02ff */
[----:B--2---:R-:W-:Y:S01]  /*be70*/  IMAD R94, R94, 0x90, RZ ;  /* 0x000000905e5e7824 */ /* 0x004fe200078e02ff */
[----:B------:R-:W-:Y:S01]  /*be80*/  PRMT R151, RZ, 0x7610, R151 ;  /* 0x00007610ff977816 */ /* 0x000fe20000000097 */
[----:B------:R-:W2:Y:S01]  /*be90*/  @P2 LDG.E.U16 R0, desc[UR8][R142.64] ;  /* 0x000000088e002981 */ /* 0x000ea2000c1e1500 */
[-C--:B-1----:R-:W-:Y:S01]  /*bea0*/  LEA R64, P4, R120, R142.reuse, 0x5 ;  /* 0x0000008e78407211 */ /* 0x082fe200078828ff */
[----:B------:R-:W-:Y:S01]  /*beb0*/  IMAD R102, R102, 0x48, RZ ;  /* 0x0000004866667824 */ /* 0x000fe200078e02ff */
[-C--:B------:R-:W-:Y:S01]  /*bec0*/  IADD3 R62, P5, PT, R90, R142.reuse, RZ ;  /* 0x0000008e5a3e7210 */ /* 0x080fe20007fbe0ff */
[----:B----4-:R-:W-:Y:S01]  /*bed0*/  IMAD R165, R107, 0xc0, RZ ;  /* 0x000000c06ba57824 */ /* 0x010fe200078e02ff */
[-C--:B------:R-:W-:Y:S01]  /*bee0*/  LEA.HI.X.SX32 R65, R100, R143.reuse, 0x1, P4 ;  /* 0x0000008f64417211 */ /* 0x080fe200020f0eff */
[----:B------:R-:W-:Y:S01]  /*bef0*/  IMAD R158, R110, 0xf0, RZ ;  /* 0x000000f06e9e7824 */ /* 0x000fe200078e02ff */
[-C--:B------:R-:W-:Y:S01]  /*bf00*/  IADD3 R58, P4, PT, R91, R142.reuse, RZ ;  /* 0x0000008e5b3a7210 */ /* 0x080fe20007f9e0ff */
[----:B------:R-:W-:Y:S01]  /*bf10*/  IMAD R156, R156, 0x78, RZ ;  /* 0x000000789c9c7824 */ /* 0x000fe200078e02ff */
[-C--:B------:R-:W-:Y:S01]  /*bf20*/  LEA R66, P6, R123, R142.reuse, 0x4 ;  /* 0x0000008e7b427211 */ /* 0x080fe200078c20ff */
[----:B------:R-:W-:Y:S01]  /*bf30*/  IMAD R107, R114, 0x120, RZ ;  /* 0x00000120726b7824 */ /* 0x000fe200078e02ff */
[-C--:B------:R-:W-:Y:S01]  /*bf40*/  LEA.HI.X.SX32 R59, R99, R143.reuse, 0x1, P4 ;  /* 0x0000008f633b7211 */ /* 0x080fe200020f0eff */
[----:B------:R-:W-:Y:S01]  /*bf50*/  IMAD.SHL.U32 R109, R111, 0x80, RZ ;  /* 0x000000806f6d7824 */ /* 0x000fe200078e00ff */
[-C--:B------:R-:W-:Y:S01]  /*bf60*/  LEA R134, P4, R122, R142.reuse, 0x7 ;  /* 0x0000008e7a867211 */ /* 0x080fe200078838ff */
[----:B------:R-:W-:Y:S01]  /*bf70*/  IMAD R111, R117, 0x150, RZ ;  /* 0x00000150756f7824 */ /* 0x000fe200078e02ff */
[-C--:B------:R-:W-:Y:S01]  /*bf80*/  LEA.HI.X.SX32 R67, R97, R143.reuse, 0x1, P6 ;  /* 0x0000008f61437211 */ /* 0x080fe200030f0eff */
[----:B------:R-:W-:Y:S01]  /*bf90*/  IMAD R164, R164, 0xa8, RZ ;  /* 0x000000a8a4a47824 */ /* 0x000fe200078e02ff */
[-C--:B------:R-:W-:Y:S01]  /*bfa0*/  LEA.HI.X.SX32 R135, R104, R143.reuse, 0x1, P4 ;  /* 0x0000008f68877211 */ /* 0x080fe200020f0eff */
[----:B------:R-:W-:Y:S01]  /*bfb0*/  IMAD R95, R95, 0xa0, RZ ;  /* 0x000000a05f5f7824 */ /* 0x000fe200078e02ff */
[-C--:B------:R-:W-:Y:S01]  /*bfc0*/  IADD3 R152, P4, PT, R96, R142.reuse, RZ ;  /* 0x0000008e60987210 */ /* 0x080fe20007f9e0ff */
[----:B------:R0:W4:Y:S01]  /*bfd0*/  @P2 LDG.E.U16 R68, desc[UR8][R66.64] ;  /* 0x0000000842442981 */ /* 0x000122000c1e1500 */
[-C--:B------:R-:W-:Y:S01]  /*bfe0*/  LEA R60, P6, R121, R142.reuse, 0x6 ;  /* 0x0000008e793c7211 */ /* 0x080fe200078c30ff */
[----:B------:R-:W-:Y:S01]  /*bff0*/  IMAD R19, R108, 0xd0, RZ ;  /* 0x000000d06c137824 */ /* 0x000fe200078e02ff */
[-C--:B------:R-:W-:Y:S01]  /*c000*/  LEA.HI.X.SX32 R153, R106, R143.reuse, 0x1, P4 ;  /* 0x0000008f6a997211 */ /* 0x080fe200020f0eff */
[----:B------:R-:W-:Y:S01]  /*c010*/  IMAD R112, R112, 0x68, RZ ;  /* 0x0000006870707824 */ /* 0x000fe200078e02ff */
[-C--:B------:R-:W-:Y:S01]  /*c020*/  IADD3 R48, P4, PT, R160, R142.reuse, RZ ;  /* 0x0000008ea0307210 */ /* 0x080fe20007f9e0ff */
[----:B------:R0:W-:Y:S01]  /*c030*/  STL.64 [R1+0x7d0], R66 ;  /* 0x0007d04201007387 */ /* 0x0001e20000100a00 */
[-C--:B------:R-:W-:Y:S01]  /*c040*/  LEA.HI.X.SX32 R61, R103, R143.reuse, 0x1, P6 ;  /* 0x0000008f673d7211 */ /* 0x080fe200030f0eff */
[----:B------:R-:W-:Y:S01]  /*c050*/  IMAD R108, R115, 0x130, RZ ;  /* 0x00000130736c7824 */ /* 0x000fe200078e02ff */
[CC--:B------:R-:W-:Y:S01]  /*c060*/  IADD3 R54, P6, PT, R93.reuse, R142.reuse, RZ ;  /* 0x0000008e5d367210 */ /* 0x0c0fe20007fde0ff */
[----:B------:R-:W-:Y:S01]  /*c070*/  STL.64 [R1+0x7c8], R64 ;  /* 0x0007c84001007387 */ /* 0x000fe20000100a00 */
[-C--:B------:R-:W-:Y:S01]  /*c080*/  LEA.HI.X.SX32 R49, R93, R143.reuse, 0x1, P4 ;  /* 0x0000008f5d317211 */ /* 0x080fe200020f0eff */
[----:B---3--:R-:W-:Y:S01]  /*c090*/  IMAD R110, R116, 0x140, RZ ;  /* 0x00000140746e7824 */ /* 0x008fe200078e02ff */
[-C--:B------:R-:W-:Y:S01]  /*c0a0*/  IADD3 R26, P4, PT, R105, R142.reuse, RZ ;  /* 0x0000008e691a7210 */ /* 0x080fe20007f9e0ff */
[----:B------:R1:W3:Y:S01]  /*c0b0*/  @P2 LDG.E.U16 R71, desc[UR8][R60.64] ;  /* 0x000000083c472981 */ /* 0x0002e2000c1e1500 */
[-C--:B------:R-:W-:Y:S01]  /*c0c0*/  LEA.HI.X.SX32 R63, R98, R143.reuse, 0x1, P5 ;  /* 0x0000008f623f7211 */ /* 0x080fe200028f0eff */
[----:B------:R-:W-:Y:S01]  /*c0d0*/  IMAD R161, R161, 0x98, RZ ;  /* 0x00000098a1a17824 */ /* 0x000fe200078e02ff */
[-C--:B------:R-:W-:Y:S01]  /*c0e0*/  LEA.HI.X.SX32 R55, R101, R143.reuse, 0x1, P6 ;  /* 0x0000008f65377211 */ /* 0x080fe200030f0eff */
[----:B------:R-:W-:Y:S01]  /*c0f0*/  IMAD R113, R118, 0x160, RZ ;  /* 0x0000016076717824 */ /* 0x000fe200078e02ff */
[-C--:B------:R-:W-:Y:S01]  /*c100*/  LEA.HI.X.SX32 R27, R159, R143.reuse, 0x1, P4 ;  /* 0x0000008f9f1b7211 */ /* 0x080fe200020f0eff */
[----:B------:R-:W2:Y:S01]  /*c110*/  @P2 LDG.E.U16 R70, desc[UR8][R62.64] ;  /* 0x000000083e462981 */ /* 0x000ea2000c1e1500 */
[-C--:B------:R-:W-:Y:S01]  /*c120*/  IADD3 R56, P5, PT, R92, R142.reuse, RZ ;  /* 0x0000008e5c387210 */ /* 0x080fe20007fbe0ff */
[----:B------:R-:W-:Y:S01]  /*c130*/  IMAD R114, R119, 0x170, RZ ;  /* 0x0000017077727824 */ /* 0x000fe200078e02ff */
[-C--:B------:R-:W-:Y:S01]  /*c140*/  IADD3 R162, P6, PT, R95, R142.reuse, RZ ;  /* 0x0000008e5fa27210 */ /* 0x080fe20007fde0ff */
[----:B------:R-:W2:Y:S01]  /*c150*/  @P2 LDG.E.U16 R74, desc[UR8][R54.64] ;  /* 0x00000008364a2981 */ /* 0x000ea2000c1e1500 */
[-C--:B------:R-:W-:Y:S01]  /*c160*/  LEA.HI.X.SX32 R57, R90, R143.reuse, 0x1, P5 ;  /* 0x0000008f5a397211 */ /* 0x080fe200028f0eff */
[----:B------:R-:W1:Y:S01]  /*c170*/  LDC R160, c[0x0][0x3d8] ;  /* 0x0000f600ffa07b82 */ /* 0x000e620000000800 */
[----:B------:R-:W-:Y:S01]  /*c180*/  IADD3 R136, P5, PT, R94, R142, RZ ;  /* 0x0000008e5e887210 */ /* 0x000fe20007fbe0ff */
[----:B------:R-:W2:Y:S01]  /*c190*/  @P2 LDG.E.U16 R84, desc[UR8][R26.64] ;  /* 0x000000081a542981 */ /* 0x000ea2000c1e1500 */
[----:B------:R-:W-:-:S02]  /*c1a0*/  LEA.HI.X.SX32 R163, R91, R143, 0x1, P6 ;  /* 0x0000008f5ba37211 */ /* 0x000fc400030f0eff */
[-C--:B------:R-:W-:Y:S01]  /*c1b0*/  LEA.HI.X.SX32 R137, R102, R143.reuse, 0x1, P5 ;  /* 0x0000008f66897211 */ /* 0x080fe200028f0eff */
[----:B------:R-:W2:Y:S01]  /*c1c0*/  @P2 LDG.E.U16 R73, desc[UR8][R56.64] ;  /* 0x0000000838492981 */ /* 0x000ea2000c1e1500 */
[-C--:B------:R-:W-:Y:S01]  /*c1d0*/  IADD3 R52, P5, PT, R165, R142.reuse, RZ ;  /* 0x0000008ea5347210 */ /* 0x080fe20007fbe0ff */
[----:B0-----:R-:W0:Y:S01]  /*c1e0*/  LDC R67, c[0x0][0x3d8] ;  /* 0x0000f600ff437b82 */ /* 0x001e220000000800 */
[-C--:B------:R-:W-:Y:S01]  /*c1f0*/  IADD3 R50, P6, PT, R19, R142.reuse, RZ ;  /* 0x0000008e13327210 */ /* 0x080fe20007fde0ff */
[----:B------:R0:W2:Y:S01]  /*c200*/  @P2 LDG.E.U16 R76, desc[UR8][R136.64] ;  /* 0x00000008884c2981 */ /* 0x0000a2000c1e1500 */
[-C--:B------:R-:W-:Y:S02]  /*c210*/  LEA.HI.X.SX32 R53, R92, R143.reuse, 0x1, P5 ;  /* 0x0000008f5c357211 */ /* 0x080fe400028f0eff */
[-C--:B------:R-:W-:Y:S01]  /*c220*/  IADD3 R46, P5, PT, R158, R142.reuse, RZ ;  /* 0x0000008e9e2e7210 */ /* 0x080fe20007fbe0ff */
[----:B------:R-:W-:Y:S01]  /*c230*/  STL.64 [R1+0x7c0], R62 ;  /* 0x0007c03e01007387 */ /* 0x000fe20000100a00 */
[-C--:B------:R-:W-:Y:S01]  /*c240*/  LEA.HI.X.SX32 R51, R112, R143.reuse, 0x1, P6 ;  /* 0x0000008f70337211 */ /* 0x080fe200030f0eff */
[----:B------:R-:W0:Y:S01]  /*c250*/  LDC R158, c[0x0][0x3d8] ;  /* 0x0000f600ff9e7b82 */ /* 0x000e220000000800 */
[----:B------:R-:W-:Y:S01]  /*c260*/  LEA.HI.X.SX32 R47, R156, R143, 0x1, P5 ;  /* 0x0000008f9c2f7211 */ /* 0x000fe200028f0eff */
[----:B------:R-:W2:Y:S01]  /*c270*/  @P2 LDG.E.U16 R79, desc[UR8][R52.64] ;  /* 0x00000008344f2981 */ /* 0x000ea2000c1e1500 */
[----:B------:R-:W-:-:S02]  /*c280*/  IADD3 R24, P5, PT, R107, R142, RZ ;  /* 0x0000008e6b187210 */ /* 0x000fc40007fbe0ff */
[-C--:B------:R-:W-:Y:S01]  /*c290*/  LEA R28, P6, R124, R142.reuse, 0x8 ;  /* 0x0000008e7c1c7211 */ /* 0x080fe200078c40ff */
[----:B------:R-:W3:Y:S01]  /*c2a0*/  @P2 LDG.E.U16 R80, desc[UR8][R50.64] ;  /* 0x0000000832502981 */ /* 0x000ee2000c1e1500 */
[-C--:B------:R-:W-:Y:S01]  /*c2b0*/  LEA.HI.X.SX32 R25, R94, R143.reuse, 0x1, P5 ;  /* 0x0000008f5e197211 */ /* 0x080fe200028f0eff */
[----:B------:R-:W0:Y:S01]  /*c2c0*/  LDC R165, c[0x0][0x3d8] ;  /* 0x0000f600ffa57b82 */ /* 0x000e220000000800 */
[-C--:B------:R-:W-:Y:S01]  /*c2d0*/  IADD3 R20, P5, PT, R111, R142.reuse, RZ ;  /* 0x0000008e6f147210 */ /* 0x080fe20007fbe0ff */
[----:B------:R1:W-:Y:S01]  /*c2e0*/  STL.64 [R1+0x7b8], R60 ;  /* 0x0007b83c01007387 */ /* 0x0003e20000100a00 */
[-C--:B------:R-:W-:Y:S02]  /*c2f0*/  LEA.HI.X.SX32 R29, R109, R143.reuse, 0x1, P6 ;  /* 0x0000008f6d1d7211 */ /* 0x080fe400030f0eff */
[-C--:B------:R-:W-:Y:S01]  /*c300*/  LEA.HI.X.SX32 R21, R164, R143.reuse, 0x1, P5 ;  /* 0x0000008fa4157211 */ /* 0x080fe200028f0eff */
[----:B------:R-:W-:Y:S01]  /*c310*/  STL.64 [R1+0x7b0], R58 ;  /* 0x0007b03a01007387 */ /* 0x000fe20000100a00 */
[-C--:B------:R-:W-:Y:S01]  /*c320*/  IADD3 R22, P6, PT, R108, R142.reuse, RZ ;  /* 0x0000008e6c167210 */ /* 0x080fe20007fde0ff */
[----:B------:R-:W0:Y:S01]  /*c330*/  LDC R92, c[0x0][0x3d8] ;  /* 0x0000f600ff5c7b82 */ /* 0x000e220000000800 */
[----:B------:R-:W-:Y:S01]  /*c340*/  IADD3 R2, P4, PT, R110, R142, RZ ;  /* 0x0000008e6e027210 */ /* 0x000fe20007f9e0ff */
[----:B------:R-:W3:Y:S01]  /*c350*/  @P2 LDG.E.U16 R88, desc[UR8][R20.64] ;  /* 0x0000000814582981 */ /* 0x000ee2000c1e1500 */
[----:B------:R-:W-:-:S02]  /*c360*/  LEA.HI.X.SX32 R23, R161, R143, 0x1, P6 ;  /* 0x0000008fa1177211 */ /* 0x000fc400030f0eff */
[-C--:B------:R-:W-:Y:S01]  /*c370*/  LEA.HI.X.SX32 R3, R95, R143.reuse, 0x1, P4 ;  /* 0x0000008f5f037211 */ /* 0x080fe200020f0eff */
[----:B------:R-:W-:Y:S01]  /*c380*/  STL.64 [R1+0x7a8], R56 ;  /* 0x0007a83801007387 */ /* 0x000fe20000100a00 */
[-C--:B------:R-:W-:Y:S01]  /*c390*/  IADD3 R16, P6, PT, R113, R142.reuse, RZ ;  /* 0x0000008e71107210 */ /* 0x080fe20007fde0ff */
[----:B------:R-:W2:Y:S01]  /*c3a0*/  LDC R110, c[0x0][0x3d8] ;  /* 0x0000f600ff6e7b82 */ /* 0x000ea20000000800 */
[----:B------:R-:W-:Y:S01]  /*c3b0*/  IADD3 R14, P4, PT, R114, R142, RZ ;  /* 0x0000008e720e7210 */ /* 0x000fe20007f9e0ff */
[----:B------:R-:W-:Y:S01]  /*c3c0*/  STL.64 [R1+0x7a0], R54 ;  /* 0x0007a03601007387 */ /* 0x000fe20000100a00 */
[-C--:B------:R-:W-:Y:S02]  /*c3d0*/  LEA.HI.X.SX32 R17, R96, R143.reuse, 0x1, P6 ;  /* 0x0000008f60117211 */ /* 0x080fe400030f0eff */
[----:B------:R-:W-:Y:S01]  /*c3e0*/  LEA.HI.X.SX32 R15, R157, R143, 0x1, P4 ;  /* 0x0000008f9d0f7211 */ /* 0x000fe200020f0eff */
[----:B------:R-:W-:Y:S01]  /*c3f0*/  STL.64 [R1+0x798], R134 ;  /* 0x0007988601007387 */ /* 0x000fe20000100a00 */
[----:B------:R-:W-:Y:S01]  /*c400*/  PRMT R141, RZ, 0x7610, R141 ;  /* 0x00007610ff8d7816 */ /* 0x000fe2000000008d */
[----:B------:R-:W0:Y:S01]  /*c410*/  LDC R96, c[0x0][0x3d8] ;  /* 0x0000f600ff607b82 */ /* 0x000e220000000800 */
[----:B------:R-:W-:Y:S01]  /*c420*/  PRMT R149, RZ, 0x7610, R149 ;  /* 0x00007610ff957816 */ /* 0x000fe20000000095 */
[----:B------:R0:W-:Y:S01]  /*c430*/  STL.64 [R1+0x790], R136 ;  /* 0x0007908801007387 */ /* 0x0001e20000100a00 */
[----:B------:R-:W-:-:S02]  /*c440*/  PRMT R148, RZ, 0x7610, R148 ;  /* 0x00007610ff947816 */ /* 0x000fc40000000094 */
[----:B------:R-:W-:Y:S01]  /*c450*/  PRMT R83, RZ, 0x7610, R83 ;  /* 0x00007610ff537816 */ /* 0x000fe20000000053 */
[----:B------:R-:W-:Y:S01]  /*c460*/  STL.64 [R1+0x788], R162 ;  /* 0x000788a201007387 */ /* 0x000fe20000100a00 */
        /* <DEDUP_REMOVED lines=8> */
[----:B------:R-:W2:Y:S01]  /*c4f0*/  LDC R108, c[0x0][0x3d8] ;  /* 0x0000f600ff6c7b82 */ /* 0x000ea20000000800 */
[----:B------:R-:W-:Y:S01]  /*c500*/  PRMT R139, RZ, 0x7610, R139 ;  /* 0x00007610ff8b7816 */ /* 0x000fe2000000008b */
[----:B------:R-:W-:Y:S01]  /*c510*/  STL.64 [R1+0x770], R50 ;  /* 0x0007703201007387 */ /* 0x000fe20000100a00 */
[----:B------:R-:W-:-:S02]  /*c520*/  PRMT R132, RZ, 0x7610, R132 ;  /* 0x00007610ff847816 */ /* 0x000fc40000000084 */
[----:B------:R-:W-:Y:S01]  /*c530*/  PRMT R131, RZ, 0x7610, R131 ;  /* 0x00007610ff837816 */ /* 0x000fe20000000083 */
[----:B------:R-:W-:Y:S01]  /*c540*/  STL.64 [R1+0x768], R48 ;  /* 0x0007683001007387 */ /* 0x000fe20000100a00 */
[----:B------:R-:W-:Y:S01]  /*c550*/  PRMT R130, RZ, 0x7610, R130 ;  /* 0x00007610ff827816 */ /* 0x000fe20000000082 */
[----:B-1----:R-:W1:Y:S01]  /*c560*/  LDC R61, c[0x0][0x3d8] ;  /* 0x0000f600ff3d7b82 */ /* 0x002e620000000800 */
[----:B------:R-:W-:Y:S01]  /*c570*/  PRMT R129, RZ, 0x7610, R129 ;  /* 0x00007610ff817816 */ /* 0x000fe20000000081 */
[----:B------:R-:W-:Y:S01]  /*c580*/  STL.64 [R1+0x760], R46 ;  /* 0x0007602e01007387 */ /* 0x000fe20000100a00 */
[----:B------:R-:W-:Y:S02]  /*c590*/  PRMT R128, RZ, 0x7610, R128 ;  /* 0x00007610ff807816 */ /* 0x000fe40000000080 */
[----:B------:R-:W-:Y:S01]  /*c5a0*/  PRMT R127, RZ, 0x7610, R127 ;  /* 0x00007610ff7f7816 */ /* 0x000fe2000000007f */
[----:B------:R-:W-:Y:S01]  /*c5b0*/  STL.64 [R1+0x758], R28 ;  /* 0x0007581c01007387 */ /* 0x000fe20000100a00 */
[----:B------:R-:W-:Y:S01]  /*c5c0*/  PRMT R126, RZ, 0x7610, R126 ;  /* 0x00007610ff7e7816 */ /* 0x000fe2000000007e */
[----:B0-----:R-:W0:Y:S01]  /*c5d0*/  LDC R137, c[0x0][0x3d8] ;  /* 0x0000f600ff897b82 */ /* 0x001e220000000800 */
        /* <DEDUP_REMOVED lines=12> */
[----:B------:R-:W-:-:S02]  /*c6a0*/  PRMT R119, RZ, 0x7610, R119 ;  /* 0x00007610ff777816 */ /* 0x000fc40000000077 */
[----:B------:R-:W-:Y:S01]  /*c6b0*/  PRMT R118, RZ, 0x7610, R118 ;  /* 0x00007610ff767816 */ /* 0x000fe20000000076 */
[----:B------:R1:W3:Y:S01]  /*c6c0*/  @P2 LDG.E.U16 R87, desc[UR8][R2.64] ;  /* 0x0000000802572981 */ /* 0x0002e2000c1e1500 */
[----:B------:R-:W-:Y:S02]  /*c6d0*/  PRMT R117, RZ, 0x7610, R117 ;  /* 0x00007610ff757816 */ /* 0x000fe40000000075 */
[----:B------:R-:W-:Y:S01]  /*c6e0*/  PRMT R116, RZ, 0x7610, R116 ;  /* 0x00007610ff747816 */ /* 0x000fe20000000074 */
[----:B------:R-:W3:Y:S01]  /*c6f0*/  @P2 LDG.E.U16 R83, desc[UR8][R28.64] ;  /* 0x000000081c532981 */ /* 0x000ee2000c1e1500 */
[----:B------:R-:W-:Y:S02]  /*c700*/  PRMT R115, RZ, 0x7610, R115 ;  /* 0x00007610ff737816 */ /* 0x000fe40000000073 */
[----:B------:R-:W-:Y:S01]  /*c710*/  PRMT R150, RZ, 0x7610, R150 ;  /* 0x00007610ff967816 */ /* 0x000fe20000000096 */
[----:B------:R1:W3:Y:S01]  /*c720*/  @P2 LDG.E.U16 R75, desc[UR8][R134.64] ;  /* 0x00000008864b2981 */ /* 0x0002e2000c1e1500 */
[----:B------:R-:W-:Y:S01]  /*c730*/  PRMT R114, RZ, 0x7610, R114 ;  /* 0x00007610ff727816 */ /* 0x000fe20000000072 */
[----:B-1----:R-:W1:Y:S01]  /*c740*/  LDC R3, c[0x0][0x3d8] ;  /* 0x0000f600ff037b82 */ /* 0x002e620000000800 */
[----:B------:R-:W-:Y:S01]  /*c750*/  PRMT R147, RZ, 0x7610, R147 ;  /* 0x00007610ff937816 */ /* 0x000fe20000000093 */
[----:B------:R-:W0:Y:S01]  /*c760*/  S2R R2, SR_TID.X ;  /* 0x0000000000027919 */ /* 0x000e220000002100 */
[----:B------:R-:W-:-:S02]  /*c770*/  PRMT R104, RZ, 0x7610, R104 ;  /* 0x00007610ff687816 */ /* 0x000fc40000000068 */
[----:B------:R-:W-:Y:S01]  /*c780*/  PRMT R4, RZ, 0x7610, R4 ;  /* 0x00007610ff047816 */ /* 0x000fe20000000004 */
[----:B------:R-:W-:Y:S01]  /*c790*/  STL.64 [R1+0x730], R20 ;  /* 0x0007301401007387 */ /* 0x000fe20000100a00 */
[----:B------:R-:W-:Y:S01]  /*c7a0*/  PRMT R5, RZ, 0x7610, R5 ;  /* 0x00007610ff057816 */ /* 0x000fe20000000005 */
[----:B------:R-:W-:Y:S01]  /*c7b0*/  IMAD R135, R96, 0x1e, RZ ;  /* 0x0000001e60877824 */ /* 0x000fe200078e02ff */
[----:B------:R-:W-:Y:S01]  /*c7c0*/  PRMT R6, RZ, 0x7610, R6 ;  /* 0x00007610ff067816 */ /* 0x000fe20000000006 */
[----:B------:R-:W-:Y:S01]  /*c7d0*/  STL.64 [R1+0x728], R16 ;  /* 0x0007281001007387 */ /* 0x000fe20000100a00 */
[----:B------:R-:W-:Y:S02]  /*c7e0*/  PRMT R7, RZ, 0x7610, R7 ;  /* 0x00007610ff077816 */ /* 0x000fe40000000007 */
[----:B------:R-:W-:Y:S01]  /*c7f0*/  PRMT R8, RZ, 0x7610, R8 ;  /* 0x00007610ff087816 */ /* 0x000fe20000000008 */
[----:B------:R-:W-:Y:S01]  /*c800*/  STL.64 [R1+0x720], R14 ;  /* 0x0007200e01007387 */ /* 0x000fe20000100a00 */
        /* <DEDUP_REMOVED lines=8> */
[----:B------:R0:W-:Y:S01]  /*c890*/  STL.64 [R1+0x1438], R148 ;  /* 0x0014389401007387 */ /* 0x0001e20000100a00 */
[----:B------:R-:W-:-:S02]  /*c8a0*/  PRMT R31, RZ, 0x7610, R31 ;  /* 0x00007610ff1f7816 */ /* 0x000fc4000000001f */
[----:B------:R-:W-:Y:S01]  /*c8b0*/  PRMT R32, RZ, 0x7610, R32 ;  /* 0x00007610ff207816 */ /* 0x000fe20000000020 */
[----:B------:R-:W3:Y:S01]  /*c8c0*/  @P2 LDG.E.U16 R78, desc[UR8][R152.64] ;  /* 0x00000008984e2981 */ /* 0x000ee2000c1e1500 */
[----:B------:R-:W-:Y:S02]  /*c8d0*/  PRMT R33, RZ, 0x7610, R33 ;  /* 0x00007610ff217816 */ /* 0x000fe40000000021 */
[----:B------:R-:W-:Y:S02]  /*c8e0*/  PRMT R69, RZ, 0x7610, R69 ;  /* 0x00007610ff457816 */ /* 0x000fe40000000045 */
[----:B------:R-:W-:Y:S02]  /*c8f0*/  PRMT R72, RZ, 0x7610, R72 ;  /* 0x00007610ff487816 */ /* 0x000fe40000000048 */
[----:B------:R-:W-:Y:S01]  /*c900*/  PRMT R77, RZ, 0x7610, R77 ;  /* 0x00007610ff4d7816 */ /* 0x000fe2000000004d */
[----:B0-----:R-:W0:Y:S01]  /*c910*/  LDC R149, c[0x0][0x3d8] ;  /* 0x0000f600ff957b82 */ /* 0x001e220000000800 */
[----:B------:R-:W-:Y:S01]  /*c920*/  LOP3.LUT R91, R2, 0x40, RZ, 0xc0, !PT ;  /* 0x00000040025b7812 */ /* 0x000fe200078ec0ff */
[----:B------:R0:W-:Y:S01]  /*c930*/  STL [R1+0x1428], R146 ;  /* 0x0014289201007387 */ /* 0x0001e20000100800 */
[----:B------:R-:W-:-:S02]  /*c940*/  PRMT R81, RZ, 0x7610, R81 ;  /* 0x00007610ff517816 */ /* 0x000fc40000000051 */
[----:B-----5:R-:W-:Y:S01]  /*c950*/  LEA R133, R91, R133, 0x9 ;  /* 0x000000855b857211 */ /* 0x020fe200078e48ff */
[----:B------:R-:W3:Y:S01]  /*c960*/  @P2 LDG.E.U16 R69, desc[UR8][R64.64] ;  /* 0x0000000840452981 */ /* 0x000ee2000c1e1500 */
[----:B------:R-:W-:Y:S01]  /*c970*/  PRMT R151, RZ, 0x7610, R151 ;  /* 0x00007610ff977816 */ /* 0x000fe20000000097 */
[----:B------:R-:W1:Y:S01]  /*c980*/  LDC R91, c[0x0][0x3d8] ;  /* 0x0000f600ff5b7b82 */ /* 0x000e620000000800 */
[----:B------:R-:W-:Y:S01]  /*c990*/  PRMT R82, RZ, 0x7610, R82 ;  /* 0x00007610ff527816 */ /* 0x000fe20000000052 */
[----:B------:R-:W3:Y:S01]  /*c9a0*/  @P2 LDG.E.U16 R72, desc[UR8][R58.64] ;  /* 0x000000083a482981 */ /* 0x000ee2000c1e1500 */
[----:B------:R-:W-:Y:S02]  /*c9b0*/  PRMT R85, RZ, 0x7610, R85 ;  /* 0x00007610ff557816 */ /* 0x000fe40000000055 */
[----:B------:R-:W-:Y:S01]  /*c9c0*/  PRMT R86, RZ, 0x7610, R86 ;  /* 0x00007610ff567816 */ /* 0x000fe20000000056 */
[----:B------:R0:W3:Y:S01]  /*c9d0*/  @P2 LDG.E.U16 R77, desc[UR8][R162.64] ;  /* 0x00000008a24d2981 */ /* 0x0000e2000c1e1500 */
[----:B------:R-:W-:Y:S01]  /*c9e0*/  PRMT R89, RZ, 0x7610, R89 ;  /* 0x00007610ff597816 */ /* 0x000fe20000000059 */
[----:B------:R-:W1:Y:S01]  /*c9f0*/  LDC R148, c[0x0][0x3d8] ;  /* 0x0000f600ff947b82 */ /* 0x000e620000000800 */
[----:B------:R-:W-:Y:S01]  /*ca00*/  PRMT R90, RZ, 0x7610, R90 ;  /* 0x00007610ff5a7816 */ /* 0x000fe2000000005a */
[----:B0-----:R-:W-:Y:S01]  /*ca10*/  IMAD R96, R149, 0x3a, RZ ;  /* 0x0000003a95607824 */ /* 0x001fe200078e02ff */
[----:B------:R0:W-:Y:S05]  /*ca20*/  STL.64 [R1+0x1420], R144 ;  /* 0x0014209001007387 */ /* 0x0001ea0000100a00 */
[----:B------:R-:W1:Y:S01]  /*ca30*/  LDC R149, c[0x0][0x3d8] ;  /* 0x0000f600ff957b82 */ /* 0x000e620000000800 */
[----:B------:R-:W-:Y:S04]  /*ca40*/  STL.64 [R1+0x1408], R138 ;  /* 0x0014088a01007387 */ /* 0x000fe80000100a00 */
[----:B------:R-:W-:Y:S01]  /*ca50*/  STL.64 [R1+0x1400], R132 ;  /* 0x0014008401007387 */ /* 0x000fe20000100a00 */
[----:B------:R-:W-:-:S02]  /*ca60*/  PRMT R146, RZ, 0x7610, R146 ;  /* 0x00007610ff927816 */ /* 0x000fc40000000092 */
[----:B------:R-:W1:Y:S01]  /*ca70*/  LDC R163, c[0x0][0x3d8] ;  /* 0x0000f600ffa37b82 */ /* 0x000e620000000800 */
[----:B------:R-:W-:Y:S04]  /*ca80*/  STL.64 [R1+0x13e8], R130 ;  /* 0x0013e88201007387 */ /* 0x000fe80000100a00 */
[----:B------:R-:W-:Y:S03]  /*ca90*/  STL.64 [R1+0x13c8], R128 ;  /* 0x0013c88001007387 */ /* 0x000fe60000100a00 */
[----:B0-----:R-:W0:Y:S01]  /*caa0*/  LDC R145, c[0x0][0x3d8] ;  /* 0x0000f600ff917b82 */ /* 0x001e220000000800 */
[----:B------:R1:W-:Y:S04]  /*cab0*/  STL.64 [R1+0x13c0], R126 ;  /* 0x0013c07e01007387 */ /* 0x0003e80000100a00 */
[----:B------:R1:W-:Y:S01]  /*cac0*/  STL.64 [R1+0x13b8], R124 ;  /* 0x0013b87c01007387 */ /* 0x0003e20000100a00 */
[----:B------:R-:W-:-:S02]  /*cad0*/  PRMT R34, RZ, 0x7610, R34 ;  /* 0x00007610ff227816 */ /* 0x000fc40000000022 */
[----:B------:R-:W0:Y:S01]  /*cae0*/  LDC R153, c[0x0][0x3d8] ;  /* 0x0000f600ff997b82 */ /* 0x000e220000000800 */
[----:B------:R1:W-:Y:S04]  /*caf0*/  STL.64 [R1+0x13a0], R122 ;  /* 0x0013a07a01007387 */ /* 0x0003e80000100a00 */
[----:B------:R-:W-:Y:S01]  /*cb00*/  STL.64 [R1+0x1398], R120 ;  /* 0x0013987801007387 */ /* 0x000fe20000100a00 */
[----:B-1----:R-:W-:Y:S02]  /*cb10*/  PRMT R127, RZ, 0x7610, R127 ;  /* 0x00007610ff7f7816 */ /* 0x002fe4000000007f */
[----:B------:R-:W1:Y:S01]  /*cb20*/  LDC R162, c[0x0][0x3d8] ;  /* 0x0000f600ffa27b82 */ /* 0x000e620000000800 */
[----:B------:R-:W-:Y:S01]  /*cb30*/  PRMT R126, RZ, 0x7610, R126 ;  /* 0x00007610ff7e7816 */ /* 0x000fe2000000007e */
[----:B------:R-:W-:Y:S01]  /*cb40*/  STL.64 [R1+0x1340], R118 ;  /* 0x0013407601007387 */ /* 0x000fe20000100a00 */
[----:B------:R-:W-:-:S03]  /*cb50*/  PRMT R125, RZ, 0x7610, R125 ;  /* 0x00007610ff7d7816 */ /* 0x000fc6000000007d */
[----:B------:R-:W-:Y:S01]  /*cb60*/  STL.64 [R1+0x1318], R116 ;  /* 0x0013187401007387 */ /* 0x000fe20000100a00 */
[----:B------:R-:W-:Y:S02]  /*cb70*/  PRMT R124, RZ, 0x7610, R124 ;  /* 0x00007610ff7c7816 */ /* 0x000fe4000000007c */
[----:B------:R-:W-:Y:S01]  /*cb80*/  PRMT R35, RZ, 0x7610, R35 ;  /* 0x00007610ff237816 */ /* 0x000fe20000000023 */
[----:B------:R-:W-:Y:S01]  /*cb90*/  STL.64 [R1+0x1308], R114 ;  /* 0x0013087201007387 */ /* 0x000fe20000100a00 */
[----:B------:R-:W-:Y:S02]  /*cba0*/  PRMT R123, RZ, 0x7610, R123 ;  /* 0x00007610ff7b7816 */ /* 0x000fe4000000007b */
[----:B------:R-:W-:Y:S01]  /*cbb0*/  PRMT R36, RZ, 0x7610, R36 ;  /* 0x00007610ff247816 */ /* 0x000fe20000000024 */
[----:B------:R-:W3:Y:S01]  /*cbc0*/  @P2 LDG.E.U16 R81, desc[UR8][R48.64] ;  /* 0x0000000830512981 */ /* 0x000ee2000c1e1500 */
        /* <DEDUP_REMOVED lines=13> */
[----:B------:R-:W-:Y:S01]  /*cca0*/  PRMT R105, RZ, 0x7610, R105 ;  /* 0x00007610ff697816 */ /* 0x000fe20000000069 */
[----:B------:R-:W-:Y:S01]  /*ccb0*/  IMAD R67, R67, 0x86, RZ ;  /* 0x0000008643437824 */ /* 0x000fe200078e02ff */
[----:B------:R-:W-:Y:S01]  /*ccc0*/  PRMT R107, RZ, 0x7610, R107 ;  /* 0x00007610ff6b7816 */ /* 0x000fe2000000006b */
[----:B------:R-:W0:Y:S01]  /*ccd0*/  LDC R57, c[0x0][0x3d8] ;  /* 0x0000f600ff397b82 */ /* 0x000e220000000800 */
[----:B------:R-:W-:-:S02]  /*cce0*/  PRMT R113, RZ, 0x7610, R113 ;  /* 0x00007610ff717816 */ /* 0x000fc40000000071 */
[----:B------:R-:W-:Y:S01]  /*ccf0*/  PRMT R94, RZ, 0x7610, R94 ;  /* 0x00007610ff5e7816 */ /* 0x000fe2000000005e */
[----:B------:R-:W-:Y:S01]  /*cd00*/  IMAD R137, R137, 0x76, RZ ;  /* 0x0000007689897824 */ /* 0x000fe200078e02ff */
[----:B------:R-:W-:Y:S02]  /*cd10*/  PRMT R109, RZ, 0x7610, R109 ;  /* 0x00007610ff6d7816 */ /* 0x000fe4000000006d */
[----:B------:R-:W-:Y:S01]  /*cd20*/  PRMT R111, RZ, 0x7610, R111 ;  /* 0x00007610ff6f7816 */ /* 0x000fe2000000006f */
[----:B------:R-:W-:Y:S01]  /*cd30*/  IMAD R66, R66, 0xb6, RZ ;  /* 0x000000b642427824 */ /* 0x000fe200078e02ff */
[----:B------:R-:W0:Y:S08]  /*cd40*/  LDC R55, c[0x0][0x3d8] ;  /* 0x0000f600ff377b82 */ /* 0x000e300000000800 */
[----:B------:R-:W0:Y:S01]  /*cd50*/  LDC R134, c[0x0][0x3d8] ;  /* 0x0000f600ff867b82 */ /* 0x000e220000000800 */
[----:B----4-:R4:W-:Y:S07]  /*cd60*/  STS.U16 [R133+UR4+0x400], R68 ;  /* 0x0004004485007988 */ /* 0x0109ee0008000404 */
[----:B------:R-:W0:Y:S08]  /*cd70*/  LDC R136, c[0x0][0x3d8] ;  /* 0x0000f600ff887b82 */ /* 0x000e300000000800 */
[----:B------:R-:W0:Y:S01]  /*cd80*/  LDC R2, c[0x0][0x3d8] ;  /* 0x0000f600ff027b82 */ /* 0x000e220000000800 */
[----:B------:R-:W3:Y:S07]  /*cd90*/  @P2 LDG.E.U16 R82, desc[UR8][R46.64] ;  /* 0x000000082e522981 */ /* 0x000eee000c1e1500 */
[----:B------:R-:W0:Y:S01]  /*cda0*/  LDC R27, c[0x0][0x3d8] ;  /* 0x0000f600ff1b7b82 */ /* 0x000e220000000800 */
[----:B--2---:R-:W-:Y:S07]  /*cdb0*/  STS.U16 [R133+UR4+0x1c00], R74 ;  /* 0x001c004a85007988 */ /* 0x004fee0008000404 */
[----:B----4-:R-:W2:Y:S01]  /*cdc0*/  LDC R68, c[0x0][0x3d8] ;  /* 0x0000f600ff447b82 */ /* 0x010ea20000000800 */
[----:B------:R4:W-:Y:S04]  /*cdd0*/  STS.U16 [R133+UR4+0xc00], R70 ;  /* 0x000c004685007988 */ /* 0x0009e80008000404 */
[----:B------:R0:W-:Y:S03]  /*cde0*/  STS.U16 [R133+UR4+0x4400], R84 ;  /* 0x0044005485007988 */ /* 0x0001e60008000404 */
[----:B------:R-:W1:Y:S01]  /*cdf0*/  LDC R26, c[0x0][0x3d8] ;  /* 0x0000f600ff1a7b82 */ /* 0x000e620000000800 */
[----:B------:R0:W-:Y:S04]  /*ce00*/  STS.U16 [R133+UR4+0x2400], R76 ;  /* 0x0024004c85007988 */ /* 0x0001e80008000404 */
[----:B------:R-:W-:Y:S03]  /*ce10*/  STS.U16 [R133+UR4+0x1800], R73 ;  /* 0x0018004985007988 */ /* 0x000fe60008000404 */
[----:B----4-:R-:W4:Y:S01]  /*ce20*/  LDC R70, c[0x0][0x3d8] ;  /* 0x0000f600ff467b82 */ /* 0x010f220000000800 */
[----:B------:R-:W-:Y:S07]  /*ce30*/  STS.U16 [R133+UR4+0x3000], R79 ;  /* 0x0030004f85007988 */ /* 0x000fee0008000404 */
[----:B------:R-:W1:Y:S08]  /*ce40*/  LDC R56, c[0x0][0x3d8] ;  /* 0x0000f600ff387b82 */ /* 0x000e700000000800 */
[----:B------:R-:W1:Y:S01]  /*ce50*/  LDC R53, c[0x0][0x3d8] ;  /* 0x0000f600ff357b82 */ /* 0x000e620000000800 */
[----:B---3--:R3:W-:Y:S04]  /*ce60*/  STS.U16 [R133+UR4+0x5400], R88 ;  /* 0x0054005885007988 */ /* 0x0087e80008000404 */
[----:B------:R0:W-:Y:S03]  /*ce70*/  STS.U16 [R133+UR4+0x3400], R80 ;  /* 0x0034005085007988 */ /* 0x0001e60008000404 */
[----:B------:R-:W1:Y:S01]  /*ce80*/  LDC R74, c[0x0][0x3d8] ;  /* 0x0000f600ff4a7b82 */ /* 0x000e620000000800 */
[----:B------:R1:W-:Y:S04]  /*ce90*/  STS.U16 [R133+UR4+0x1000], R71 ;  /* 0x0010004785007988 */ /* 0x0003e80008000404 */
[----:B------:R-:W3:Y:S03]  /*cea0*/  @P2 LDG.E.U16 R85, desc[UR8][R24.64] ;  /* 0x0000000818552981 */ /* 0x000ee6000c1e1500 */
[----:B0-----:R-:W0:Y:S01]  /*ceb0*/  LDC R84, c[0x0][0x3d8] ;  /* 0x0000f600ff547b82 */ /* 0x001e220000000800 */
[----:B--2---:R-:W-:-:S02]  /*cec0*/  IMAD R144, R68, 0x3, RZ ;  /* 0x0000000344907824 */ /* 0x004fc400078e02ff */
[----:B----4-:R-:W-:Y:S01]  /*ced0*/  IMAD R68, R70, 0x6, RZ ;  /* 0x0000000646447824 */ /* 0x010fe200078e02ff */
[----:B------:R-:W-:Y:S04]  /*cee0*/  STL.64 [R1+0x1460], R150 ;  /* 0x0014609601007387 */ /* 0x000fe80000100a00 */
[----:B------:R-:W2:Y:S01]  /*cef0*/  LDC R76, c[0x0][0x3d8] ;  /* 0x0000f600ff4c7b82 */ /* 0x000ea20000000800 */
[----:B------:R-:W4:Y:S04]  /*cf00*/  @P2 LDG.E.U16 R86, desc[UR8][R22.64] ;  /* 0x0000000816562981 */ /* 0x000f28000c1e1500 */
[----:B------:R0:W4:Y:S01]  /*cf10*/  @P2 LDG.E.U16 R89, desc[UR8][R16.64] ;  /* 0x0000000810592981 */ /* 0x000122000c1e1500 */
[----:B-1----:R-:W-:-:S02]  /*cf20*/  IMAD R70, R74, 0xa, RZ ;  /* 0x0000000a4a467824 */ /* 0x002fc400078e02ff */
[----:B---3--:R-:W1:Y:S01]  /*cf30*/  LDC R88, c[0x0][0x3d8] ;  /* 0x0000f600ff587b82 */ /* 0x008e620000000800 */
[----:B------:R-:W3:Y:S01]  /*cf40*/  @P2 LDG.E.U16 R90, desc[UR8][R14.64] ;  /* 0x000000080e5a2981 */ /* 0x000ee2000c1e1500 */
[----:B0-----:R-:W-:-:S03]  /*cf50*/  IMAD R74, R84, 0x14, RZ ;  /* 0x00000014544a7824 */ /* 0x001fc600078e02ff */
[----:B------:R-:W-:Y:S01]  /*cf60*/  STL.64 [R1+0x1440], R146 ;  /* 0x0014409201007387 */ /* 0x000fe20000100a00 */
[----:B------:R-:W-:Y:S01]  /*cf70*/  IMAD R84, R110, 0x24, RZ ;  /* 0x000000246e547824 */ /* 0x000fe200078e02ff */
[----:B------:R-:W-:Y:S01]  /*cf80*/  PRMT R122, RZ, 0x7610, R122 ;  /* 0x00007610ff7a7816 */ /* 0x000fe2000000007a */
[----:B------:R-:W-:Y:S01]  /*cf90*/  IMAD R110, R149, 0x44, RZ ;  /* 0x00000044956e7824 */ /* 0x000fe200078e02ff */
[----:B------:R-:W-:Y:S01]  /*cfa0*/  PRMT R121, RZ, 0x7610, R121 ;  /* 0x00007610ff797816 */ /* 0x000fe20000000079 */
[----:B------:R-:W0:Y:S01]  /*cfb0*/  LDC R149, c[0x0][0x3d8] ;  /* 0x0000f600ff957b82 */ /* 0x000e220000000800 */
[----:B------:R-:W-:Y:S01]  /*cfc0*/  STL.S16 [R1+0xe8], R127 ;  /* 0x0000e87f01007387 */ /* 0x000fe20000100600 */
[----:B------:R-:W-:-:S03]  /*cfd0*/  PRMT R120, RZ, 0x7610, R120 ;  /* 0x00007610ff787816 */ /* 0x000fc60000000078 */
[----:B------:R-:W-:Y:S01]  /*cfe0*/  STL.S16 [R1+0xac], R126 ;  /* 0x0000ac7e01007387 */ /* 0x000fe20000100600 */
[----:B------:R-:W-:Y:S02]  /*cff0*/  PRMT R119, RZ, 0x7610, R119 ;  /* 0x00007610ff777816 */ /* 0x000fe40000000077 */
[----:B------:R-:W-:Y:S01]  /*d000*/  PRMT R118, RZ, 0x7610, R118 ;  /* 0x00007610ff767816 */ /* 0x000fe20000000076 */
[----:B------:R-:W-:Y:S01]  /*d010*/  STL.S16 [R1+0xa8], R125 ;  /* 0x0000a87d01007387 */ /* 0x000fe20000100600 */
[----:B------:R-:W-:Y:S01]  /*d020*/  PRMT R117, RZ, 0x7610, R117 ;  /* 0x00007610ff757816 */ /* 0x000fe20000000075 */
[----:B------:R-:W-:Y:S01]  /*d030*/  IMAD R138, R148, 0x1d, RZ ;  /* 0x0000001d948a7824 */ /* 0x000fe200078e02ff */
[----:B------:R-:W-:Y:S01]  /*d040*/  PRMT R116, RZ, 0x7610, R116 ;  /* 0x00007610ff747816 */ /* 0x000fe20000000074 */
[----:B------:R-:W-:Y:S01]  /*d050*/  STL.S16 [R1+0xa4], R124 ;  /* 0x0000a47c01007387 */ /* 0x000fe20000100600 */
[----:B------:R-:W-:Y:S01]  /*d060*/  PRMT R115, RZ, 0x7610, R115 ;  /* 0x00007610ff737816 */ /* 0x000fe20000000073 */
[----:B------:R-:W1:Y:S02]  /*d070*/  LDC R148, c[0x0][0x3d8] ;  /* 0x0000f600ff947b82 */ /* 0x000e640000000800 */
[----:B------:R-:W-:Y:S01]  /*d080*/  STL.S16 [R1+0xa0], R123 ;  /* 0x0000a07b01007387 */ /* 0x000fe20000100600 */
[----:B------:R-:W-:-:S02]  /*d090*/  PRMT R114, RZ, 0x7610, R114 ;  /* 0x00007610ff727816 */ /* 0x000fc40000000072 */
[----:B------:R-:W-:Y:S02]  /*d0a0*/  PRMT R80, RZ, 0x7610, R80 ;  /* 0x00007610ff507816 */ /* 0x000fe40000000050 */
[----:B------:R-:W-:Y:S01]  /*d0b0*/  PRMT R79, RZ, 0x7610, R79 ;  /* 0x00007610ff4f7816 */ /* 0x000fe2000000004f */
[----:B------:R-:W1:Y:S01]  /*d0c0*/  LDC R54, c[0x0][0x3d8] ;  /* 0x0000f600ff367b82 */ /* 0x000e620000000800 */
[----:B0-----:R-:W-:-:S07]  /*d0d0*/  IMAD R152, R149, 0x4a, RZ ;  /* 0x0000004a95987824 */ /* 0x001fce00078e02ff */
[----:B------:R-:W0:Y:S01]  /*d0e0*/  LDC R149, c[0x0][0x3d8] ;  /* 0x0000f600ff957b82 */ /* 0x000e220000000800 */
[----:B------:R-:W-:Y:S04]  /*d0f0*/  STL.S16 [R1+0x64], R122 ;  /* 0x0000647a01007387 */ /* 0x000fe80000100600 */
[----:B------:R-:W-:Y:S01]  /*d100*/  STL.S16 [R1+0x60], R121 ;  /* 0x0000607901007387 */ /* 0x000fe20000100600 */
[----:B------:R-:W-:Y:S02]  /*d110*/  PRMT R73, RZ, 0x7610, R73 ;  /* 0x00007610ff497816 */ /* 0x000fe40000000049 */
[----:B------:R-:W-:Y:S01]  /*d120*/  PRMT R71, RZ, 0x7610, R71 ;  /* 0x00007610ff477816 */ /* 0x000fe20000000047 */
[----:B------:R-:W-:Y:S01]  /*d130*/  STL.S16 [R1+0x5c], R120 ;  /* 0x00005c7801007387 */ /* 0x000fe20000100600 */
[----:B------:R-:W0:Y:S03]  /*d140*/  LDC R52, c[0x0][0x3d8] ;  /* 0x0000f600ff347b82 */ /* 0x000e260000000800 */
[----:B------:R-:W-:Y:S04]  /*d150*/  STL.S16 [R1+0x58], R119 ;  /* 0x0000587701007387 */ /* 0x000fe80000100600 */
[----:B------:R-:W-:Y:S01]  /*d160*/  STL.S16 [R1+0x24], R118 ;  /* 0x0000247601007387 */ /* 0x000fe20000100600 */
[----:B------:R-:W0:Y:S03]  /*d170*/  LDC R29, c[0x0][0x3d8] ;  /* 0x0000f600ff1d7b82 */ /* 0x000e260000000800 */
[----:B------:R-:W-:Y:S04]  /*d180*/  STL.S16 [R1+0x20], R117 ;  /* 0x0000207501007387 */ /* 0x000fe80000100600 */
[----:B------:R-:W-:Y:S01]  /*d190*/  STL.S16 [R1+0x1c], R116 ;  /* 0x00001c7401007387 */ /* 0x000fe20000100600 */
[----:B------:R-:W3:Y:S03]  /*d1a0*/  LDC R28, c[0x0][0x3d8] ;  /* 0x0000f600ff1c7b82 */ /* 0x000ee60000000800 */
[----:B------:R-:W-:Y:S04]  /*d1b0*/  STL.S16 [R1+0x18], R115 ;  /* 0x0000187301007387 */ /* 0x000fe80000100600 */
[----:B------:R-:W-:Y:S01]  /*d1c0*/  STL.S16 [R1+0x2cc], R114 ;  /* 0x0002cc7201007387 */ /* 0x000fe20000100600 */
[----:B------:R-:W-:Y:S01]  /*d1d0*/  IMAD R18, R18, 0x1a6, RZ ;  /* 0x000001a612127824 */ /* 0x000fe200078e02ff */
[----:B------:R-:W3:Y:S02]  /*d1e0*/  LDC R132, c[0x0][0x3d8] ;  /* 0x0000f600ff847b82 */ /* 0x000ee40000000800 */
[----:B------:R-:W-:Y:S04]  /*d1f0*/  STL.S16 [R1+0x2c8], R104 ;  /* 0x0002c86801007387 */ /* 0x000fe80000100600 */
[----:B------:R-:W-:Y:S02]  /*d200*/  STL.S16 [R1+0x2c4], R80 ;  /* 0x0002c45001007387 */ /* 0x000fe40000100600 */
[----:B------:R-:W3:Y:S02]  /*d210*/  LDC R60, c[0x0][0x3d8] ;  /* 0x0000f600ff3c7b82 */ /* 0x000ee40000000800 */
[----:B------:R-:W-:Y:S04]  /*d220*/  STL.S16 [R1+0x2c0], R79 ;  /* 0x0002c04f01007387 */ /* 0x000fe80000100600 */
[----:B------:R-:W-:Y:S02]  /*d230*/  STL.S16 [R1+0x294], R73 ;  /* 0x0002944901007387 */ /* 0x000fe40000100600 */
[----:B------:R-:W3:Y:S02]  /*d240*/  LDC R51, c[0x0][0x3d8] ;  /* 0x0000f600ff337b82 */ /* 0x000ee40000000800 */
[----:B------:R2:W-:Y:S04]  /*d250*/  STL.S16 [R1+0x290], R71 ;  /* 0x0002904701007387 */ /* 0x0005e80000100600 */
[----:B------:R0:W-:Y:S01]  /*d260*/  STS.U16 [R133+UR4+0x4000], R83 ;  /* 0x0040005385007988 */ /* 0x0001e20008000404 */
[----:B------:R-:W-:Y:S01]  /*d270*/  IMAD R139, R145, 0x1b, RZ ;  /* 0x0000001b918b7824 */ /* 0x000fe200078e02ff */
[----:B------:R-:W3:Y:S01]  /*d280*/  LDC R131, c[0x0][0x3d8] ;  /* 0x0000f600ff837b82 */ /* 0x000ee20000000800 */
[----:B--2---:R-:W-:-:S02]  /*d290*/  IMAD R71, R76, 0xc, RZ ;  /* 0x0000000c4c477824 */ /* 0x004fc400078e02ff */
[----:B-1----:R-:W-:Y:S02]  /*d2a0*/  IMAD R76, R88, 0x16, RZ ;  /* 0x00000016584c7824 */ /* 0x002fe400078e02ff */
[----:B------:R-:W-:Y:S01]  /*d2b0*/  IMAD R88, R158, 0x2a, RZ ;  /* 0x0000002a9e587824 */ /* 0x000fe200078e02ff */
[----:B------:R-:W-:Y:S01]  /*d2c0*/  STL.64 [R1+0x13f0], R4 ;  /* 0x0013f00401007387 */ /* 0x000fe20000100a00 */
[----:B0-----:R-:W-:Y:S01]  /*d2d0*/  IMAD R158, R149, 0x54, RZ ;  /* 0x00000054959e7824 */ /* 0x001fe200078e02ff */
[----:B------:R-:W0:Y:S08]  /*d2e0*/  LDC R83, c[0x0][0x3d8] ;  /* 0x0000f600ff537b82 */ /* 0x000e300000000800 */
[----:B------:R-:W1:Y:S01]  /*d2f0*/  LDC R149, c[0x0][0x3d8] ;  /* 0x0000f600ff957b82 */ /* 0x000e620000000800 */
[----:B------:R-:W-:Y:S04]  /*d300*/  STL.64 [R1+0x13d0], R6 ;  /* 0x0013d00601007387 */ /* 0x000fe80000100a00 */
[----:B------:R-:W-:Y:S01]  /*d310*/  STL.64 [R1+0x13b0], R8 ;  /* 0x0013b00801007387 */ /* 0x000fe20000100a00 */
[----:B------:R-:W-:-:S02]  /*d320*/  IMAD R80, R95, 0x1c, RZ ;  /* 0x0000001c5f507824 */ /* 0x000fc400078e02ff */
[----:B------:R-:W2:Y:S01]  /*d330*/  LDC R145, c[0x0][0x3d8] ;  /* 0x0000f600ff917b82 */ /* 0x000ea20000000800 */
[----:B------:R-:W-:Y:S04]  /*d340*/  STL.64 [R1+0x1390], R10 ;  /* 0x0013900a01007387 */ /* 0x000fe80000100a00 */
[----:B------:R-:W-:Y:S01]  /*d350*/  STL.64 [R1+0x1310], R12 ;  /* 0x0013100c01007387 */ /* 0x000fe20000100a00 */
[----:B0-----:R-:W-:-:S03]  /*d360*/  IMAD R73, R83, 0x12, RZ ;  /* 0x0000001253497824 */ /* 0x001fc600078e02ff */
[----:B------:R-:W-:Y:S01]  /*d370*/  STL.64 [R1+0x1458], R30 ;  /* 0x0014581e01007387 */ /* 0x000fe20000100a00 */
[----:B------:R-:W0:Y:S03]  /*d380*/  LDC R50, c[0x0][0x3d8] ;  /* 0x0000f600ff327b82 */ /* 0x000e260000000800 */
[----:B------:R1:W-:Y:S01]  /*d390*/  STL.64 [R1+0x1430], R32 ;  /* 0x0014302001007387 */ /* 0x0003e20000100a00 */
[----:B------:R-:W-:-:S03]  /*d3a0*/  IMAD R95, R165, 0x34, RZ ;  /* 0x00000034a55f7824 */ /* 0x000fc600078e02ff */
[----:B------:R2:W-:Y:S01]  /*d3b0*/  STS.U16 [R133+UR4+0x5000], R87 ;  /* 0x0050005785007988 */ /* 0x0005e20008000404 */
[----:B------:R-:W-:Y:S01]  /*d3c0*/  IMAD R79, R92, 0x1a, RZ ;  /* 0x0000001a5c4f7824 */ /* 0x000fe200078e02ff */
[----:B------:R-:W0:Y:S01]  /*d3d0*/  LDC R130, c[0x0][0x3d8] ;  /* 0x0000f600ff827b82 */ /* 0x000e220000000800 */
[----:B-1----:R-:W-:Y:S02]  /*d3e0*/  IMAD R32, R91, 0xd, RZ ;  /* 0x0000000d5b207824 */ /* 0x002fe400078e02ff */
[----:B------:R-:W-:Y:S01]  /*d3f0*/  IMAD R91, R160, 0x2c, RZ ;  /* 0x0000002ca05b7824 */ /* 0x000fe200078e02ff */
[----:B------:R1:W-:Y:S01]  /*d400*/  STS.U16 [R133+UR4], R0 ;  /* 0x0000000085007988 */ /* 0x0003e20008000404 */
[----:B------:R-:W-:-:S03]  /*d410*/  IMAD R160, R149, 0x5a, RZ ;  /* 0x0000005a95a07824 */ /* 0x000fc600078e02ff */
[----:B--2---:R-:W2:Y:S08]  /*d420*/  LDC R87, c[0x0][0x3d8] ;  /* 0x0000f600ff577b82 */ /* 0x004eb00000000800 */
[----:B------:R-:W0:Y:S01]  /*d430*/  LDC R149, c[0x0][0x3d8] ;  /* 0x0000f600ff957b82 */ /* 0x000e220000000800 */
[----:B------:R-:W-:Y:S01]  /*d440*/  IMAD R83, R108, 0x22, RZ ;  /* 0x000000226c537824 */ /* 0x000fe200078e02ff */
[----:B------:R0:W-:Y:S01]  /*d450*/  STL.64 [R1+0x1410], R34 ;  /* 0x0014102201007387 */ /* 0x0001e20000100a00 */
[----:B------:R-:W-:-:S05]  /*d460*/  IMAD R92, R163, 0x32, RZ ;  /* 0x00000032a35c7824 */ /* 0x000fca00078e02ff */
[----:B-1----:R-:W1:Y:S01]  /*d470*/  LDC R0, c[0x0][0x3d8] ;  /* 0x0000f600ff007b82 */ /* 0x002e620000000800 */
[----:B------:R-:W-:Y:S04]  /*d480*/  STS.U16 [R133+UR4+0x800], R69 ;  /* 0x0008004585007988 */ /* 0x000fe80008000404 */
[----:B------:R-:W-:Y:S03]  /*d490*/  STS.U16 [R133+UR4+0x1400], R72 ;  /* 0x0014004885007988 */ /* 0x000fe60008000404 */
[----:B------:R-:W1:Y:S01]  /*d4a0*/  LDC R129, c[0x0][0x3d8] ;  /* 0x0000f600ff817b82 */ /* 0x000e620000000800 */
[----:B0-----:R-:W-:Y:S01]  /*d4b0*/  IMAD R6, R149, 0x33, RZ ;  /* 0x0000003395067824 */ /* 0x001fe200078e02ff */
[----:B------:R-:W-:Y:S06]  /*d4c0*/  STS.U16 [R133+UR4+0x2000], R75 ;  /* 0x0020004b85007988 */ /* 0x000fec0008000404 */
[----:B------:R-:W0:Y:S01]  /*d4d0*/  LDC R149, c[0x0][0x3d8] ;  /* 0x0000f600ff957b82 */ /* 0x000e220000000800 */
[----:B------:R-:W-:Y:S04]  /*d4e0*/  STS.U16 [R133+UR4+0x2800], R77 ;  /* 0x0028004d85007988 */ /* 0x000fe80008000404 */
[----:B------:R-:W-:Y:S03]  /*d4f0*/  STS.U16 [R133+UR4+0x2c00], R78 ;  /* 0x002c004e85007988 */ /* 0x000fe60008000404 */
[----:B------:R-:W1:Y:S01]  /*d500*/  LDC R128, c[0x0][0x3d8] ;  /* 0x0000f600ff807b82 */ /* 0x000e620000000800 */
[----:B------:R-:W-:Y:S07]  /*d510*/  STS.U16 [R133+UR4+0x3800], R81 ;  /* 0x0038005185007988 */ /* 0x000fee0008000404 */
[----:B------:R-:W1:Y:S01]  /*d520*/  LDC R65, c[0x0][0x3d8] ;  /* 0x0000f600ff417b82 */ /* 0x000e620000000800 */
[----:B0-----:R-:W-:-:S07]  /*d530*/  IMAD R165, R149, 0x6a, RZ ;  /* 0x0000006a95a57824 */ /* 0x001fce00078e02ff */
[----:B------:R-:W0:Y:S08]  /*d540*/  LDC R7, c[0x0][0x3d8] ;  /* 0x0000f600ff077b82 */ /* 0x000e300000000800 */
[----:B------:R-:W0:Y:S01]  /*d550*/  LDC R149, c[0x0][0x3d8] ;  /* 0x0000f600ff957b82 */ /* 0x000e220000000800 */
[----:B------:R-:W-:Y:S07]  /*d560*/  STS.U16 [R133+UR4+0x3c00], R82 ;  /* 0x003c005285007988 */ /* 0x000fee0008000404 */
[----:B------:R-:W1:Y:S01]  /*d570*/  LDC R64, c[0x0][0x3d8] ;  /* 0x0000f600ff407b82 */ /* 0x000e620000000800 */
[----:B------:R-:W-:-:S02]  /*d580*/  IMAD R55, R55, 0xba, RZ ;  /* 0x000000ba37377824 */ /* 0x000fc400078e02ff */
[----:B------:R-:W-:Y:S02]  /*d590*/  IMAD R134, R134, 0x5c, RZ ;  /* 0x0000005c86867824 */ /* 0x000fe400078e02ff */
[----:B------:R-:W-:-:S03]  /*d5a0*/  IMAD R136, R136, 0xc6, RZ ;  /* 0x000000c688887824 */ /* 0x000fc600078e02ff */
[----:B------:R-:W1:Y:S01]  /*d5b0*/  LDC R17, c[0x0][0x3d8] ;  /* 0x0000f600ff117b82 */ /* 0x000e620000000800 */
[----:B0-----:R-:W-:-:S07]  /*d5c0*/  IMAD R126, R149, 0x3b, RZ ;  /* 0x0000003b957e7824 */ /* 0x001fce00078e02ff */
[----:B------:R-:W0:Y:S08]  /*d5d0*/  LDC R125, c[0x0][0x3d8] ;  /* 0x0000f600ff7d7b82 */ /* 0x000e300000000800 */
[----:B------:R-:W0:Y:S01]  /*d5e0*/  LDC R149, c[0x0][0x3d8] ;  /* 0x0000f600ff957b82 */ /* 0x000e220000000800 */
[----:B------:R-:W-:-:S07]  /*d5f0*/  IMAD R2, R2, 0x7c, RZ ;  /* 0x0000007c02027824 */ /* 0x000fce00078e02ff */
[----:B------:R-:W1:Y:S08]  /*d600*/  LDC R23, c[0x0][0x3d8] ;  /* 0x0000f600ff177b82 */ /* 0x000e700000000800 */
[----:B------:R-:W1:Y:S01]  /*d610*/  LDC R22, c[0x0][0x3d8] ;  /* 0x0000f600ff167b82 */ /* 0x000e620000000800 */
[----:B0-----:R-:W-:Y:S01]  /*d620*/  IMAD R124, R149, 0x3d, RZ ;  /* 0x0000003d957c7824 */ /* 0x001fe200078e02ff */
[----:B------:R-:W-:Y:S06]  /*d630*/  STS.U16 [R133+UR4+0x4800], R85 ;  /* 0x0048005585007988 */ /* 0x000fec0008000404 */
[----:B------:R-:W0:Y:S01]  /*d640*/  LDC R149, c[0x0][0x3d8] ;  /* 0x0000f600ff957b82 */ /* 0x000e220000000800 */
[----:B----4-:R-:W-:Y:S01]  /*d650*/  STS.U16 [R133+UR4+0x4c00], R86 ;  /* 0x004c005685007988 */ /* 0x010fe20008000404 */
[----:B------:R-:W-:-:S06]  /*d660*/  IMAD R27, R27, 0xa1, RZ ;  /* 0x000000a11b1b7824 */ /* 0x000fcc00078e02ff */
[----:B------:R-:W4:Y:S01]  /*d670*/  LDC R9, c[0x0][0x3d8] ;  /* 0x0000f600ff097b82 */ /* 0x000f220000000800 */
[----:B------:R-:W-:Y:S04]  /*d680*/  STS.U16 [R133+UR4+0x5800], R89 ;  /* 0x0058005985007988 */ /* 0x000fe80008000404 */
[----:B---3--:R3:W-:Y:S01]  /*d690*/  STS.U16 [R133+UR4+0x5c00], R90 ;  /* 0x005c005a85007988 */ /* 0x0087e20008000404 */
[----:B------:R-:W-:Y:S02]  /*d6a0*/  IMAD R131, R131, 0x2b, RZ ;  /* 0x0000002b83837824 */ /* 0x000fe400078e02ff */
[----:B------:R-:W1:Y:S01]  /*d6b0*/  LDC R120, c[0x0][0x3d8] ;  /* 0x0000f600ff787b82 */ /* 0x000e620000000800 */
[----:B0-----:R-:W-:-:S07]  /*d6c0*/  IMAD R8, R149, 0x43, RZ ;  /* 0x0000004395087824 */ /* 0x001fce00078e02ff */
[----:B------:R-:W0:Y:S08]  /*d6d0*/  LDC R121, c[0x0][0x3d8] ;  /* 0x0000f600ff797b82 */ /* 0x000e300000000800 */
[----:B------:R-:W0:Y:S01]  /*d6e0*/  LDC R149, c[0x0][0x3d8] ;  /* 0x0000f600ff957b82 */ /* 0x000e220000000800 */
[----:B------:R-:W-:-:S07]  /*d6f0*/  IMAD R108, R148, 0x42, RZ ;  /* 0x00000042946c7824 */ /* 0x000fce00078e02ff */
[----:B------:R-:W4:Y:S01]  /*d700*/  LDC R148, c[0x0][0x3d8] ;  /* 0x0000f600ff947b82 */ /* 0x000f220000000800 */
[----:B------:R-:W-:Y:S01]  /*d710*/  STL.64 [R1+0x13f8], R36 ;  /* 0x0013f82401007387 */ /* 0x000fe20000100a00 */
[----:B--2---:R-:W-:Y:S02]  /*d720*/  IMAD R33, R87, 0xb, RZ ;  /* 0x0000000b57217824 */ /* 0x004fe400078e02ff */
[----:B-1----:R-:W-:Y:S02]  /*d730*/  IMAD.SHL.U32 R0, R0, 0x2, RZ ;  /* 0x0000000200007824 */ /* 0x002fe400078e00ff */
[----:B------:R-:W-:Y:S01]  /*d740*/  IMAD R35, R162, 0x19, RZ ;  /* 0x00000019a2237824 */ /* 0x000fe200078e02ff */
[----:B------:R-:W-:Y:S01]  /*d750*/  IADD3 R30, P5, PT, R68, R142, RZ ;  /* 0x0000008e441e7210 */ /* 0x000fe20007fbe0ff */
[----:B---3--:R-:W1:Y:S01]  /*d760*/  LDC R133, c[0x0][0x3d8] ;  /* 0x0000f600ff857b82 */ /* 0x008e620000000800 */
[----:B0-----:R-:W-:-:S07]  /*d770*/  IMAD R122, R149, 0x51, RZ ;  /* 0x00000051957a7824 */ /* 0x001fce00078e02ff */
[----:B------:R-:W0:Y:S08]  /*d780*/  LDC R11, c[0x0][0x3d8] ;  /* 0x0000f600ff0b7b82 */ /* 0x000e300000000800 */
[----:B------:R-:W2:Y:S08]  /*d790*/  LDC R149, c[0x0][0x3d8] ;  /* 0x0000f600ff957b82 */ /* 0x000eb00000000800 */
[----:B------:R-:W3:Y:S08]  /*d7a0*/  LDC R123, c[0x0][0x3d8] ;  /* 0x0000f600ff7b7b82 */ /* 0x000ef00000000800 */
[----:B------:R-:W0:Y:S01]  /*d7b0*/  LDC R116, c[0x0][0x3d8] ;  /* 0x0000f600ff747b82 */ /* 0x000e220000000800 */
[----:B--2---:R-:W-:-:S07]  /*d7c0*/  IMAD R10, R149, 0x55, RZ ;  /* 0x00000055950a7824 */ /* 0x004fce00078e02ff */
[----:B------:R-:W2:Y:S08]  /*d7d0*/  LDC R115, c[0x0][0x3d8] ;  /* 0x0000f600ff737b82 */ /* 0x000eb00000000800 */
[----:B------:R-:W0:Y:S08]  /*d7e0*/  LDC R149, c[0x0][0x3d8] ;  /* 0x0000f600ff957b82 */ /* 0x000e300000000800 */
[----:B------:R-:W1:Y:S08]  /*d7f0*/  LDC R117, c[0x0][0x3d8] ;  /* 0x0000f600ff757b82 */ /* 0x000e700000000800 */
[----:B------:R-:W1:Y:S01]  /*d800*/  LDC R114, c[0x0][0x3d8] ;  /* 0x0000f600ff727b82 */ /* 0x000e620000000800 */
[----:B0-----:R-:W-:-:S07]  /*d810*/  IMAD R13, R149, 0x61, RZ ;  /* 0x00000061950d7824 */ /* 0x001fce00078e02ff */
[----:B------:R-:W0:Y:S08]  /*d820*/  LDC R25, c[0x0][0x3d8] ;  /* 0x0000f600ff197b82 */ /* 0x000e300000000800 */
[----:B------:R-:W0:Y:S01]  /*d830*/  LDC R149, c[0x0][0x3d8] ;  /* 0x0000f600ff957b82 */ /* 0x000e220000000800 */
[----:B------:R4:W-:Y:S01]  /*d840*/  STL.64 [R1+0x13d8], R38 ;  /* 0x0013d82601007387 */ /* 0x0009e20000100a00 */
[----:B------:R-:W-:-:S06]  /*d850*/  IMAD R26, R26, 0x148, RZ ;  /* 0x000001481a1a7824 */ /* 0x000fcc00078e02ff */
[----:B------:R-:W1:Y:S01]  /*d860*/  LDC R24, c[0x0][0x3d8] ;  /* 0x0000f600ff187b82 */ /* 0x000e620000000800 */
[----:B------:R-:W-:Y:S02]  /*d870*/  IMAD R56, R56, 0x16a, RZ ;  /* 0x0000016a38387824 */ /* 0x000fe400078e02ff */
[----:B------:R-:W-:-:S05]  /*d880*/  IMAD R53, R53, 0xb9, RZ ;  /* 0x000000b935357824 */ /* 0x000fca00078e02ff */
[----:B------:R-:W1:Y:S01]  /*d890*/  LDC R16, c[0x0][0x3d8] ;  /* 0x0000f600ff107b82 */ /* 0x000e620000000800 */
[----:B0-----:R-:W-:-:S07]  /*d8a0*/  IMAD R12, R149, 0x63, RZ ;  /* 0x00000063950c7824 */ /* 0x001fce00078e02ff */
[----:B------:R-:W0:Y:S08]  /*d8b0*/  LDC R59, c[0x0][0x3d8] ;  /* 0x0000f600ff3b7b82 */ /* 0x000e300000000800 */
[----:B------:R-:W0:Y:S01]  /*d8c0*/  LDC R149, c[0x0][0x3d8] ;  /* 0x0000f600ff957b82 */ /* 0x000e220000000800 */
[----:B----4-:R-:W-:Y:S01]  /*d8d0*/  IMAD R39, R148, 0x25, RZ ;  /* 0x0000002594277824 */ /* 0x010fe200078e02ff */
[----:B------:R-:W-:Y:S06]  /*d8e0*/  STL.64 [R1+0x13a8], R40 ;  /* 0x0013a82801007387 */ /* 0x000fec0000100a00 */
[----:B------:R-:W4:Y:S01]  /*d8f0*/  LDC R148, c[0x0][0x3d8] ;  /* 0x0000f600ff947b82 */ /* 0x000f220000000800 */
[----:B------:R0:W-:Y:S01]  /*d900*/  STL.64 [R1+0x1348], R42 ;  /* 0x0013482a01007387 */ /* 0x0001e20000100a00 */
[----:B------:R-:W-:-:S06]  /*d910*/  IMAD R36, R145, 0x21, RZ ;  /* 0x0000002191247824 */ /* 0x000fcc00078e02ff */
[----:B------:R-:W1:Y:S01]  /*d920*/  LDC R145, c[0x0][0x3d8] ;  /* 0x0000f600ff917b82 */ /* 0x000e620000000800 */
[----:B0-----:R-:W-:-:S07]  /*d930*/  IMAD R43, R149, 0xcb, RZ ;  /* 0x000000cb952b7824 */ /* 0x001fce00078e02ff */
[----:B------:R-:W0:Y:S08]  /*d940*/  LDC R49, c[0x0][0x3d8] ;  /* 0x0000f600ff317b82 */ /* 0x000e300000000800 */
[----:B------:R-:W0:Y:S01]  /*d950*/  LDC R149, c[0x0][0x3d8] ;  /* 0x0000f600ff957b82 */ /* 0x000e220000000800 */
[----:B----4-:R-:W-:-:S07]  /*d960*/  IMAD R157, R148, 0x52, RZ ;  /* 0x00000052949d7824 */ /* 0x010fce00078e02ff */
[----:B------:R-:W4:Y:S01]  /*d970*/  LDC R148, c[0x0][0x3d8] ;  /* 0x0000f600ff947b82 */ /* 0x000f220000000800 */
[----:B------:R-:W-:Y:S01]  /*d980*/  IMAD R87, R153, 0x26, RZ ;  /* 0x0000002699577824 */ /* 0x000fe200078e02ff */
[----:B------:R-:W-:Y:S02]  /*d990*/  IADD3 R146, P6, PT, R0, R142, RZ ;  /* 0x0000008e00927210 */ /* 0x000fe40007fde0ff */
[----:B------:R-:W-:Y:S02]  /*d9a0*/  LEA.HI.X.SX32 R31, R144, R143, 0x1, P5 ;  /* 0x0000008f901f7211 */ /* 0x000fe400028f0eff */
[----:B------:R-:W-:Y:S02]  /*d9b0*/  PRMT R69, RZ, 0x7610, R69 ;  /* 0x00007610ff457816 */ /* 0x000fe40000000045 */
[----:B------:R-:W-:Y:S01]  /*d9c0*/  PRMT R72, RZ, 0x7610, R72 ;  /* 0x00007610ff487816 */ /* 0x000fe20000000048 */
[----:B------:R-:W2:Y:S01]  /*d9d0*/  LDC R48, c[0x0][0x3d8] ;  /* 0x0000f600ff307b82 */ /* 0x000ea20000000800 */
[----:B0-----:R-:W-:Y:S01]  /*d9e0*/  IMAD R42, R149, 0x1a0, RZ ;  /* 0x000001a0952a7824 */ /* 0x001fe200078e02ff */
[----:B------:R-:W-:-:S06]  /*d9f0*/  PRMT R75, RZ, 0x7610, R75 ;  /* 0x00007610ff4b7816 */ /* 0x000fcc000000004b */
[----:B------:R-:W0:Y:S01]  /*da00*/  LDC R149, c[0x0][0x3d8] ;  /* 0x0000f600ff957b82 */ /* 0x000e220000000800 */
[----:B-1----:R-:W-:Y:S02]  /*da10*/  IMAD R37, R145, 0x46, RZ ;  /* 0x0000004691257824 */ /* 0x002fe400078e02ff */
[----:B----4-:R-:W-:-:S05]  /*da20*/  IMAD R5, R148, 0x2d, RZ ;  /* 0x0000002d94057824 */ /* 0x010fca00078e02ff */
[----:B------:R-:W1:Y:S08]  /*da30*/  LDC R148, c[0x0][0x3d8] ;  /* 0x0000f600ff947b82 */ /* 0x000e700000000800 */
[----:B------:R-:W4:Y:S01]  /*da40*/  LDC R145, c[0x0][0x3d8] ;  /* 0x0000f600ff917b82 */ /* 0x000f220000000800 */
[----:B0-----:R-:W-:Y:S01]  /*da50*/  IMAD R119, R149, 0xd3, RZ ;  /* 0x000000d395777824 */ /* 0x001fe200078e02ff */
[----:B------:R-:W-:-:S06]  /*da60*/  PRMT R77, RZ, 0x7610, R77 ;  /* 0x00007610ff4d7816 */ /* 0x000fcc000000004d */
[----:B------:R-:W0:Y:S01]  /*da70*/  LDC R149, c[0x0][0x3d8] ;  /* 0x0000f600ff957b82 */ /* 0x000e220000000800 */
[----:B------:R-:W-:Y:S02]  /*da80*/  IMAD R153, R132, 0x4c, RZ ;  /* 0x0000004c84997824 */ /* 0x000fe400078e02ff */
[----:B-1----:R-:W-:-:S05]  /*da90*/  IMAD R163, R148, 0x64, RZ ;  /* 0x0000006494a37824 */ /* 0x002fca00078e02ff */
[----:B------:R-:W1:Y:S01]  /*daa0*/  LDC R148, c[0x0][0x3d8] ;  /* 0x0000f600ff947b82 */ /* 0x000e620000000800 */
[----:B----4-:R-:W-:-:S07]  /*dab0*/  IMAD R132, R145, 0x29, RZ ;  /* 0x0000002991847824 */ /* 0x010fce00078e02ff */
[----:B------:R-:W4:Y:S01]  /*dac0*/  LDC R145, c[0x0][0x3d8] ;  /* 0x0000f600ff917b82 */ /* 0x000f220000000800 */
[----:B0-----:R-:W-:-:S07]  /*dad0*/  IMAD R118, R149, 0x1b0, RZ ;  /* 0x000001b095767824 */ /* 0x001fce00078e02ff */
[----:B------:R-:W0:Y:S08]  /*dae0*/  LDC R58, c[0x0][0x3d8] ;  /* 0x0000f600ff3a7b82 */ /* 0x000e300000000800 */
[----:B------:R-:W0:Y:S01]  /*daf0*/  LDC R149, c[0x0][0x3d8] ;  /* 0x0000f600ff957b82 */ /* 0x000e220000000800 */
[----:B-1----:R-:W-:Y:S01]  /*db00*/  IMAD R127, R148, 0x39, RZ ;  /* 0x00000039947f7824 */ /* 0x002fe200078e02ff */
[----:B------:R0:W-:Y:S06]  /*db10*/  STL.64 [R1+0x1320], R44 ;  /* 0x0013202c01007387 */ /* 0x0001ec0000100a00 */
[----:B------:R-:W1:Y:S01]  /*db20*/  LDC R148, c[0x0][0x3d8] ;  /* 0x0000f600ff947b82 */ /* 0x000e620000000800 */
[----:B----4-:R-:W-:-:S07]  /*db30*/  IMAD R38, R145, 0x56, RZ ;  /* 0x0000005691267824 */ /* 0x010fce00078e02ff */
[----:B------:R-:W4:Y:S01]  /*db40*/  LDC R145, c[0x0][0x3d8] ;  /* 0x0000f600ff917b82 */ /* 0x000f220000000800 */
[----:B0-----:R-:W-:-:S07]  /*db50*/  IMAD R45, R149, 0xf3, RZ ;  /* 0x000000f3952d7824 */ /* 0x001fce00078e02ff */
[----:B------:R-:W0:Y:S08]  /*db60*/  LDC R47, c[0x0][0x3d8] ;  /* 0x0000f600ff2f7b82 */ /* 0x000e300000000800 */
[----:B------:R-:W0:Y:S01]  /*db70*/  LDC R149, c[0x0][0x3d8] ;  /* 0x0000f600ff957b82 */ /* 0x000e220000000800 */
[----:B-1----:R-:W-:-:S05]  /*db80*/  LEA.HI.X.SX32 R147, R148, R143, 0x1, P6 ;  /* 0x0000008f94937211 */ /* 0x002fca00030f0eff */
[----:B------:R1:W-:Y:S01]  /*db90*/  STL.64 [R1+0x718], R146 ;  /* 0x0007189201007387 */ /* 0x0003e20000100a00 */
[----:B----4-:R-:W-:Y:S01]  /*dba0*/  IMAD R162, R145, 0x62, RZ ;  /* 0x0000006291a27824 */ /* 0x010fe200078e02ff */
[----:B------:R-:W4:Y:S08]  /*dbb0*/  LDC R46, c[0x0][0x3d8] ;  /* 0x0000f600ff2e7b82 */ /* 0x000f300000000800 */
[----:B------:R-:W2:Y:S01]  /*dbc0*/  LDC R145, c[0x0][0x3d8] ;  /* 0x0000f600ff917b82 */ /* 0x000ea20000000800 */
[----:B0-----:R-:W-:-:S07]  /*dbd0*/  IMAD R44, R149, 0x1f0, RZ ;  /* 0x000001f0952c7824 */ /* 0x001fce00078e02ff */
[----:B-1----:R-:W0:Y:S08]  /*dbe0*/  LDC R147, c[0x0][0x3d8] ;  /* 0x0000f600ff937b82 */ /* 0x002e300000000800 */
[----:B------:R-:W1:Y:S01]  /*dbf0*/  LDC R149, c[0x0][0x3d8] ;  /* 0x0000f600ff957b82 */ /* 0x000e620000000800 */
[-C--:B--2---:R-:W-:Y:S01]  /*dc00*/  LEA R150, P4, R145, R142.reuse, 0x2 ;  /* 0x0000008e91967211 */ /* 0x084fe200078810ff */
[----:B------:R-:W-:Y:S01]  /*dc10*/  IMAD R104, R133, 0x3c, RZ ;  /* 0x0000003c85687824 */ /* 0x000fe200078e02ff */
[----:B------:R-:W-:-:S05]  /*dc20*/  IADD3 R144, P5, PT, R71, R142, RZ ;  /* 0x0000008e47907210 */ /* 0x000fca0007fbe0ff */
[----:B------:R-:W2:Y:S01]  /*dc30*/  LDC R133, c[0x0][0x3d8] ;  /* 0x0000f600ff857b82 */ /* 0x000ea20000000800 */
[----:B------:R-:W-:Y:S02]  /*dc40*/  LEA.HI.X.SX32 R151, R0, R143, 0x1, P4 ;  /* 0x0000008f00977211 */ /* 0x000fe400020f0eff */
[----:B0-----:R-:W-:Y:S01]  /*dc50*/  SHF.L.U32 R147, R147, 0x2, RZ ;  /* 0x0000000293937819 */ /* 0x001fe200000006ff */
[----:B------:R-:W-:Y:S01]  /*dc60*/  IMAD R34, R3, 0x36, RZ ;  /* 0x0000003603227824 */ /* 0x000fe200078e02ff */
[----:B------:R-:W-:Y:S01]  /*dc70*/  PRMT R78, RZ, 0x7610, R78 ;  /* 0x00007610ff4e7816 */ /* 0x000fe2000000004e */
[----:B------:R-:W-:Y:S01]  /*dc80*/  IMAD R130, R130, 0x31, RZ ;  /* 0x0000003182827824 */ /* 0x000fe200078e02ff */
[----:B------:R-:W-:Y:S01]  /*dc90*/  PRMT R81, RZ, 0x7610, R81 ;  /* 0x00007610ff517816 */ /* 0x000fe20000000051 */
[----:B------:R-:W-:Y:S01]  /*dca0*/  IMAD R4, R61, 0x66, RZ ;  /* 0x000000663d047824 */ /* 0x000fe200078e02ff */
[----:B------:R-:W-:Y:S01]  /*dcb0*/  PRMT R82, RZ, 0x7610, R82 ;  /* 0x00007610ff527816 */ /* 0x000fe20000000052 */
[----:B------:R-:W0:Y:S01]  /*dcc0*/  LDC R41, c[0x0][0x3d8] ;  /* 0x0000f600ff297b82 */ /* 0x000e220000000800 */
[----:B-1----:R-:W-:-:S04]  /*dcd0*/  LEA R146, P6, R149, R142, 0x3 ;  /* 0x0000008e95927211 */ /* 0x002fc800078c18ff */
[----:B------:R-:W-:Y:S01]  /*dce0*/  LEA.HI.X.SX32 R147, R147, R143, 0x1, P6 ;  /* 0x0000008f93937211 */ /* 0x000fe200030f0eff */
[----:B------:R-:W-:Y:S02]  /*dcf0*/  STL.64 [R1+0x710], R150 ;  /* 0x0007109601007387 */ /* 0x000fe40000100a00 */
[----:B------:R-:W1:Y:S02]  /*dd00*/  LDC R149, c[0x0][0x3d8] ;  /* 0x0000f600ff957b82 */ /* 0x000e640000000800 */
[----:B------:R2:W-:Y:S01]  /*dd10*/  STL.64 [R1+0x700], R146 ;  /* 0x0007009201007387 */ /* 0x0005e20000100a00 */
[----:B------:R-:W-:Y:S02]  /*dd20*/  PRMT R85, RZ, 0x7610, R85 ;  /* 0x00007610ff557816 */ /* 0x000fe40000000055 */
[----:B------:R-:W-:Y:S02]  /*dd30*/  PRMT R86, RZ, 0x7610, R86 ;  /* 0x00007610ff567816 */ /* 0x000fe40000000056 */
[----:B------:R-:W-:Y:S01]  /*dd40*/  PRMT R89, RZ, 0x7610, R89 ;  /* 0x00007610ff597816 */ /* 0x000fe20000000059 */
[----:B------:R-:W0:Y:S08]  /*dd50*/  LDC R40, c[0x0][0x3d8] ;  /* 0x0000f600ff287b82 */ /* 0x000e300000000800 */
[----:B--2---:R-:W2:Y:S01]  /*dd60*/  LDC R147, c[0x0][0x3d8] ;  /* 0x0000f600ff937b82 */ /* 0x004ea20000000800 */
[----:B------:R-:W-:-:S02]  /*dd70*/  IADD3 R148, P4, PT, R70, R142, RZ ;  /* 0x0000008e46947210 */ /* 0x000fc40007f9e0ff */
[----:B------:R-:W-:Y:S01]  /*dd80*/  IADD3 R146, P6, PT, R73, R142, RZ ;  /* 0x0000008e49927210 */ /* 0x000fe20007fde0ff */
[----:B-1----:R-:W-:Y:S01]  /*dd90*/  IMAD R149, R149, 0x5, RZ ;  /* 0x0000000595957824 */ /* 0x002fe200078e02ff */
[----:B------:R-:W-:-:S03]  /*dda0*/  LEA.HI.X.SX32 R145, R68, R143, 0x1, P5 ;  /* 0x0000008f44917211 */ /* 0x000fc600028f0eff */
[----:B------:R-:W1:Y:S01]  /*ddb0*/  LDC R63, c[0x0][0x3d8] ;  /* 0x0000f600ff3f7b82 */ /* 0x000e620000000800 */
[-C--:B------:R-:W-:Y:S01]  /*ddc0*/  LEA.HI.X.SX32 R149, R149, R143.reuse, 0x1, P4 ;  /* 0x0000008f95957211 */ /* 0x080fe200020f0eff */
[----:B------:R-:W-:Y:S06]  /*ddd0*/  STL.64 [R1+0x708], R30 ;  /* 0x0007081e01007387 */ /* 0x000fec0000100a00 */
[----:B------:R-:W0:Y:S01]  /*dde0*/  LDC R15, c[0x0][0x3d8] ;  /* 0x0000f600ff0f7b82 */ /* 0x000e220000000800 */
[----:B--2---:R-:W-:Y:S01]  /*ddf0*/  IMAD R147, R147, 0x9, RZ ;  /* 0x0000000993937824 */ /* 0x004fe200078e02ff */
[----:B------:R2:W-:Y:S06]  /*de00*/  STL.64 [R1+0x6f8], R148 ;  /* 0x0006f89401007387 */ /* 0x0005ec0000100a00 */
[----:B------:R-:W0:Y:S01]  /*de10*/  LDC R14, c[0x0][0x3d8] ;  /* 0x0000f600ff0e7b82 */ /* 0x000e220000000800 */
[-C--:B------:R-:W-:Y:S01]  /*de20*/  LEA.HI.X.SX32 R147, R147, R143.reuse, 0x1, P6 ;  /* 0x0000008f93937211 */ /* 0x080fe200030f0eff */
[----:B------:R3:W-:Y:S04]  /*de30*/  STL.64 [R1+0x1350], R68 ;  /* 0x0013504401007387 */ /* 0x0007e80000100a00 */
[----:B------:R4:W-:Y:S02]  /*de40*/  STL.64 [R1+0x6f0], R144 ;  /* 0x0006f09001007387 */ /* 0x0009e40000100a00 */
[----:B------:R-:W0:Y:S01]  /*de50*/  LDC R21, c[0x0][0x3d8] ;  /* 0x0000f600ff157b82 */ /* 0x000e220000000800 */
[----:B--2---:R-:W-:Y:S01]  /*de60*/  IADD3 R148, P4, PT, R74, R142, RZ ;  /* 0x0000008e4a947210 */ /* 0x004fe20007f9e0ff */
[----:B------:R2:W-:Y:S03]  /*de70*/  STL.64 [R1+0x6e0], R146 ;  /* 0x0006e09201007387 */ /* 0x0005e60000100a00 */
[----:B------:R-:W-:-:S03]  /*de80*/  LEA.HI.X.SX32 R149, R70, R143, 0x1, P4 ;  /* 0x0000008f46957211 */ /* 0x000fc600020f0eff */
[----:B---3--:R-:W3:Y:S01]  /*de90*/  LDC R69, c[0x0][0x3d8] ;  /* 0x0000f600ff457b82 */ /* 0x008ee20000000800 */
[-C--:B----4-:R-:W-:Y:S02]  /*dea0*/  IADD3 R144, P5, PT, R76, R142.reuse, RZ ;  /* 0x0000008e4c907210 */ /* 0x090fe40007fbe0ff */
[----:B--2---:R-:W-:-:S05]  /*deb0*/  IADD3 R146, P6, PT, R98, R142, RZ ;  /* 0x0000008e62927210 */ /* 0x004fca0007fde0ff */
[----:B------:R-:W2:Y:S01]  /*dec0*/  LDC R20, c[0x0][0x3d8] ;  /* 0x0000f600ff147b82 */ /* 0x000ea20000000800 */
[-C--:B------:R-:W-:Y:S02]  /*ded0*/  LEA.HI.X.SX32 R145, R33, R143.reuse, 0x1, P5 ;  /* 0x0000008f21917211 */ /* 0x080fe400028f0eff */
[-C--:B------:R-:W-:Y:S01]  /*dee0*/  LEA.HI.X.SX32 R147, R71, R143.reuse, 0x1, P6 ;  /* 0x0000008f47937211 */ /* 0x080fe200030f0eff */
[----:B------:R-:W-:Y:S04]  /*def0*/  STL.64 [R1+0x6d8], R148 ;  /* 0x0006d89401007387 */ /* 0x000fe80000100a00 */
[----:B------:R4:W-:Y:S01]  /*df00*/  STL.64 [R1+0x1298], R70 ;  /* 0x0012984601007387 */ /* 0x0009e20000100a00 */
[----:B------:R-:W0:Y:S03]  /*df10*/  LDC R62, c[0x0][0x3d8] ;  /* 0x0000f600ff3e7b82 */ /* 0x000e260000000800 */
[----:B------:R-:W-:Y:S04]  /*df20*/  STL.64 [R1+0x6d0], R144 ;  /* 0x0006d09001007387 */ /* 0x000fe80000100a00 */
[----:B------:R-:W-:Y:S04]  /*df30*/  STL.64 [R1+0x6c8], R146 ;  /* 0x0006c89201007387 */ /* 0x000fe80000100a00 */
[----:B------:R1:W-:Y:S01]  /*df40*/  STL.64 [R1+0x1448], R146 ;  /* 0x0014489201007387 */ /* 0x0003e20000100a00 */
[----:B---3--:R-:W-:Y:S01]  /*df50*/  IMAD R69, R69, 0xe, RZ ;  /* 0x0000000e45457824 */ /* 0x008fe200078e02ff */
[----:B------:R-:W-:Y:S01]  /*df60*/  IADD3 R68, P5, PT, R80, R142, RZ ;  /* 0x0000008e50447210 */ /* 0x000fe20007fbe0ff */
[----:B----4-:R-:W3:Y:S08]  /*df70*/  LDC R71, c[0x0][0x3d8] ;  /* 0x0000f600ff477b82 */ /* 0x010ef00000000800 */
[----:B-1----:R-:W1:Y:S01]  /*df80*/  LDC R147, c[0x0][0x3d8] ;  /* 0x0000f600ff937b82 */ /* 0x002e620000000800 */
[----:B------:R-:W-:-:S05]  /*df90*/  LEA.HI.X.SX32 R69, R69, R143, 0x1, P5 ;  /* 0x0000008f45457211 */ /* 0x000fca00028f0eff */
[----:B------:R4:W-:Y:S02]  /*dfa0*/  STL.64 [R1+0x6b8], R68 ;  /* 0x0006b84401007387 */ /* 0x0009e40000100a00 */
[----:B----4-:R-:W-:Y:S01]  /*dfb0*/  IADD3 R68, P5, PT, R87, R142, RZ ;  /* 0x0000008e57447210 */ /* 0x010fe20007fbe0ff */
[----:B-1----:R-:W-:-:S05]  /*dfc0*/  IMAD R147, R147, 0x13, RZ ;  /* 0x0000001393937824 */ /* 0x002fca00078e02ff */
[-C--:B------:R-:W-:Y:S02]  /*dfd0*/  LEA.HI.X.SX32 R69, R147, R143.reuse, 0x1, P5 ;  /* 0x0000008f93457211 */ /* 0x080fe400028f0eff */
[----:B------:R-:W1:Y:S01]  /*dfe0*/  LDC R147, c[0x0][0x3d8] ;  /* 0x0000f600ff937b82 */ /* 0x000e620000000800 */
[-C--:B------:R-:W-:Y:S01]  /*dff0*/  IADD3 R148, P4, PT, R79, R142.reuse, RZ ;  /* 0x0000008e4f947210 */ /* 0x080fe20007f9e0ff */
[----:B---3--:R-:W-:Y:S01]  /*e000*/  IMAD R71, R71, 0x11, RZ ;  /* 0x0000001147477824 */ /* 0x008fe200078e02ff */
[-C--:B------:R-:W-:Y:S02]  /*e010*/  IADD3 R144, P6, PT, R83, R142.reuse, RZ ;  /* 0x0000008e53907210 */ /* 0x080fe40007fde0ff */
[-C--:B------:R-:W-:Y:S02]  /*e020*/  LEA.HI.X.SX32 R149, R32, R143.reuse, 0x1, P4 ;  /* 0x0000008f20957211 */ /* 0x080fe400020f0eff */
[-C--:B------:R-:W-:Y:S02]  /*e030*/  LEA.HI.X.SX32 R145, R71, R143.reuse, 0x1, P6 ;  /* 0x0000008f47917211 */ /* 0x080fe400030f0eff */
[-C--:B------:R-:W-:Y:S01]  /*e040*/  IADD3 R32, P4, PT, R84, R142.reuse, RZ ;  /* 0x0000008e54207210 */ /* 0x080fe20007f9e0ff */
[----:B------:R-:W-:Y:S03]  /*e050*/  STL.64 [R1+0x6c0], R148 ;  /* 0x0006c09401007387 */ /* 0x000fe60000100a00 */
[----:B------:R-:W-:Y:S01]  /*e060*/  LEA.HI.X.SX32 R33, R73, R143, 0x1, P4 ;  /* 0x0000008f49217211 */ /* 0x000fe200020f0eff */
[----:B------:R3:W-:Y:S01]  /*e070*/  STL.64 [R1+0x6a8], R144 ;  /* 0x0006a89001007387 */ /* 0x0007e20000100a00 */
[----:B------:R-:W-:-:S03]  /*e080*/  IADD3 R70, P4, PT, R88, R142, RZ ;  /* 0x0000008e58467210 */ /* 0x000fc60007f9e0ff */
[----:B------:R4:W-:Y:S01]  /*e090*/  STL.64 [R1+0x1270], R98 ;  /* 0x0012706201007387 */ /* 0x0009e20000100a00 */
[----:B-1----:R-:W-:Y:S01]  /*e0a0*/  IMAD R147, R147, 0x15, RZ ;  /* 0x0000001593937824 */ /* 0x002fe200078e02ff */
[-C--:B---3--:R-:W-:Y:S02]  /*e0b0*/  IADD3 R144, P6, PT, R99, R142.reuse, RZ ;  /* 0x0000008e63907210 */ /* 0x088fe40007fde0ff */
[----:B------:R-:W-:Y:S02]  /*e0c0*/  STL.64 [R1+0x1358], R72 ;  /* 0x0013584801007387 */ /* 0x000fe40000100a00 */
[-C--:B------:R-:W-:Y:S02]  /*e0d0*/  LEA.HI.X.SX32 R145, R74, R143.reuse, 0x1, P6 ;  /* 0x0000008f4a917211 */ /* 0x080fe400030f0eff */
[----:B------:R-:W-:Y:S01]  /*e0e0*/  STL.64 [R1+0x6a0], R32 ;  /* 0x0006a02001007387 */ /* 0x000fe20000100a00 */
[----:B------:R-:W-:Y:S01]  /*e0f0*/  LEA.HI.X.SX32 R71, R147, R143, 0x1, P4 ;  /* 0x0000008f93477211 */ /* 0x000fe200020f0eff */
[----:B------:R-:W-:Y:S01]  /*e100*/  IMAD R133, R133, 0x23, RZ ;  /* 0x0000002385857824 */ /* 0x000fe200078e02ff */
[----:B------:R-:W-:Y:S01]  /*e110*/  PRMT R90, RZ, 0x7610, R90 ;  /* 0x00007610ff5a7816 */ /* 0x000fe2000000005a */
[----:B------:R1:W-:Y:S01]  /*e120*/  STL.64 [R1+0x698], R68 ;  /* 0x0006984401007387 */ /* 0x0003e20000100a00 */
[----:B------:R-:W-:Y:S01]  /*e130*/  IMAD R146, R7, 0x72, RZ ;  /* 0x0000007207927824 */ /* 0x000fe200078e02ff */
[----:B----4-:R-:W3:Y:S02]  /*e140*/  LDC R98, c[0x0][0x3d8] ;  /* 0x0000f600ff627b82 */ /* 0x010ee40000000800 */
[----:B------:R-:W-:Y:S04]  /*e150*/  STL.64 [R1+0x1360], R74 ;  /* 0x0013604a01007387 */ /* 0x000fe80000100a00 */
[----:B------:R4:W-:Y:S01]  /*e160*/  STL.64 [R1+0x690], R144 ;  /* 0x0006909001007387 */ /* 0x0009e20000100a00 */
[----:B-1----:R-:W-:-:S03]  /*e170*/  IADD3 R68, P5, PT, R91, R142, RZ ;  /* 0x0000008e5b447210 */ /* 0x002fc60007fbe0ff */
[----:B------:R1:W-:Y:S01]  /*e180*/  STL.64 [R1+0x688], R70 ;  /* 0x0006884601007387 */ /* 0x0003e20000100a00 */
[-C--:B------:R-:W-:Y:S02]  /*e190*/  LEA.HI.X.SX32 R69, R76, R143.reuse, 0x1, P5 ;  /* 0x0000008f4c457211 */ /* 0x080fe400028f0eff */
[-C--:B----4-:R-:W-:Y:S01]  /*e1a0*/  IADD3 R144, P6, PT, R92, R142.reuse, RZ ;  /* 0x0000008e5c907210 */ /* 0x090fe20007fde0ff */
[----:B------:R-:W-:Y:S01]  /*e1b0*/  STL.64 [R1+0x12a0], R76 ;  /* 0x0012a04c01007387 */ /* 0x000fe20000100a00 */
[----:B-1----:R-:W-:Y:S02]  /*e1c0*/  IADD3 R70, P4, PT, R95, R142, RZ ;  /* 0x0000008e5f467210 */ /* 0x002fe40007f9e0ff */
[-C--:B------:R-:W-:Y:S01]  /*e1d0*/  LEA.HI.X.SX32 R145, R35, R143.reuse, 0x1, P6 ;  /* 0x0000008f23917211 */ /* 0x080fe200030f0eff */
[----:B------:R1:W-:Y:S01]  /*e1e0*/  STL.64 [R1+0x680], R68 ;  /* 0x0006804401007387 */ /* 0x0003e20000100a00 */
[----:B------:R-:W-:-:S03]  /*e1f0*/  LEA.HI.X.SX32 R71, R79, R143, 0x1, P4 ;  /* 0x0000008f4f477211 */ /* 0x000fc600020f0eff */
[----:B------:R4:W-:Y:S04]  /*e200*/  STL [R1+0x10ec], R3 ;  /* 0x0010ec0301007387 */ /* 0x0009e80000100800 */
[----:B------:R-:W-:Y:S01]  /*e210*/  STL.64 [R1+0x12a8], R100 ;  /* 0x0012a86401007387 */ /* 0x000fe20000100a00 */
[----:B-1----:R-:W-:-:S03]  /*e220*/  IADD3 R68, P5, PT, R34, R142, RZ ;  /* 0x0000008e22447210 */ /* 0x002fc60007fbe0ff */
[----:B------:R-:W-:Y:S01]  /*e230*/  STL.64 [R1+0x670], R144 ;  /* 0x0006709001007387 */ /* 0x000fe20000100a00 */
[-C--:B------:R-:W-:Y:S01]  /*e240*/  IADD3 R34, P6, PT, R101, R142.reuse, RZ ;  /* 0x0000008e65227210 */ /* 0x080fe20007fde0ff */
[----:B------:R-:W-:Y:S01]  /*e250*/  IMAD R65, R65, 0x96, RZ ;  /* 0x0000009641417824 */ /* 0x000fe200078e02ff */
[-C--:B------:R-:W-:Y:S01]  /*e260*/  LEA.HI.X.SX32 R69, R139, R143.reuse, 0x1, P5 ;  /* 0x0000008f8b457211 */ /* 0x080fe200028f0eff */
[----:B------:R-:W-:Y:S01]  /*e270*/  STL.64 [R1+0x1368], R78 ;  /* 0x0013684e01007387 */ /* 0x000fe20000100a00 */
[----:B------:R-:W-:Y:S01]  /*e280*/  LEA.HI.X.SX32 R35, R80, R143, 0x1, P6 ;  /* 0x0000008f50237211 */ /* 0x000fe200030f0eff */
[----:B------:R-:W-:Y:S01]  /*e290*/  IMAD R64, R64, 0xa6, RZ ;  /* 0x000000a640407824 */ /* 0x000fe200078e02ff */
[----:B----4-:R-:W1:Y:S01]  /*e2a0*/  LDC R3, c[0x0][0x3d8] ;  /* 0x0000f600ff037b82 */ /* 0x010e620000000800 */
[----:B------:R4:W-:Y:S04]  /*e2b0*/  STL.64 [R1+0x668], R70 ;  /* 0x0006684601007387 */ /* 0x0009e80000100a00 */
[----:B------:R0:W-:Y:S01]  /*e2c0*/  STL.64 [R1+0x660], R68 ;  /* 0x0006604401007387 */ /* 0x0001e20000100a00 */
[----:B----4-:R-:W-:-:S03]  /*e2d0*/  IADD3 R70, P4, PT, R96, R142, RZ ;  /* 0x0000008e60467210 */ /* 0x010fc60007f9e0ff */
[----:B------:R-:W-:Y:S01]  /*e2e0*/  STL.64 [R1+0x12b0], R80 ;  /* 0x0012b05001007387 */ /* 0x000fe20000100a00 */
[----:B------:R-:W-:-:S03]  /*e2f0*/  LEA.HI.X.SX32 R71, R138, R143, 0x1, P4 ;  /* 0x0000008f8a477211 */ /* 0x000fc600020f0eff */
[----:B------:R4:W-:Y:S01]  /*e300*/  STL.64 [R1+0x658], R34 ;  /* 0x0006582201007387 */ /* 0x0009e20000100a00 */
[-C--:B0-----:R-:W-:Y:S02]  /*e310*/  IADD3 R68, P5, PT, R104, R142.reuse, RZ ;  /* 0x0000008e68447210 */ /* 0x081fe40007fbe0ff */
[----:B------:R-:W-:Y:S01]  /*e320*/  IADD3 R138, P4, PT, R110, R142, RZ ;  /* 0x0000008e6e8a7210 */ /* 0x000fe20007f9e0ff */
[----:B------:R-:W-:Y:S01]  /*e330*/  STL [R1+0x10f0], R135 ;  /* 0x0010f08701007387 */ /* 0x000fe20000100800 */
[----:B------:R-:W-:-:S03]  /*e340*/  LEA.HI.X.SX32 R69, R135, R143, 0x1, P5 ;  /* 0x0000008f87457211 */ /* 0x000fc600028f0eff */
[----:B------:R0:W-:Y:S01]  /*e350*/  STL.64 [R1+0x650], R70 ;  /* 0x0006504601007387 */ /* 0x0001e20000100a00 */
[----:B----4-:R-:W-:-:S03]  /*e360*/  IADD3 R34, P6, PT, R108, R142, RZ ;  /* 0x0000008e6c227210 */ /* 0x010fc60007fde0ff */
[----:B------:R4:W-:Y:S01]  /*e370*/  STL.64 [R1+0x648], R68 ;  /* 0x0006484401007387 */ /* 0x0009e20000100a00 */
[-C--:B------:R-:W-:Y:S02]  /*e380*/  LEA.HI.X.SX32 R139, R83, R143.reuse, 0x1, P4 ;  /* 0x0000008f538b7211 */ /* 0x080fe400020f0eff */
[-C--:B------:R-:W-:Y:S02]  /*e390*/  LEA.HI.X.SX32 R35, R36, R143.reuse, 0x1, P6 ;  /* 0x0000008f24237211 */ /* 0x080fe400030f0eff */
[-C--:B------:R-:W-:Y:S02]  /*e3a0*/  IADD3 R36, P6, PT, R102, R142.reuse, RZ ;  /* 0x0000008e66247210 */ /* 0x080fe40007fde0ff */
[-C--:B0-----:R-:W-:Y:S01]  /*e3b0*/  IADD3 R70, P5, PT, R37, R142.reuse, RZ ;  /* 0x0000008e25467210 */ /* 0x081fe20007fbe0ff */
[----:B------:R-:W-:Y:S01]  /*e3c0*/  STL.64 [R1+0x12d0], R102 ;  /* 0x0012d06601007387 */ /* 0x000fe20000100a00 */
[-C--:B------:R-:W-:Y:S02]  /*e3d0*/  LEA.HI.X.SX32 R37, R84, R143.reuse, 0x1, P6 ;  /* 0x0000008f54257211 */ /* 0x080fe400030f0eff */
[----:B------:R-:W-:Y:S01]  /*e3e0*/  LEA.HI.X.SX32 R71, R133, R143, 0x1, P5 ;  /* 0x0000008f85477211 */ /* 0x000fe200028f0eff */
[----:B------:R-:W-:Y:S01]  /*e3f0*/  STL.64 [R1+0x638], R34 ;  /* 0x0006382201007387 */ /* 0x000fe20000100a00 */
[----:B----4-:R-:W-:-:S03]  /*e400*/  IADD3 R68, P4, PT, R152, R142, RZ ;  /* 0x0000008e98447210 */ /* 0x010fc60007f9e0ff */
[----:B------:R-:W-:Y:S01]  /*e410*/  STL.64 [R1+0x1370], R82 ;  /* 0x0013705201007387 */ /* 0x000fe20000100a00 */
[----:B------:R-:W-:-:S03]  /*e420*/  LEA.HI.X.SX32 R69, R39, R143, 0x1, P4 ;  /* 0x0000008f27457211 */ /* 0x000fc600020f0eff */
[----:B------:R-:W-:Y:S04]  /*e430*/  STL.64 [R1+0x630], R138 ;  /* 0x0006308a01007387 */ /* 0x000fe80000100a00 */
[----:B------:R0:W-:Y:S04]  /*e440*/  STL.64 [R1+0x628], R70 ;  /* 0x0006284601007387 */ /* 0x0001e80000100a00 */
[----:B------:R-:W-:Y:S04]  /*e450*/  STL.64 [R1+0x12b8], R84 ;  /* 0x0012b85401007387 */ /* 0x000fe80000100a00 */
[----:B------:R4:W-:Y:S01]  /*e460*/  STL.64 [R1+0x620], R36 ;  /* 0x0006202401007387 */ /* 0x0009e20000100a00 */
[----:B0-----:R-:W-:-:S03]  /*e470*/  IADD3 R70, P5, PT, R153, R142, RZ ;  /* 0x0000008e99467210 */ /* 0x001fc60007fbe0ff */
[----:B------:R0:W-:Y:S01]  /*e480*/  STL.64 [R1+0x618], R68 ;  /* 0x0006184401007387 */ /* 0x0001e20000100a00 */
[-C--:B------:R-:W-:Y:S02]  /*e490*/  LEA.HI.X.SX32 R71, R87, R143.reuse, 0x1, P5 ;  /* 0x0000008f57477211 */ /* 0x080fe400028f0eff */
[-C--:B----4-:R-:W-:Y:S01]  /*e4a0*/  IADD3 R36, P6, PT, R157, R142.reuse, RZ ;  /* 0x0000008e9d247210 */ /* 0x090fe20007fde0ff */
[----:B------:R-:W-:Y:S03]  /*e4b0*/  STL.64 [R1+0x1378], R86 ;  /* 0x0013785601007387 */ /* 0x000fe60000100a00 */
[-C--:B------:R-:W-:Y:S02]  /*e4c0*/  LEA.HI.X.SX32 R37, R132, R143.reuse, 0x1, P6 ;  /* 0x0000008f84257211 */ /* 0x080fe400030f0eff */
[-C--:B0-----:R-:W-:Y:S01]  /*e4d0*/  IADD3 R68, P4, PT, R158, R142.reuse, RZ ;  /* 0x0000008e9e447210 */ /* 0x081fe20007f9e0ff */
[----:B------:R-:W-:Y:S03]  /*e4e0*/  STL.64 [R1+0x610], R70 ;  /* 0x0006104601007387 */ /* 0x000fe60000100a00 */
[-C--:B------:R-:W-:Y:S01]  /*e4f0*/  LEA.HI.X.SX32 R69, R88, R143.reuse, 0x1, P4 ;  /* 0x0000008f58457211 */ /* 0x080fe200020f0eff */
[----:B------:R-:W-:Y:S04]  /*e500*/  STL.64 [R1+0x600], R36 ;  /* 0x0006002401007387 */ /* 0x000fe80000100a00 */
[----:B------:R-:W-:Y:S04]  /*e510*/  STL.64 [R1+0x12d8], R106 ;  /* 0x0012d86a01007387 */ /* 0x000fe80000100a00 */
[----:B------:R-:W-:Y:S04]  /*e520*/  STL.64 [R1+0x12c0], R88 ;  /* 0x0012c05801007387 */ /* 0x000fe80000100a00 */
[----:B------:R0:W-:Y:S01]  /*e530*/  STL.64 [R1+0x5f8], R68 ;  /* 0x0005f84401007387 */ /* 0x0001e20000100a00 */
[----:B------:R-:W-:Y:S01]  /*e540*/  IADD3 R38, P5, PT, R38, R142, RZ ;  /* 0x0000008e26267210 */ /* 0x000fe20007fbe0ff */
[----:B0-----:R-:W0:Y:S03]  /*e550*/  LDC R68, c[0x0][0x3d8] ;  /* 0x0000f600ff447b82 */ /* 0x001e260000000800 */
[----:B------:R-:W-:-:S02]  /*e560*/  LEA.HI.X.SX32 R39, R131, R143, 0x1, P5 ;  /* 0x0000008f83277211 */ /* 0x000fc400028f0eff */
[-C--:B------:R-:W-:Y:S02]  /*e570*/  IADD3 R36, P6, PT, R106, R142.reuse, RZ ;  /* 0x0000008e6a247210 */ /* 0x080fe40007fde0ff */
[-C--:B------:R-:W-:Y:S01]  /*e580*/  IADD3 R132, P4, PT, R160, R142.reuse, RZ ;  /* 0x0000008ea0847210 */ /* 0x080fe20007f9e0ff */
[----:B------:R4:W-:Y:S01]  /*e590*/  STL.64 [R1+0x5f0], R38 ;  /* 0x0005f02601007387 */ /* 0x0009e20000100a00 */
[-C--:B------:R-:W-:Y:S01]  /*e5a0*/  LEA.HI.X.SX32 R37, R91, R143.reuse, 0x1, P6 ;  /* 0x0000008f5b257211 */ /* 0x080fe200030f0eff */
[----:B------:R-:W1:Y:S01]  /*e5b0*/  LDC R69, c[0x0][0x3d8] ;  /* 0x0000f600ff457b82 */ /* 0x000e620000000800 */
[----:B------:R-:W-:Y:S01]  /*e5c0*/  LEA.HI.X.SX32 R133, R5, R143, 0x1, P4 ;  /* 0x0000008f05857211 */ /* 0x000fe200020f0eff */
[----:B------:R-:W-:Y:S04]  /*e5d0*/  STL.64 [R1+0x1380], R90 ;  /* 0x0013805a01007387 */ /* 0x000fe80000100a00 */
[----:B------:R2:W-:Y:S01]  /*e5e0*/  STL.64 [R1+0x5e8], R36 ;  /* 0x0005e82401007387 */ /* 0x0005e20000100a00 */
[----:B----4-:R-:W-:-:S03]  /*e5f0*/  IADD3 R38, P5, PT, R162, R142, RZ ;  /* 0x0000008ea2267210 */ /* 0x010fc60007fbe0ff */
[----:B------:R-:W-:Y:S01]  /*e600*/  STL [R1+0x10f4], R61 ;  /* 0x0010f43d01007387 */ /* 0x000fe20000100800 */
[----:B------:R-:W-:-:S03]  /*e610*/  LEA.HI.X.SX32 R39, R130, R143, 0x1, P5 ;  /* 0x0000008f82277211 */ /* 0x000fc600028f0eff */
[----:B------:R-:W-:Y:S01]  /*e620*/  STL.64 [R1+0x5e0], R132 ;  /* 0x0005e08401007387 */ /* 0x000fe20000100a00 */
[----:B--2---:R-:W-:-:S03]  /*e630*/  IADD3 R36, P6, PT, R163, R142, RZ ;  /* 0x0000008ea3247210 */ /* 0x004fc60007fde0ff */
[----:B------:R-:W-:Y:S01]  /*e640*/  STL.64 [R1+0x1300], R112 ;  /* 0x0013007001007387 */ /* 0x000fe20000100a00 */
[----:B0-----:R-:W-:Y:S01]  /*e650*/  IMAD R68, R68, 0x35, RZ ;  /* 0x0000003544447824 */ /* 0x001fe200078e02ff */
[----:B------:R-:W-:Y:S02]  /*e660*/  LEA.HI.X.SX32 R37, R92, R143, 0x1, P6 ;  /* 0x0000008f5c257211 */ /* 0x000fe400030f0eff */
[----:B------:R0:W-:Y:S02]  /*e670*/  STL.64 [R1+0x5c8], R38 ;  /* 0x0005c82601007387 */ /* 0x0001e40000100a00 */
[----:B0-----:R-:W-:-:S04]  /*e680*/  IADD3 R38, P6, PT, R165, R142, RZ ;  /* 0x0000008ea5267210 */ /* 0x001fc80007fde0ff */
[-C--:B------:R-:W-:Y:S02]  /*e690*/  LEA.HI.X.SX32 R39, R68, R143.reuse, 0x1, P6 ;  /* 0x0000008f44277211 */ /* 0x080fe400030f0eff */
[----:B------:R-:W0:Y:S01]  /*e6a0*/  LDC R68, c[0x0][0x3d8] ;  /* 0x0000f600ff447b82 */ /* 0x000e220000000800 */
[-C--:B------:R-:W-:Y:S02]  /*e6b0*/  IADD3 R4, P4, PT, R4, R142.reuse, RZ ;  /* 0x0000008e04047210 */ /* 0x080fe40007f9e0ff */
[----:B------:R-:W-:Y:S02]  /*e6c0*/  IADD3 R130, P5, PT, R112, R142, RZ ;  /* 0x0000008e70827210 */ /* 0x000fe40007fbe0ff */
[-C--:B------:R-:W-:Y:S01]  /*e6d0*/  LEA.HI.X.SX32 R5, R6, R143.reuse, 0x1, P4 ;  /* 0x0000008f06057211 */ /* 0x080fe200020f0eff */
[----:B------:R-:W-:Y:S01]  /*e6e0*/  STL.64 [R1+0x12c8], R92 ;  /* 0x0012c85c01007387 */ /* 0x000fe20000100a00 */
[----:B------:R-:W-:-:S03]  /*e6f0*/  LEA.HI.X.SX32 R131, R95, R143, 0x1, P5 ;  /* 0x0000008f5f837211 */ /* 0x000fc600028f0eff */
[----:B------:R-:W-:Y:S04]  /*e700*/  STL.64 [R1+0x5c0], R36 ;  /* 0x0005c02401007387 */ /* 0x000fe80000100a00 */
[----:B------:R-:W-:Y:S01]  /*e710*/  STL.64 [R1+0x1388], R94 ;  /* 0x0013885e01007387 */ /* 0x000fe20000100a00 */
[----:B------:R-:W-:-:S03]  /*e720*/  IMAD R84, R129, 0x82, RZ ;  /* 0x0000008281547824 */ /* 0x000fc600078e02ff */
[----:B------:R-:W-:Y:S04]  /*e730*/  STL.64 [R1+0x5b8], R4 ;  /* 0x0005b80401007387 */ /* 0x000fe80000100a00 */
[----:B------:R-:W-:Y:S04]  /*e740*/  STL.64 [R1+0x5b0], R130 ;  /* 0x0005b08201007387 */ /* 0x000fe80000100a00 */
[----:B------:R2:W-:Y:S01]  /*e750*/  STL.64 [R1+0x5a8], R38 ;  /* 0x0005a82601007387 */ /* 0x0005e20000100a00 */
[----:B0-----:R-:W-:Y:S01]  /*e760*/  IMAD R76, R68, 0x84, RZ ;  /* 0x00000084444c7824 */ /* 0x001fe200078e02ff */
[-C--:B------:R-:W-:Y:S01]  /*e770*/  IADD3 R6, P4, PT, R146, R142.reuse, RZ ;  /* 0x0000008e92067210 */ /* 0x080fe20007f9e0ff */
[----:B------:R-:W-:Y:S01]  /*e780*/  IMAD R68, R125, 0x41, RZ ;  /* 0x000000417d447824 */ /* 0x000fe200078e02ff */
[----:B--2---:R-:W-:-:S04]  /*e790*/  IADD3 R38, P6, PT, R137, R142, RZ ;  /* 0x0000008e89267210 */ /* 0x004fc80007fde0ff */
[-C--:B------:R-:W-:Y:S02]  /*e7a0*/  LEA.HI.X.SX32 R39, R126, R143.reuse, 0x1, P6 ;  /* 0x0000008f7e277211 */ /* 0x080fe400030f0eff */
[----:B------:R-:W-:Y:S02]  /*e7b0*/  IADD3 R126, P6, PT, R84, R142, RZ ;  /* 0x0000008e547e7210 */ /* 0x000fe40007fde0ff */
[-C--:B------:R-:W-:Y:S02]  /*e7c0*/  LEA.HI.X.SX32 R7, R127, R143.reuse, 0x1, P4 ;  /* 0x0000008f7f077211 */ /* 0x080fe400020f0eff */
[----:B------:R-:W-:Y:S02]  /*e7d0*/  LEA.HI.X.SX32 R127, R68, R143, 0x1, P6 ;  /* 0x0000008f447f7211 */ /* 0x000fe400030f0eff */
[----:B------:R-:W0:Y:S01]  /*e7e0*/  LDC R68, c[0x0][0x3d8] ;  /* 0x0000f600ff447b82 */ /* 0x000e220000000800 */
[----:B-1----:R-:W-:Y:S01]  /*e7f0*/  IMAD R69, R69, 0x74, RZ ;  /* 0x0000007445457824 */ /* 0x002fe200078e02ff */
[----:B------:R-:W-:Y:S01]  /*e800*/  STL [R1+0x10f8], R137 ;  /* 0x0010f88901007387 */ /* 0x000fe20000100800 */
[----:B------:R-:W-:-:S03]  /*e810*/  IMAD R81, R128, 0x7a, RZ ;  /* 0x0000007a80517824 */ /* 0x000fc600078e02ff */
[-C--:B------:R-:W-:Y:S01]  /*e820*/  IADD3 R70, P5, PT, R69, R142.reuse, RZ ;  /* 0x0000008e45467210 */ /* 0x080fe20007fbe0ff */
[----:B------:R1:W-:Y:S03]  /*e830*/  STL.64 [R1+0x590], R6 ;  /* 0x0005900601007387 */ /* 0x0003e60000100a00 */
[----:B------:R-:W-:Y:S02]  /*e840*/  LEA.HI.X.SX32 R71, R96, R143, 0x1, P5 ;  /* 0x0000008f60477211 */ /* 0x000fe400028f0eff */
[-C--:B------:R-:W-:Y:S01]  /*e850*/  IADD3 R128, P5, PT, R81, R142.reuse, RZ ;  /* 0x0000008e51807210 */ /* 0x080fe20007fbe0ff */
[----:B------:R-:W-:Y:S01]  /*e860*/  STL.64 [R1+0x12e0], R96 ;  /* 0x0012e06001007387 */ /* 0x000fe20000100a00 */
[----:B-1----:R-:W-:-:S03]  /*e870*/  IADD3 R6, P4, PT, R156, R142, RZ ;  /* 0x0000008e9c067210 */ /* 0x002fc60007f9e0ff */
[----:B------:R1:W-:Y:S01]  /*e880*/  STL.64 [R1+0x588], R70 ;  /* 0x0005884601007387 */ /* 0x0003e20000100a00 */
[-C--:B------:R-:W-:Y:S02]  /*e890*/  LEA.HI.X.SX32 R7, R104, R143.reuse, 0x1, P4 ;  /* 0x0000008f68077211 */ /* 0x080fe400020f0eff */
[-C--:B------:R-:W-:Y:S01]  /*e8a0*/  IADD3 R72, P4, PT, R76, R142.reuse, RZ ;  /* 0x0000008e4c487210 */ /* 0x080fe20007f9e0ff */
[----:B------:R-:W-:Y:S01]  /*e8b0*/  STL.64 [R1+0x12e8], R104 ;  /* 0x0012e86801007387 */ /* 0x000fe20000100a00 */
[-C--:B------:R-:W-:Y:S02]  /*e8c0*/  LEA.HI.X.SX32 R129, R124, R143.reuse, 0x1, P5 ;  /* 0x0000008f7c817211 */ /* 0x080fe400028f0eff */
[----:B------:R-:W-:Y:S01]  /*e8d0*/  LEA.HI.X.SX32 R73, R108, R143, 0x1, P4 ;  /* 0x0000008f6c497211 */ /* 0x000fe200020f0eff */
[----:B------:R-:W-:Y:S01]  /*e8e0*/  STL.64 [R1+0x580], R38 ;  /* 0x0005802601007387 */ /* 0x000fe20000100a00 */
[----:B-1----:R-:W-:-:S03]  /*e8f0*/  IADD3 R70, P6, PT, R159, R142, RZ ;  /* 0x0000008e9f467210 */ /* 0x002fc60007fde0ff */
[----:B------:R1:W-:Y:S01]  /*e900*/  STL.64 [R1+0x13e0], R38 ;  /* 0x0013e02601007387 */ /* 0x0003e20000100a00 */
[----:B------:R-:W-:-:S03]  /*e910*/  LEA.HI.X.SX32 R71, R110, R143, 0x1, P6 ;  /* 0x0000008f6e477211 */ /* 0x000fc600030f0eff */
[----:B------:R-:W-:Y:S01]  /*e920*/  STL.64 [R1+0x578], R6 ;  /* 0x0005780601007387 */ /* 0x000fe20000100a00 */
[----:B0-----:R-:W-:Y:S02]  /*e930*/  IMAD R85, R68, 0x8a, RZ ;  /* 0x0000008a44557824 */ /* 0x001fe400078e02ff */
[----:B------:R-:W0:Y:S01]  /*e940*/  LDC R68, c[0x0][0x3d8] ;  /* 0x0000f600ff447b82 */ /* 0x000e220000000800 */
[----:B------:R-:W-:Y:S04]  /*e950*/  STL [R1+0x10fc], R67 ;  /* 0x0010fc4301007387 */ /* 0x000fe80000100800 */
[----:B------:R-:W-:Y:S04]  /*e960*/  STL.64 [R1+0x570], R128 ;  /* 0x0005708001007387 */ /* 0x000fe80000100a00 */
[----:B------:R-:W-:Y:S04]  /*e970*/  STL.64 [R1+0x12f0], R108 ;  /* 0x0012f06c01007387 */ /* 0x000fe80000100a00 */
[----:B------:R-:W-:Y:S04]  /*e980*/  STL.64 [R1+0x550], R72 ;  /* 0x0005504801007387 */ /* 0x000fe80000100a00 */
[----:B------:R-:W-:Y:S01]  /*e990*/  STL.64 [R1+0x558], R126 ;  /* 0x0005587e01007387 */ /* 0x000fe20000100a00 */
[----:B-1----:R-:W-:-:S03]  /*e9a0*/  IADD3 R38, P4, PT, R85, R142, RZ ;  /* 0x0000008e55267210 */ /* 0x002fc60007f9e0ff */
[----:B------:R-:W-:Y:S04]  /*e9b0*/  STL.64 [R1+0x12f8], R110 ;  /* 0x0012f86e01007387 */ /* 0x000fe80000100a00 */
[----:B------:R1:W-:Y:S02]  /*e9c0*/  STL.64 [R1+0x540], R70 ;  /* 0x0005404601007387 */ /* 0x0003e40000100a00 */
[----:B-1----:R-:W-:-:S05]  /*e9d0*/  IMAD R71, R41, 0x45, RZ ;  /* 0x0000004529477824 */ /* 0x002fca00078e02ff */
[----:B------:R-:W-:Y:S02]  /*e9e0*/  LEA.HI.X.SX32 R39, R71, R143, 0x1, P4 ;  /* 0x0000008f47277211 */ /* 0x000fe400020f0eff */
[----:B------:R-:W1:Y:S01]  /*e9f0*/  LDC R71, c[0x0][0x3d8] ;  /* 0x0000f600ff477b82 */ /* 0x000e620000000800 */
[----:B------:R-:W-:Y:S01]  /*ea00*/  IADD3 R124, P5, PT, R67, R142, RZ ;  /* 0x0000008e437c7210 */ /* 0x000fe20007fbe0ff */
[----:B------:R-:W-:-:S03]  /*ea10*/  IMAD R100, R9, 0x92, RZ ;  /* 0x0000009209647824 */ /* 0x000fc600078e02ff */
[----:B------:R-:W-:Y:S01]  /*ea20*/  LEA.HI.X.SX32 R125, R8, R143, 0x1, P5 ;  /* 0x0000008f087d7211 */ /* 0x000fe200028f0eff */
[----:B0-----:R-:W-:Y:S01]  /*ea30*/  IMAD R68, R68, 0x49, RZ ;  /* 0x0000004944447824 */ /* 0x001fe200078e02ff */
[----:B------:R-:W-:-:S03]  /*ea40*/  IADD3 R8, P5, PT, R100, R142, RZ ;  /* 0x0000008e64087210 */ /* 0x000fc60007fbe0ff */
[----:B------:R-:W-:Y:S01]  /*ea50*/  STL.64 [R1+0x548], R124 ;  /* 0x0005487c01007387 */ /* 0x000fe20000100a00 */
[----:B------:R-:W-:Y:S02]  /*ea60*/  LEA.HI.X.SX32 R9, R68, R143, 0x1, P5 ;  /* 0x0000008f44097211 */ /* 0x000fe400028f0eff */
[----:B------:R-:W0:Y:S01]  /*ea70*/  LDC R68, c[0x0][0x3d8] ;  /* 0x0000f600ff447b82 */ /* 0x000e220000000800 */
[----:B------:R1:W-:Y:S02]  /*ea80*/  STL.64 [R1+0x538], R38 ;  /* 0x0005382601007387 */ /* 0x0003e40000100a00 */
[----:B-1----:R-:W-:-:S05]  /*ea90*/  IMAD R38, R71, 0x9a, RZ ;  /* 0x0000009a47267824 */ /* 0x002fca00078e02ff */
[----:B------:R-:W1:Y:S01]  /*eaa0*/  LDC R71, c[0x0][0x3d8] ;  /* 0x0000f600ff477b82 */ /* 0x000e620000000800 */
[----:B0-----:R-:W-:-:S07]  /*eab0*/  IMAD R147, R68, 0x4b, RZ ;  /* 0x0000004b44937824 */ /* 0x001fce00078e02ff */
[----:B------:R-:W0:Y:S01]  /*eac0*/  LDC R68, c[0x0][0x3d8] ;  /* 0x0000f600ff447b82 */ /* 0x000e220000000800 */
[----:B------:R-:W-:Y:S01]  /*ead0*/  IADD3 R72, P4, PT, R65, R142, RZ ;  /* 0x0000008e41487210 */ /* 0x000fe20007f9e0ff */
[----:B-1----:R-:W-:-:S06]  /*eae0*/  IMAD R70, R71, 0xa2, RZ ;  /* 0x000000a247467824 */ /* 0x002fcc00078e02ff */
[----:B------:R-:W1:Y:S01]  /*eaf0*/  LDC R71, c[0x0][0x3d8] ;  /* 0x0000f600ff477b82 */ /* 0x000e620000000800 */
[----:B------:R-:W-:Y:S01]  /*eb00*/  LEA.HI.X.SX32 R73, R147, R143, 0x1, P4 ;  /* 0x0000008f93497211 */ /* 0x000fe200020f0eff */
[----:B------:R-:W-:-:S06]  /*eb10*/  IMAD R101, R40, 0x94, RZ ;  /* 0x0000009428657824 */ /* 0x000fcc00078e02ff */
[----:B------:R-:W2:Y:S01]  /*eb20*/  LDC R147, c[0x0][0x3d8] ;  /* 0x0000f600ff937b82 */ /* 0x000ea20000000800 */
[-C--:B------:R-:W-:Y:S02]  /*eb30*/  IADD3 R40, P6, PT, R101, R142.reuse, RZ ;  /* 0x0000008e65287210 */ /* 0x080fe40007fde0ff */
[-C--:B------:R-:W-:Y:S02]  /*eb40*/  IADD3 R78, P5, PT, R161, R142.reuse, RZ ;  /* 0x0000008ea14e7210 */ /* 0x080fe40007fbe0ff */
[-C--:B------:R-:W-:Y:S01]  /*eb50*/  LEA.HI.X.SX32 R41, R152, R143.reuse, 0x1, P6 ;  /* 0x0000008f98297211 */ /* 0x080fe200030f0eff */
[----:B------:R-:W-:Y:S01]  /*eb60*/  STL [R1+0x1100], R65 ;  /* 0x0011004101007387 */ /* 0x000fe20000100800 */
[----:B------:R-:W-:Y:S01]  /*eb70*/  LEA.HI.X.SX32 R79, R153, R143, 0x1, P5 ;  /* 0x0000008f994f7211 */ /* 0x000fe200028f0eff */
[----:B0-----:R-:W-:Y:S01]  /*eb80*/  IMAD R68, R68, 0xa4, RZ ;  /* 0x000000a444447824 */ /* 0x001fe200078e02ff */
[----:B------:R-:W-:Y:S01]  /*eb90*/  IADD3 R74, P6, PT, R38, R142, RZ ;  /* 0x0000008e264a7210 */ /* 0x000fe20007fde0ff */
[----:B------:R-:W-:Y:S01]  /*eba0*/  STL.64 [R1+0x520], R8 ;  /* 0x0005200801007387 */ /* 0x000fe20000100a00 */
[----:B-1----:R-:W-:-:S03]  /*ebb0*/  IMAD R71, R71, 0x4d, RZ ;  /* 0x0000004d47477824 */ /* 0x002fc600078e02ff */
[----:B------:R0:W-:Y:S04]  /*ebc0*/  STL.64 [R1+0x510], R72 ;  /* 0x0005104801007387 */ /* 0x0001e80000100a00 */
[----:B------:R-:W-:Y:S01]  /*ebd0*/  STL.64 [R1+0x518], R40 ;  /* 0x0005182801007387 */ /* 0x000fe20000100a00 */
[----:B------:R-:W-:-:S03]  /*ebe0*/  LEA.HI.X.SX32 R75, R71, R143, 0x1, P6 ;  /* 0x0000008f474b7211 */ /* 0x000fc600030f0eff */
[----:B------:R1:W-:Y:S01]  /*ebf0*/  STL.64 [R1+0x508], R78 ;  /* 0x0005084e01007387 */ /* 0x0003e20000100a00 */
[----:B0-----:R-:W-:-:S03]  /*ec00*/  IADD3 R72, P4, PT, R70, R142, RZ ;  /* 0x0000008e46487210 */ /* 0x001fc60007f9e0ff */
[----:B------:R0:W-:Y:S01]  /*ec10*/  STL.64 [R1+0x500], R74 ;  /* 0x0005004a01007387 */ /* 0x0001e20000100a00 */
[----:B------:R-:W-:Y:S01]  /*ec20*/  IMAD R99, R120, 0x53, RZ ;  /* 0x0000005378637824 */ /* 0x000fe200078e02ff */
[-C--:B------:R-:W-:Y:S02]  /*ec30*/  LEA.HI.X.SX32 R73, R122, R143.reuse, 0x1, P4 ;  /* 0x0000008f7a497211 */ /* 0x080fe400020f0eff */
[-C--:B-1----:R-:W-:Y:S01]  /*ec40*/  IADD3 R78, P5, PT, R68, R142.reuse, RZ ;  /* 0x0000008e444e7210 */ /* 0x082fe20007fbe0ff */
[----:B------:R-:W-:Y:S01]  /*ec50*/  IMAD R71, R121, 0xb2, RZ ;  /* 0x000000b279477824 */ /* 0x000fe200078e02ff */
[----:B------:R-:W-:Y:S02]  /*ec60*/  STL [R1+0x1104], R64 ;  /* 0x0011044001007387 */ /* 0x000fe40000100800 */
[-C--:B------:R-:W-:Y:S02]  /*ec70*/  LEA.HI.X.SX32 R79, R157, R143.reuse, 0x1, P5 ;  /* 0x0000008f9d4f7211 */ /* 0x080fe400028f0eff */
[----:B0-----:R-:W-:Y:S01]  /*ec80*/  IADD3 R74, P6, PT, R64, R142, RZ ;  /* 0x0000008e404a7210 */ /* 0x001fe20007fde0ff */
[----:B------:R2:W-:Y:S03]  /*ec90*/  STL.64 [R1+0x4e8], R72 ;  /* 0x0004e84801007387 */ /* 0x0005e60000100a00 */
[----:B------:R-:W-:Y:S01]  /*eca0*/  LEA.HI.X.SX32 R75, R99, R143, 0x1, P6 ;  /* 0x0000008f634b7211 */ /* 0x000fe200030f0eff */
[----:B------:R0:W-:Y:S01]  /*ecb0*/  STL.64 [R1+0x4e0], R78 ;  /* 0x0004e04e01007387 */ /* 0x0001e20000100a00 */
[----:B------:R-:W1:Y:S01]  /*ecc0*/  LDC R99, c[0x0][0x3d8] ;  /* 0x0000f600ff637b82 */ /* 0x000e620000000800 */
[----:B--2---:R-:W-:-:S02]  /*ecd0*/  IMAD R72, R147, 0xb4, RZ ;  /* 0x000000b493487824 */ /* 0x004fc400078e02ff */
[----:B------:R-:W-:Y:S01]  /*ece0*/  IMAD R147, R11, 0x59, RZ ;  /* 0x000000590b937824 */ /* 0x000fe200078e02ff */
[----:B0-----:R-:W-:-:S04]  /*ecf0*/  IADD3 R78, P6, PT, R71, R142, RZ ;  /* 0x0000008e474e7210 */ /* 0x001fc80007fde0ff */
[----:B------:R-:W-:Y:S02]  /*ed00*/  LEA.HI.X.SX32 R79, R147, R143, 0x1, P6 ;  /* 0x0000008f934f7211 */ /* 0x000fe400030f0eff */
[----:B------:R-:W0:Y:S01]  /*ed10*/  LDC R147, c[0x0][0x3d8] ;  /* 0x0000f600ff937b82 */ /* 0x000e220000000800 */
[----:B------:R-:W-:-:S05]  /*ed20*/  IMAD R73, R123, 0xaa, RZ ;  /* 0x000000aa7b497824 */ /* 0x000fca00078e02ff */
[----:B------:R-:W-:-:S04]  /*ed30*/  IADD3 R120, P5, PT, R73, R142, RZ ;  /* 0x0000008e49787210 */ /* 0x000fc80007fbe0ff */
[----:B------:R-:W-:Y:S02]  /*ed40*/  LEA.HI.X.SX32 R121, R10, R143, 0x1, P5 ;  /* 0x0000008f0a797211 */ /* 0x000fe400028f0eff */
[----:B------:R-:W-:Y:S01]  /*ed50*/  IADD3 R10, P5, PT, R66, R142, RZ ;  /* 0x0000008e420a7210 */ /* 0x000fe20007fbe0ff */
[----:B0-----:R-:W-:-:S05]  /*ed60*/  IMAD R147, R147, 0x5b, RZ ;  /* 0x0000005b93937824 */ /* 0x001fca00078e02ff */
[-C--:B------:R-:W-:Y:S02]  /*ed70*/  LEA.HI.X.SX32 R11, R147, R143.reuse, 0x1, P5 ;  /* 0x0000008f930b7211 */ /* 0x080fe400028f0eff */
[----:B------:R-:W0:Y:S01]  /*ed80*/  LDC R147, c[0x0][0x3d8] ;  /* 0x0000f600ff937b82 */ /* 0x000e220000000800 */
[-C--:B------:R-:W-:Y:S01]  /*ed90*/  IADD3 R122, P4, PT, R164, R142.reuse, RZ ;  /* 0x0000008ea47a7210 */ /* 0x080fe20007f9e0ff */
[----:B------:R2:W-:Y:S03]  /*eda0*/  STL.64 [R1+0x4d8], R74 ;  /* 0x0004d84a01007387 */ /* 0x0005e60000100a00 */
[----:B------:R-:W-:Y:S01]  /*edb0*/  LEA.HI.X.SX32 R123, R158, R143, 0x1, P4 ;  /* 0x0000008f9e7b7211 */ /* 0x000fe200020f0eff */
[----:B-1----:R-:W-:Y:S02]  /*edc0*/  IMAD R152, R99, 0xc2, RZ ;  /* 0x000000c263987824 */ /* 0x002fe400078e02ff */
[----:B------:R-:W1:Y:S01]  /*edd0*/  LDC R99, c[0x0][0x3d8] ;  /* 0x0000f600ff637b82 */ /* 0x000e620000000800 */
[----:B--2---:R-:W-:-:S04]  /*ede0*/  IADD3 R74, P4, PT, R72, R142, RZ ;  /* 0x0000008e484a7210 */ /* 0x004fc80007f9e0ff */
[----:B------:R-:W-:Y:S02]  /*edf0*/  LEA.HI.X.SX32 R75, R160, R143, 0x1, P4 ;  /* 0x0000008fa04b7211 */ /* 0x000fe400020f0eff */
[----:B------:R-:W-:Y:S01]  /*ee00*/  IADD3 R90, P4, PT, R55, R142, RZ ;  /* 0x0000008e375a7210 */ /* 0x000fe20007f9e0ff */
[----:B0-----:R-:W-:-:S05]  /*ee10*/  IMAD R147, R147, 0x5d, RZ ;  /* 0x0000005d93937824 */ /* 0x001fca00078e02ff */
[----:B------:R-:W-:Y:S02]  /*ee20*/  LEA.HI.X.SX32 R91, R147, R143, 0x1, P4 ;  /* 0x0000008f935b7211 */ /* 0x000fe400020f0eff */
[----:B------:R-:W0:Y:S01]  /*ee30*/  LDC R147, c[0x0][0x3d8] ;  /* 0x0000f600ff937b82 */ /* 0x000e220000000800 */
[----:B-1----:R-:W-:Y:S02]  /*ee40*/  IMAD R164, R99, 0xc4, RZ ;  /* 0x000000c463a47824 */ /* 0x002fe400078e02ff */
[----:B---3--:R-:W-:-:S05]  /*ee50*/  IMAD R98, R98, 0xb8, RZ ;  /* 0x000000b862627824 */ /* 0x008fca00078e02ff */
[----:B------:R-:W1:Y:S01]  /*ee60*/  LDC R99, c[0x0][0x3d8] ;  /* 0x0000f600ff637b82 */ /* 0x000e620000000800 */
[----:B------:R-:W-:Y:S01]  /*ee70*/  IADD3 R94, P6, PT, R98, R142, RZ ;  /* 0x0000008e625e7210 */ /* 0x000fe20007fde0ff */
[----:B------:R-:W-:Y:S02]  /*ee80*/  IMAD R65, R116, 0xca, RZ ;  /* 0x000000ca74417824 */ /* 0x000fe400078e02ff */
[----:B0-----:R-:W-:-:S04]  /*ee90*/  IMAD R161, R147, 0xc8, RZ ;  /* 0x000000c893a17824 */ /* 0x001fc800078e02ff */
[----:B------:R-:W0:Y:S01]  /*eea0*/  LDC R147, c[0x0][0x3d8] ;  /* 0x0000f600ff937b82 */ /* 0x000e220000000800 */
[----:B------:R-:W-:Y:S02]  /*eeb0*/  LEA.HI.X.SX32 R95, R134, R143, 0x1, P6 ;  /* 0x0000008f865f7211 */ /* 0x000fe400030f0eff */
[----:B------:R-:W-:Y:S01]  /*eec0*/  IADD3 R82, P6, PT, R164, R142, RZ ;  /* 0x0000008ea4527210 */ /* 0x000fe20007fde0ff */
[----:B------:R-:W-:-:S03]  /*eed0*/  IMAD R77, R115, 0x65, RZ ;  /* 0x00000065734d7824 */ /* 0x000fc600078e02ff */
[----:B------:R-:W-:Y:S02]  /*eee0*/  LEA.HI.X.SX32 R83, R162, R143, 0x1, P6 ;  /* 0x0000008fa2537211 */ /* 0x000fe400030f0eff */
[----:B------:R-:W-:Y:S01]  /*eef0*/  IADD3 R116, P6, PT, R65, R142, RZ ;  /* 0x0000008e41747210 */ /* 0x000fe20007fde0ff */
[----:B------:R-:W-:-:S03]  /*ef00*/  IMAD R67, R117, 0xd2, RZ ;  /* 0x000000d275437824 */ /* 0x000fc600078e02ff */
[----:B------:R-:W-:Y:S01]  /*ef10*/  LEA.HI.X.SX32 R117, R77, R143, 0x1, P6 ;  /* 0x0000008f4d757211 */ /* 0x000fe200030f0eff */
[----:B-1----:R-:W-:Y:S02]  /*ef20*/  IMAD R77, R99, 0xd6, RZ ;  /* 0x000000d6634d7824 */ /* 0x002fe400078e02ff */
[----:B0-----:R-:W-:Y:S02]  /*ef30*/  IMAD R99, R147, 0x69, RZ ;  /* 0x0000006993637824 */ /* 0x001fe400078e02ff */
[----:B------:R-:W0:Y:S01]  /*ef40*/  LDC R147, c[0x0][0x3d8] ;  /* 0x0000f600ff937b82 */ /* 0x000e220000000800 */
[----:B------:R-:W-:Y:S04]  /*ef50*/  STL.64 [R1+0x1228], R158 ;  /* 0x0012289e01007387 */ /* 0x000fe80000100a00 */
[----:B------:R-:W-:Y:S04]  /*ef60*/  STL.64 [R1+0x4d0], R122 ;  /* 0x0004d07a01007387 */ /* 0x000fe80000100a00 */
[----:B------:R-:W-:Y:S04]  /*ef70*/  STL [R1+0x1108], R66 ;  /* 0x0011084201007387 */ /* 0x000fe80000100800 */
[----:B------:R1:W-:Y:S01]  /*ef80*/  STL.64 [R1+0x4b0], R78 ;  /* 0x0004b04e01007387 */ /* 0x0003e20000100a00 */
[----:B------:R-:W-:-:S02]  /*ef90*/  IADD3 R86, P5, PT, R152, R142, RZ ;  /* 0x0000008e98567210 */ /* 0x000fc40007fbe0ff */
[----:B-1----:R-:W-:-:S04]  /*efa0*/  IADD3 R78, P4, PT, R136, R142, RZ ;  /* 0x0000008e884e7210 */ /* 0x002fc80007f9e0ff */
[-C--:B------:R-:W-:Y:S02]  /*efb0*/  LEA.HI.X.SX32 R79, R12, R143.reuse, 0x1, P4 ;  /* 0x0000008f0c4f7211 */ /* 0x080fe400020f0eff */
[-C--:B------:R-:W-:Y:S02]  /*efc0*/  IADD3 R12, P4, PT, R67, R142.reuse, RZ ;  /* 0x0000008e430c7210 */ /* 0x080fe40007f9e0ff */
[-C--:B------:R-:W-:Y:S01]  /*efd0*/  LEA.HI.X.SX32 R87, R13, R143.reuse, 0x1, P5 ;  /* 0x0000008f0d577211 */ /* 0x080fe200028f0eff */
[----:B0-----:R-:W-:Y:S01]  /*efe0*/  IMAD R39, R147, 0xda, RZ ;  /* 0x000000da93277824 */ /* 0x001fe200078e02ff */
[----:B------:R-:W-:Y:S01]  /*eff0*/  LEA.HI.X.SX32 R13, R99, R143, 0x1, P4 ;  /* 0x0000008f630d7211 */ /* 0x000fe200020f0eff */
[----:B------:R-:W0:Y:S08]  /*f000*/  LDC R147, c[0x0][0x3d8] ;  /* 0x0000f600ff937b82 */ /* 0x000e300000000800 */
[----:B------:R-:W1:Y:S01]  /*f010*/  LDC R99, c[0x0][0x3d8] ;  /* 0x0000f600ff637b82 */ /* 0x000e620000000800 */
[----:B------:R-:W-:Y:S01]  /*f020*/  IADD3 R88, P6, PT, R77, R142, RZ ;  /* 0x0000008e4d587210 */ /* 0x000fe20007fde0ff */
[----:B0-----:R-:W-:-:S06]  /*f030*/  IMAD R77, R147, 0x6b, RZ ;  /* 0x0000006b934d7824 */ /* 0x001fcc00078e02ff */
[----:B------:R-:W0:Y:S01]  /*f040*/  LDC R147, c[0x0][0x3d8] ;  /* 0x0000f600ff937b82 */ /* 0x000e220000000800 */
[----:B-1----:R-:W-:-:S07]  /*f050*/  IMAD R61, R99, 0xe2, RZ ;  /* 0x000000e2633d7824 */ /* 0x002fce00078e02ff */
[----:B------:R-:W1:Y:S01]  /*f060*/  LDC R99, c[0x0][0x3d8] ;  /* 0x0000f600ff637b82 */ /* 0x000e620000000800 */
[----:B------:R-:W-:Y:S02]  /*f070*/  IMAD R17, R17, 0xd8, RZ ;  /* 0x000000d811117824 */ /* 0x000fe400078e02ff */
[----:B-1----:R-:W-:Y:S02]  /*f080*/  IMAD R156, R99, 0xe4, RZ ;  /* 0x000000e4639c7824 */ /* 0x002fe400078e02ff */
[----:B0-----:R-:W-:-:S03]  /*f090*/  IMAD R99, R147, 0x6c, RZ ;  /* 0x0000006c93637824 */ /* 0x001fc600078e02ff */
[----:B------:R-:W0:Y:S01]  /*f0a0*/  LDC R147, c[0x0][0x3d8] ;  /* 0x0000f600ff937b82 */ /* 0x000e220000000800 */
[----:B------:R-:W-:Y:S02]  /*f0b0*/  IADD3 R96, P4, PT, R17, R142, RZ ;  /* 0x0000008e11607210 */ /* 0x000fe40007f9e0ff */
[-C--:B------:R-:W-:Y:S02]  /*f0c0*/  LEA.HI.X.SX32 R89, R77, R143.reuse, 0x1, P6 ;  /* 0x0000008f4d597211 */ /* 0x080fe400030f0eff */
[----:B------:R-:W-:-:S03]  /*f0d0*/  LEA.HI.X.SX32 R97, R99, R143, 0x1, P4 ;  /* 0x0000008f63617211 */ /* 0x000fc600020f0eff */
[----:B------:R-:W1:Y:S01]  /*f0e0*/  LDC R99, c[0x0][0x3d8] ;  /* 0x0000f600ff637b82 */ /* 0x000e620000000800 */
[----:B------:R-:W-:Y:S01]  /*f0f0*/  STL.64 [R1+0x4c8], R120 ;  /* 0x0004c87801007387 */ /* 0x000fe20000100a00 */
[----:B------:R-:W-:-:S03]  /*f100*/  IMAD R98, R114, 0xd4, RZ ;  /* 0x000000d472627824 */ /* 0x000fc600078e02ff */
[----:B------:R2:W-:Y:S01]  /*f110*/  STL.64 [R1+0x4a8], R74 ;  /* 0x0004a84a01007387 */ /* 0x0005e20000100a00 */
[----:B0-----:R-:W-:Y:S02]  /*f120*/  IMAD R77, R147, 0x6d, RZ ;  /* 0x0000006d934d7824 */ /* 0x001fe400078e02ff */
[----:B------:R-:W0:Y:S01]  /*f130*/  LDC R147, c[0x0][0x3d8] ;  /* 0x0000f600ff937b82 */ /* 0x000e220000000800 */
[-C--:B--2---:R-:W-:Y:S01]  /*f140*/  IADD3 R74, P5, PT, R161, R142.reuse, RZ ;  /* 0x0000008ea14a7210 */ /* 0x084fe20007fbe0ff */
[----:B------:R-:W-:Y:S03]  /*f150*/  STL [R1+0x110c], R134 ;  /* 0x00110c8601007387 */ /* 0x000fe60000100800 */
[----:B------:R-:W-:Y:S01]  /*f160*/  LEA.HI.X.SX32 R75, R163, R143, 0x1, P5 ;  /* 0x0000008fa34b7211 */ /* 0x000fe200028f0eff */
[----:B------:R-:W-:Y:S01]  /*f170*/  STL.64 [R1+0x4a0], R10 ;  /* 0x0004a00a01007387 */ /* 0x000fe20000100a00 */
[----:B------:R-:W-:-:S03]  /*f180*/  IADD3 R114, P5, PT, R98, R142, RZ ;  /* 0x0000008e62727210 */ /* 0x000fc60007fbe0ff */
[----:B------:R-:W-:Y:S01]  /*f190*/  STL.64 [R1+0x498], R94 ;  /* 0x0004985e01007387 */ /* 0x000fe20000100a00 */
[----:B------:R-:W-:-:S03]  /*f1a0*/  LEA.HI.X.SX32 R115, R165, R143, 0x1, P5 ;  /* 0x0000008fa5737211 */ /* 0x000fc600028f0eff */
[----:B------:R-:W-:Y:S01]  /*f1b0*/  STL [R1+0x1110], R136 ;  /* 0x0011108801007387 */ /* 0x000fe20000100800 */
[----:B------:R-:W-:-:S03]  /*f1c0*/  IADD3 R92, P5, PT, R39, R142, RZ ;  /* 0x0000008e275c7210 */ /* 0x000fc60007fbe0ff */
[----:B------:R-:W-:Y:S04]  /*f1d0*/  STL.64 [R1+0x490], R90 ;  /* 0x0004905a01007387 */ /* 0x000fe80000100a00 */
[----:B------:R-:W-:Y:S04]  /*f1e0*/  STL.64 [R1+0x478], R86 ;  /* 0x0004785601007387 */ /* 0x000fe80000100a00 */
[----:B------:R-:W-:Y:S01]  /*f1f0*/  STL.64 [R1+0x470], R82 ;  /* 0x0004705201007387 */ /* 0x000fe20000100a00 */
[----:B------:R-:W-:-:S03]  /*f200*/  LEA.HI.X.SX32 R93, R77, R143, 0x1, P5 ;  /* 0x0000008f4d5d7211 */ /* 0x000fc600028f0eff */
[----:B------:R-:W-:Y:S01]  /*f210*/  STL.64 [R1+0x1258], R162 ;  /* 0x001258a201007387 */ /* 0x000fe20000100a00 */
[----:B-1----:R-:W-:-:S03]  /*f220*/  IMAD R77, R99, 0xe6, RZ ;  /* 0x000000e6634d7824 */ /* 0x002fc600078e02ff */
[----:B------:R-:W-:Y:S01]  /*f230*/  STL.64 [R1+0x468], R78 ;  /* 0x0004684e01007387 */ /* 0x000fe20000100a00 */
[----:B0-----:R-:W-:Y:S02]  /*f240*/  IMAD R99, R147, 0x71, RZ ;  /* 0x0000007193637824 */ /* 0x001fe400078e02ff */
[----:B------:R-:W-:Y:S01]  /*f250*/  IMAD R135, R3, 0xe8, RZ ;  /* 0x000000e803877824 */ /* 0x000fe200078e02ff */
[----:B------:R-:W-:Y:S01]  /*f260*/  STL.64 [R1+0x460], R74 ;  /* 0x0004604a01007387 */ /* 0x000fe20000100a00 */
[----:B------:R-:W0:Y:S03]  /*f270*/  LDC R147, c[0x0][0x3d8] ;  /* 0x0000f600ff937b82 */ /* 0x000e260000000800 */
[----:B------:R-:W-:Y:S04]  /*f280*/  STL.64 [R1+0x458], R116 ;  /* 0x0004587401007387 */ /* 0x000fe80000100a00 */
[----:B------:R-:W-:Y:S04]  /*f290*/  STL.64 [R1+0x440], R12 ;  /* 0x0004400c01007387 */ /* 0x000fe80000100a00 */
[----:B------:R1:W-:Y:S04]  /*f2a0*/  STL.64 [R1+0x430], R88 ;  /* 0x0004305801007387 */ /* 0x0003e80000100a00 */
[----:B------:R-:W-:Y:S01]  /*f2b0*/  STL.64 [R1+0x438], R114 ;  /* 0x0004387201007387 */ /* 0x000fe20000100a00 */
[----:B-1----:R-:W-:-:S03]  /*f2c0*/  IADD3 R88, P6, PT, R61, R142, RZ ;  /* 0x0000008e3d587210 */ /* 0x002fc60007fde0ff */
[----:B------:R-:W-:Y:S01]  /*f2d0*/  STL.64 [R1+0x1338], R114 ;  /* 0x0013387201007387 */ /* 0x000fe20000100a00 */
[----:B------:R-:W-:-:S03]  /*f2e0*/  LEA.HI.X.SX32 R89, R99, R143, 0x1, P6 ;  /* 0x0000008f63597211 */ /* 0x000fc600030f0eff */
[----:B------:R1:W-:Y:S01]  /*f2f0*/  STL.64 [R1+0x428], R96 ;  /* 0x0004286001007387 */ /* 0x0003e20000100a00 */
[----:B------:R-:W2:Y:S03]  /*f300*/  LDC R99, c[0x0][0x3d8] ;  /* 0x0000f600ff637b82 */ /* 0x000ea60000000800 */
[----:B------:R-:W-:Y:S04]  /*f310*/  STL.64 [R1+0x420], R92 ;  /* 0x0004205c01007387 */ /* 0x000fe80000100a00 */
[----:B------:R3:W-:Y:S01]  /*f320*/  STL.64 [R1+0x408], R88 ;  /* 0x0004085801007387 */ /* 0x0007e20000100a00 */
[----:B-1----:R-:W-:-:S04]  /*f330*/  IADD3 R96, P4, PT, R156, R142, RZ ;  /* 0x0000008e9c607210 */ /* 0x002fc80007f9e0ff */
[----:B------:R-:W-:Y:S02]  /*f340*/  LEA.HI.X.SX32 R97, R146, R143, 0x1, P4 ;  /* 0x0000008f92617211 */ /* 0x000fe400020f0eff */
[----:B------:R-:W1:Y:S01]  /*f350*/  LDC R146, c[0x0][0x3d8] ;  /* 0x0000f600ff927b82 */ /* 0x000e620000000800 */
[----:B---3--:R-:W-:-:S04]  /*f360*/  IADD3 R88, P6, PT, R135, R142, RZ ;  /* 0x0000008e87587210 */ /* 0x008fc80007fde0ff */
[----:B------:R-:W-:-:S03]  /*f370*/  LEA.HI.X.SX32 R89, R69, R143, 0x1, P6 ;  /* 0x0000008f45597211 */ /* 0x000fc600030f0eff */
[----:B------:R-:W3:Y:S01]  /*f380*/  LDC R69, c[0x0][0x3d8] ;  /* 0x0000f600ff457b82 */ /* 0x000ee20000000800 */
[----:B0-----:R-:W-:Y:S01]  /*f390*/  IMAD R137, R147, 0xea, RZ ;  /* 0x000000ea93897824 */ /* 0x001fe200078e02ff */
[----:B------:R-:W-:Y:S01]  /*f3a0*/  IADD3 R92, P5, PT, R77, R142, RZ ;  /* 0x0000008e4d5c7210 */ /* 0x000fe20007fbe0ff */
[----:B--2---:R-:W-:-:S05]  /*f3b0*/  IMAD R3, R99, 0xf2, RZ ;  /* 0x000000f263037824 */ /* 0x004fca00078e02ff */
[----:B------:R-:W0:Y:S01]  /*f3c0*/  LDC R147, c[0x0][0x3d8] ;  /* 0x0000f600ff937b82 */ /* 0x000e220000000800 */
[----:B------:R-:W-:Y:S01]  /*f3d0*/  IADD3 R112, P4, PT, R137, R142, RZ ;  /* 0x0000008e89707210 */ /* 0x000fe20007f9e0ff */
[----:B-1----:R-:W-:-:S06]  /*f3e0*/  IMAD R99, R146, 0xf4, RZ ;  /* 0x000000f492637824 */ /* 0x002fcc00078e02ff */
[----:B------:R-:W1:Y:S01]  /*f3f0*/  LDC R77, c[0x0][0x3d8] ;  /* 0x0000f600ff4d7b82 */ /* 0x000e620000000800 */
[----:B---3--:R-:W-:-:S07]  /*f400*/  IMAD R69, R69, 0x75, RZ ;  /* 0x0000007545457824 */ /* 0x008fce00078e02ff */
[----:B------:R-:W2:Y:S01]  /*f410*/  LDC R146, c[0x0][0x3d8] ;  /* 0x0000f600ff927b82 */ /* 0x000ea20000000800 */
[----:B------:R-:W-:-:S07]  /*f420*/  LEA.HI.X.SX32 R113, R69, R143, 0x1, P4 ;  /* 0x0000008f45717211 */ /* 0x000fce00020f0eff */
[----:B------:R-:W3:Y:S01]  /*f430*/  LDC R69, c[0x0][0x3d8] ;  /* 0x0000f600ff457b82 */ /* 0x000ee20000000800 */
[----:B0-----:R-:W-:-:S05]  /*f440*/  IMAD R147, R147, 0x73, RZ ;  /* 0x0000007393937824 */ /* 0x001fca00078e02ff */
[----:B------:R-:W-:Y:S01]  /*f450*/  LEA.HI.X.SX32 R93, R147, R143, 0x1, P5 ;  /* 0x0000008f935d7211 */ /* 0x000fe200028f0eff */
[----:B-1----:R-:W-:Y:S01]  /*f460*/  IMAD R77, R77, 0xf6, RZ ;  /* 0x000000f64d4d7824 */ /* 0x002fe200078e02ff */
[-C--:B------:R-:W-:Y:S01]  /*f470*/  IADD3 R110, P5, PT, R3, R142.reuse, RZ ;  /* 0x0000008e036e7210 */ /* 0x080fe20007fbe0ff */
[----:B------:R-:W0:Y:S01]  /*f480*/  LDC R147, c[0x0][0x3d8] ;  /* 0x0000f600ff937b82 */ /* 0x000e220000000800 */
[----:B--2---:R-:W-:Y:S02]  /*f490*/  IMAD R146, R146, 0x79, RZ ;  /* 0x0000007992927824 */ /* 0x004fe400078e02ff */
[----:B------:R-:W-:-:S05]  /*f4a0*/  IADD3 R104, P4, PT, R77, R142, RZ ;  /* 0x0000008e4d687210 */ /* 0x000fca0007f9e0ff */
[----:B------:R-:W1:Y:S01]  /*f4b0*/  LDC R77, c[0x0][0x3d8] ;  /* 0x0000f600ff4d7b82 */ /* 0x000e620000000800 */
[----:B------:R-:W-:Y:S01]  /*f4c0*/  LEA.HI.X.SX32 R111, R146, R143, 0x1, P5 ;  /* 0x0000008f926f7211 */ /* 0x000fe200028f0eff */
[----:B---3--:R-:W-:-:S06]  /*f4d0*/  IMAD R146, R69, 0xfa, RZ ;  /* 0x000000fa45927824 */ /* 0x008fcc00078e02ff */
[----:B------:R-:W2:Y:S01]  /*f4e0*/  LDC R69, c[0x0][0x3d8] ;  /* 0x0000f600ff457b82 */ /* 0x000ea20000000800 */
[----:B-1----:R-:W-:Y:S02]  /*f4f0*/  IMAD R77, R77, 0x7b, RZ ;  /* 0x0000007b4d4d7824 */ /* 0x002fe400078e02ff */
[----:B--2---:R-:W-:-:S03]  /*f500*/  IMAD R69, R69, 0x102, RZ ;  /* 0x0000010245457824 */ /* 0x004fc600078e02ff */
[----:B------:R-:W-:Y:S02]  /*f510*/  LEA.HI.X.SX32 R105, R77, R143, 0x1, P4 ;  /* 0x0000008f4d697211 */ /* 0x000fe400020f0eff */
[----:B------:R-:W1:Y:S01]  /*f520*/  LDC R77, c[0x0][0x3d8] ;  /* 0x0000f600ff4d7b82 */ /* 0x000e620000000800 */
[----:B------:R-:W-:-:S07]  /*f530*/  IADD3 R102, P4, PT, R69, R142, RZ ;  /* 0x0000008e45667210 */ /* 0x000fce0007f9e0ff */
[----:B------:R-:W2:Y:S01]  /*f540*/  LDC R69, c[0x0][0x3d8] ;  /* 0x0000f600ff457b82 */ /* 0x000ea20000000800 */
[----:B0-----:R-:W-:Y:S01]  /*f550*/  IMAD R147, R147, 0xf8, RZ ;  /* 0x000000f893937824 */ /* 0x001fe200078e02ff */
[-C--:B------:R-:W-:Y:S01]  /*f560*/  IADD3 R108, P6, PT, R99, R142.reuse, RZ ;  /* 0x0000008e636c7210 */ /* 0x080fe20007fde0ff */
[----:B------:R0:W-:Y:S03]  /*f570*/  STL.64 [R1+0x400], R96 ;  /* 0x0004006001007387 */ /* 0x0001e60000100a00 */
[----:B------:R-:W-:Y:S01]  /*f580*/  LEA.HI.X.SX32 R109, R81, R143, 0x1, P6 ;  /* 0x0000008f516d7211 */ /* 0x000fe200030f0eff */
[----:B------:R-:W-:Y:S01]  /*f590*/  STL.64 [R1+0x3f8], R92 ;  /* 0x0003f85c01007387 */ /* 0x000fe20000100a00 */
[-C--:B------:R-:W-:Y:S01]  /*f5a0*/  IADD3 R106, P6, PT, R146, R142.reuse, RZ ;  /* 0x0000008e926a7210 */ /* 0x080fe20007fde0ff */
[----:B------:R-:W3:Y:S02]  /*f5b0*/  LDC R81, c[0x0][0x3d8] ;  /* 0x0000f600ff517b82 */ /* 0x000ee40000000800 */
[----:B------:R4:W-:Y:S01]  /*f5c0*/  STL.64 [R1+0x3f0], R88 ;  /* 0x0003f05801007387 */ /* 0x0009e20000100a00 */
[----:B0-----:R-:W-:Y:S01]  /*f5d0*/  IADD3 R96, P5, PT, R147, R142, RZ ;  /* 0x0000008e93607210 */ /* 0x001fe20007fbe0ff */
[----:B-1----:R-:W-:-:S03]  /*f5e0*/  IMAD R77, R77, 0x104, RZ ;  /* 0x000001044d4d7824 */ /* 0x002fc600078e02ff */
[-C--:B------:R-:W-:Y:S01]  /*f5f0*/  LEA.HI.X.SX32 R97, R2, R143.reuse, 0x1, P5 ;  /* 0x0000008f02617211 */ /* 0x080fe200028f0eff */
[----:B--2---:R-:W-:Y:S01]  /*f600*/  IMAD R69, R69, 0x7d, RZ ;  /* 0x0000007d45457824 */ /* 0x004fe200078e02ff */
[----:B----4-:R-:W-:Y:S02]  /*f610*/  IADD3 R88, P5, PT, R77, R142, RZ ;  /* 0x0000008e4d587210 */ /* 0x010fe40007fbe0ff */
[----:B------:R-:W0:Y:S02]  /*f620*/  LDC R77, c[0x0][0x3d8] ;  /* 0x0000f600ff4d7b82 */ /* 0x000e240000000800 */
[----:B------:R-:W-:-:S06]  /*f630*/  LEA.HI.X.SX32 R107, R69, R143, 0x1, P6 ;  /* 0x0000008f456b7211 */ /* 0x000fcc00030f0eff */
[----:B------:R-:W1:Y:S01]  /*f640*/  LDC R69, c[0x0][0x3d8] ;  /* 0x0000f600ff457b82 */ /* 0x000e620000000800 */
[----:B---3--:R-:W-:Y:S02]  /*f650*/  IMAD R80, R81, 0x106, RZ ;  /* 0x0000010651507824 */ /* 0x008fe400078e02ff */
[----:B0-----:R-:W-:Y:S02]  /*f660*/  IMAD R81, R77, 0x81, RZ ;  /* 0x000000814d517824 */ /* 0x001fe400078e02ff */
[----:B-1----:R-:W-:-:S03]  /*f670*/  IMAD R77, R69, 0x108, RZ ;  /* 0x00000108454d7824 */ /* 0x002fc600078e02ff */
[----:B------:R-:W0:Y:S01]  /*f680*/  LDC R69, c[0x0][0x3d8] ;  /* 0x0000f600ff457b82 */ /* 0x000e220000000800 */
[-C--:B------:R-:W-:Y:S02]  /*f690*/  IADD3 R92, P6, PT, R80, R142.reuse, RZ ;  /* 0x0000008e505c7210 */ /* 0x080fe40007fde0ff */
[-C--:B------:R-:W-:Y:S02]  /*f6a0*/  LEA.HI.X.SX32 R103, R81, R143.reuse, 0x1, P4 ;  /* 0x0000008f51677211 */ /* 0x080fe400020f0eff */
[----:B------:R-:W-:Y:S01]  /*f6b0*/  IADD3 R80, P4, PT, R77, R142, RZ ;  /* 0x0000008e4d507210 */ /* 0x000fe20007f9e0ff */
[----:B------:R-:W-:Y:S01]  /*f6c0*/  STL.64 [R1+0x3e8], R112 ;  /* 0x0003e87001007387 */ /* 0x000fe20000100a00 */
[----:B0-----:R-:W-:Y:S02]  /*f6d0*/  IMAD R77, R69, 0x10a, RZ ;  /* 0x0000010a454d7824 */ /* 0x001fe400078e02ff */
[----:B------:R-:W0:Y:S01]  /*f6e0*/  LDC R69, c[0x0][0x3d8] ;  /* 0x0000f600ff457b82 */ /* 0x000e220000000800 */
[----:B------:R-:W-:Y:S01]  /*f6f0*/  STL.64 [R1+0x1328], R112 ;  /* 0x0013287001007387 */ /* 0x000fe20000100a00 */
[----:B------:R-:W-:-:S03]  /*f700*/  LEA.HI.X.SX32 R89, R84, R143, 0x1, P5 ;  /* 0x0000008f54597211 */ /* 0x000fc600028f0eff */
[----:B------:R-:W-:Y:S01]  /*f710*/  STL.64 [R1+0x3d0], R110 ;  /* 0x0003d06e01007387 */ /* 0x000fe20000100a00 */
[----:B------:R-:W-:Y:S02]  /*f720*/  LEA.HI.X.SX32 R81, R76, R143, 0x1, P4 ;  /* 0x0000008f4c517211 */ /* 0x000fe400020f0eff */
[----:B------:R-:W1:Y:S01]  /*f730*/  LDC R84, c[0x0][0x3d8] ;  /* 0x0000f600ff547b82 */ /* 0x000e620000000800 */
[----:B------:R-:W-:Y:S04]  /*f740*/  STL.64 [R1+0x1330], R110 ;  /* 0x0013306e01007387 */ /* 0x000fe80000100a00 */
[----:B------:R-:W-:Y:S04]  /*f750*/  STL.64 [R1+0x3c8], R108 ;  /* 0x0003c86c01007387 */ /* 0x000fe80000100a00 */
[----:B------:R-:W-:Y:S04]  /*f760*/  STL [R1+0x1114], R2 ;  /* 0x0011140201007387 */ /* 0x000fe80000100800 */
[----:B------:R-:W-:Y:S04]  /*f770*/  STL.64 [R1+0x3c0], R104 ;  /* 0x0003c06801007387 */ /* 0x000fe80000100a00 */
[----:B------:R-:W-:Y:S04]  /*f780*/  STL.64 [R1+0x3b8], R96 ;  /* 0x0003b86001007387 */ /* 0x000fe80000100a00 */
[----:B------:R-:W-:Y:S04]  /*f790*/  STL.64 [R1+0x3b0], R106 ;  /* 0x0003b06a01007387 */ /* 0x000fe80000100a00 */
[----:B------:R2:W-:Y:S02]  /*f7a0*/  STL.64 [R1+0x390], R88 ;  /* 0x0003905801007387 */ /* 0x0005e40000100a00 */
[----:B--2---:R-:W-:Y:S01]  /*f7b0*/  IADD3 R88, P5, PT, R77, R142, RZ ;  /* 0x0000008e4d587210 */ /* 0x004fe20007fbe0ff */
[----:B0-----:R-:W-:-:S02]  /*f7c0*/  IMAD R77, R69, 0x83, RZ ;  /* 0x00000083454d7824 */ /* 0x001fc400078e02ff */
[----:B------:R-:W0:Y:S03]  /*f7d0*/  LDC R69, c[0x0][0x3d8] ;  /* 0x0000f600ff457b82 */ /* 0x000e260000000800 */
[----:B------:R-:W-:Y:S01]  /*f7e0*/  LEA.HI.X.SX32 R93, R77, R143, 0x1, P6 ;  /* 0x0000008f4d5d7211 */ /* 0x000fe200030f0eff */
[----:B------:R-:W-:Y:S04]  /*f7f0*/  STL.64 [R1+0x398], R102 ;  /* 0x0003986601007387 */ /* 0x000fe80000100a00 */
[----:B------:R-:W-:Y:S01]  /*f800*/  STL.64 [R1+0x388], R92 ;  /* 0x0003885c01007387 */ /* 0x000fe20000100a00 */
[----:B-1----:R-:W-:Y:S01]  /*f810*/  IMAD R84, R84, 0x112, RZ ;  /* 0x0000011254547824 */ /* 0x002fe200078e02ff */
[----:B------:R-:W1:Y:S02]  /*f820*/  LDC R77, c[0x0][0x3d8] ;  /* 0x0000f600ff4d7b82 */ /* 0x000e640000000800 */
[----:B------:R2:W-:Y:S01]  /*f830*/  STL.64 [R1+0x380], R80 ;  /* 0x0003805001007387 */ /* 0x0005e20000100a00 */
[----:B0-----:R-:W-:-:S05]  /*f840*/  IMAD R69, R69, 0x114, RZ ;  /* 0x0000011445457824 */ /* 0x001fca00078e02ff */
[----:B--2---:R-:W0:Y:S01]  /*f850*/  LDC R80, c[0x0][0x3d8] ;  /* 0x0000f600ff507b82 */ /* 0x004e220000000800 */
[----:B------:R-:W-:-:S07]  /*f860*/  IADD3 R76, P4, PT, R69, R142, RZ ;  /* 0x0000008e454c7210 */ /* 0x000fce0007f9e0ff */
[----:B------:R-:W2:Y:S01]  /*f870*/  LDC R69, c[0x0][0x3d8] ;  /* 0x0000f600ff457b82 */ /* 0x000ea20000000800 */
[----:B------:R-:W-:Y:S01]  /*f880*/  IADD3 R92, P6, PT, R84, R142, RZ ;  /* 0x0000008e545c7210 */ /* 0x000fe20007fde0ff */
[----:B0-----:R-:W-:Y:S02]  /*f890*/  IMAD R84, R80, 0x116, RZ ;  /* 0x0000011650547824 */ /* 0x001fe400078e02ff */
[----:B--2---:R-:W-:-:S04]  /*f8a0*/  IMAD R80, R69, 0x89, RZ ;  /* 0x0000008945507824 */ /* 0x004fc800078e02ff */
[----:B------:R-:W0:Y:S01]  /*f8b0*/  LDC R69, c[0x0][0x3d8] ;  /* 0x0000f600ff457b82 */ /* 0x000e220000000800 */
[----:B-1----:R-:W-:Y:S01]  /*f8c0*/  IMAD R81, R77, 0x85, RZ ;  /* 0x000000854d517824 */ /* 0x002fe200078e02ff */
[----:B------:R-:W-:-:S04]  /*f8d0*/  LEA.HI.X.SX32 R77, R85, R143, 0x1, P4 ;  /* 0x0000008f554d7211 */ /* 0x000fc800020f0eff */
[----:B------:R-:W-:Y:S02]  /*f8e0*/  LEA.HI.X.SX32 R89, R81, R143, 0x1, P5 ;  /* 0x0000008f51597211 */ /* 0x000fe400028f0eff */
[-C--:B------:R-:W-:Y:S01]  /*f8f0*/  IADD3 R158, P5, PT, R84, R142.reuse, RZ ;  /* 0x0000008e549e7210 */ /* 0x080fe20007fbe0ff */
[----:B------:R-:W1:Y:S02]  /*f900*/  LDC R81, c[0x0][0x3d8] ;  /* 0x0000f600ff517b82 */ /* 0x000e640000000800 */
[----:B------:R-:W-:Y:S04]  /*f910*/  STL.64 [R1+0x378], R88 ;  /* 0x0003785801007387 */ /* 0x000fe80000100a00 */
[----:B------:R2:W-:Y:S01]  /*f920*/  STL.64 [R1+0x358], R76 ;  /* 0x0003584c01007387 */ /* 0x0005e20000100a00 */
[----:B0-----:R-:W-:Y:S01]  /*f930*/  IMAD R69, R69, 0x11a, RZ ;  /* 0x0000011a45457824 */ /* 0x001fe200078e02ff */
[----:B--2---:R-:W0:Y:S04]  /*f940*/  LDC R77, c[0x0][0x3d8] ;  /* 0x0000f600ff4d7b82 */ /* 0x004e280000000800 */
[----:B------:R-:W-:-:S04]  /*f950*/  IADD3 R84, P4, PT, R69, R142, RZ ;  /* 0x0000008e45547210 */ /* 0x000fc80007f9e0ff */
[----:B------:R-:W2:Y:S01]  /*f960*/  LDC R69, c[0x0][0x3d8] ;  /* 0x0000f600ff457b82 */ /* 0x000ea20000000800 */
[----:B0-----:R-:W-:-:S07]  /*f970*/  IMAD R89, R77, 0x8b, RZ ;  /* 0x0000008b4d597824 */ /* 0x001fce00078e02ff */
[----:B------:R-:W0:Y:S01]  /*f980*/  LDC R77, c[0x0][0x3d8] ;  /* 0x0000f600ff4d7b82 */ /* 0x000e220000000800 */
[----:B--2---:R-:W-:-:S07]  /*f990*/  IMAD R76, R69, 0x122, RZ ;  /* 0x00000122454c7824 */ /* 0x004fce00078e02ff */
[----:B------:R-:W2:Y:S01]  /*f9a0*/  LDC R69, c[0x0][0x3d8] ;  /* 0x0000f600ff457b82 */ /* 0x000ea20000000800 */
[-C--:B------:R-:W-:Y:S01]  /*f9b0*/  LEA.HI.X.SX32 R159, R89, R143.reuse, 0x1, P5 ;  /* 0x0000008f599f7211 */ /* 0x080fe200028f0eff */
[----:B-1----:R-:W-:Y:S01]  /*f9c0*/  IMAD R81, R81, 0x118, RZ ;  /* 0x0000011851517824 */ /* 0x002fe200078e02ff */
[-C--:B------:R-:W-:Y:S02]  /*f9d0*/  IADD3 R88, P5, PT, R76, R142.reuse, RZ ;  /* 0x0000008e4c587210 */ /* 0x080fe40007fbe0ff */
[----:B------:R-:W-:Y:S02]  /*f9e0*/  LEA.HI.X.SX32 R93, R80, R143, 0x1, P6 ;  /* 0x0000008f505d7211 */ /* 0x000fe400030f0eff */
[----:B------:R-:W-:Y:S01]  /*f9f0*/  IADD3 R80, P6, PT, R81, R142, RZ ;  /* 0x0000008e51507210 */ /* 0x000fe20007fde0ff */
[----:B0-----:R-:W-:Y:S02]  /*fa00*/  IMAD R77, R77, 0x8c, RZ ;  /* 0x0000008c4d4d7824 */ /* 0x001fe400078e02ff */
[----:B--2---:R-:W-:-:S02]  /*fa10*/  IMAD R76, R69, 0x124, RZ ;  /* 0x00000124454c7824 */ /* 0x004fc400078e02ff */
[----:B------:R-:W0:Y:S01]  /*fa20*/  LDC R69, c[0x0][0x3d8] ;  /* 0x0000f600ff457b82 */ /* 0x000e220000000800 */
[----:B------:R-:W-:-:S07]  /*fa30*/  LEA.HI.X.SX32 R81, R77, R143, 0x1, P6 ;  /* 0x0000008f4d517211 */ /* 0x000fce00030f0eff */
[----:B------:R-:W1:Y:S01]  /*fa40*/  LDC R77, c[0x0][0x3d8] ;  /* 0x0000f600ff4d7b82 */ /* 0x000e620000000800 */
[----:B------:R-:W-:Y:S04]  /*fa50*/  STL.64 [R1+0x360], R92 ;  /* 0x0003605c01007387 */ /* 0x000fe80000100a00 */
[----:B------:R-:W-:Y:S01]  /*fa60*/  STL.64 [R1+0x348], R80 ;  /* 0x0003485001007387 */ /* 0x000fe20000100a00 */
[----:B0-----:R-:W-:-:S05]  /*fa70*/  IMAD R69, R69, 0x8d, RZ ;  /* 0x0000008d45457824 */ /* 0x001fca00078e02ff */
[----:B------:R-:W-:Y:S02]  /*fa80*/  LEA.HI.X.SX32 R85, R69, R143, 0x1, P4 ;  /* 0x0000008f45557211 */ /* 0x000fe400020f0eff */
[----:B------:R-:W0:Y:S01]  /*fa90*/  LDC R69, c[0x0][0x3d8] ;  /* 0x0000f600ff457b82 */ /* 0x000e220000000800 */
[----:B-1----:R-:W-:Y:S01]  /*faa0*/  IMAD R77, R77, 0x126, RZ ;  /* 0x000001264d4d7824 */ /* 0x002fe200078e02ff */
[----:B------:R-:W-:Y:S04]  /*fab0*/  STL.64 [R1+0x350], R158 ;  /* 0x0003509e01007387 */ /* 0x000fe80000100a00 */
[----:B------:R-:W-:Y:S04]  /*fac0*/  STL.64 [R1+0x1230], R158 ;  /* 0x0012309e01007387 */ /* 0x000fe80000100a00 */
[----:B------:R1:W-:Y:S02]  /*fad0*/  STL.64 [R1+0x340], R84 ;  /* 0x0003405401007387 */ /* 0x0003e40000100a00 */
[----:B-1----:R-:W-:-:S02]  /*fae0*/  IADD3 R84, P4, PT, R77, R142, RZ ;  /* 0x0000008e4d547210 */ /* 0x002fc40007f9e0ff */
[----:B------:R-:W1:Y:S01]  /*faf0*/  LDC R77, c[0x0][0x3d8] ;  /* 0x0000f600ff4d7b82 */ /* 0x000e620000000800 */
[----:B------:R-:W-:Y:S01]  /*fb00*/  IADD3 R80, P6, PT, R76, R142, RZ ;  /* 0x0000008e4c507210 */ /* 0x000fe20007fde0ff */
[----:B0-----:R-:W-:-:S03]  /*fb10*/  IMAD R76, R69, 0x12a, RZ ;  /* 0x0000012a454c7824 */ /* 0x001fc600078e02ff */
[----:B------:R-:W-:-:S03]  /*fb20*/  LEA.HI.X.SX32 R81, R100, R143, 0x1, P6 ;  /* 0x0000008f64517211 */ /* 0x000fc600030f0eff */
[----:B------:R-:W0:Y:S02]  /*fb30*/  LDC R69, c[0x0][0x3d8] ;  /* 0x0000f600ff457b82 */ /* 0x000e240000000800 */
[----:B------:R2:W-:Y:S01]  /*fb40*/  STL.64 [R1+0x320], R80 ;  /* 0x0003205001007387 */ /* 0x0005e20000100a00 */
[----:B------:R-:W-:Y:S01]  /*fb50*/  IMAD R23, R23, 0x91, RZ ;  /* 0x0000009117177824 */ /* 0x000fe200078e02ff */
[----:B--2---:R-:W-:Y:S01]  /*fb60*/  IADD3 R80, P6, PT, R76, R142, RZ ;  /* 0x0000008e4c507210 */ /* 0x004fe20007fde0ff */
[----:B-1----:R-:W-:-:S03]  /*fb70*/  IMAD R76, R77, 0x93, RZ ;  /* 0x000000934d4c7824 */ /* 0x002fc600078e02ff */
[----:B------:R-:W1:Y:S01]  /*fb80*/  LDC R77, c[0x0][0x3d8] ;  /* 0x0000f600ff4d7b82 */ /* 0x000e620000000800 */
[-C--:B------:R-:W-:Y:S02]  /*fb90*/  LEA.HI.X.SX32 R89, R23, R143.reuse, 0x1, P5 ;  /* 0x0000008f17597211 */ /* 0x080fe400028f0eff */
[----:B------:R-:W-:Y:S01]  /*fba0*/  LEA.HI.X.SX32 R85, R76, R143, 0x1, P4 ;  /* 0x0000008f4c557211 */ /* 0x000fe200020f0eff */
[----:B0-----:R-:W-:Y:S02]  /*fbb0*/  IMAD R69, R69, 0x132, RZ ;  /* 0x0000013245457824 */ /* 0x001fe400078e02ff */
[----:B------:R-:W-:Y:S04]  /*fbc0*/  STL.64 [R1+0x328], R88 ;  /* 0x0003285801007387 */ /* 0x000fe80000100a00 */
[----:B------:R0:W-:Y:S02]  /*fbd0*/  STL.64 [R1+0x318], R84 ;  /* 0x0003185401007387 */ /* 0x0001e40000100a00 */
[----:B0-----:R-:W-:-:S02]  /*fbe0*/  IADD3 R84, P4, PT, R69, R142, RZ ;  /* 0x0000008e45547210 */ /* 0x001fc40007f9e0ff */
[----:B------:R-:W0:Y:S01]  /*fbf0*/  LDC R69, c[0x0][0x3d8] ;  /* 0x0000f600ff457b82 */ /* 0x000e220000000800 */
[----:B-1----:R-:W-:-:S07]  /*fc00*/  IMAD R76, R77, 0x134, RZ ;  /* 0x000001344d4c7824 */ /* 0x002fce00078e02ff */
[----:B------:R-:W1:Y:S01]  /*fc10*/  LDC R77, c[0x0][0x3d8] ;  /* 0x0000f600ff4d7b82 */ /* 0x000e620000000800 */
[----:B------:R-:W-:-:S05]  /*fc20*/  IMAD R22, R22, 0x128, RZ ;  /* 0x0000012816167824 */ /* 0x000fca00078e02ff */
[----:B------:R-:W-:-:S04]  /*fc30*/  IADD3 R22, P5, PT, R22, R142, RZ ;  /* 0x0000008e16167210 */ /* 0x000fc80007fbe0ff */
[----:B------:R-:W-:Y:S02]  /*fc40*/  LEA.HI.X.SX32 R23, R101, R143, 0x1, P5 ;  /* 0x0000008f65177211 */ /* 0x000fe400028f0eff */
[----:B------:R-:W-:Y:S01]  /*fc50*/  IADD3 R100, P5, PT, R76, R142, RZ ;  /* 0x0000008e4c647210 */ /* 0x000fe20007fbe0ff */
[----:B0-----:R-:W-:-:S05]  /*fc60*/  IMAD R69, R69, 0x95, RZ ;  /* 0x0000009545457824 */ /* 0x001fca00078e02ff */
[----:B------:R-:W-:Y:S02]  /*fc70*/  LEA.HI.X.SX32 R81, R69, R143, 0x1, P6 ;  /* 0x0000008f45517211 */ /* 0x000fe400030f0eff */
[----:B------:R-:W0:Y:S01]  /*fc80*/  LDC R69, c[0x0][0x3d8] ;  /* 0x0000f600ff457b82 */ /* 0x000e220000000800 */
[----:B-1----:R-:W-:-:S07]  /*fc90*/  IMAD R76, R77, 0x136, RZ ;  /* 0x000001364d4c7824 */ /* 0x002fce00078e02ff */
[----:B------:R-:W1:Y:S01]  /*fca0*/  LDC R77, c[0x0][0x3d8] ;  /* 0x0000f600ff4d7b82 */ /* 0x000e620000000800 */
[----:B------:R2:W-:Y:S02]  /*fcb0*/  STL.64 [R1+0x308], R80 ;  /* 0x0003085001007387 */ /* 0x0005e40000100a00 */
[----:B--2---:R-:W-:-:S05]  /*fcc0*/  IADD3 R80, P6, PT, R76, R142, RZ ;  /* 0x0000008e4c507210 */ /* 0x004fca0007fde0ff */
[----:B------:R-:W2:Y:S01]  /*fcd0*/  LDC R76, c[0x0][0x3d8] ;  /* 0x0000f600ff4c7b82 */ /* 0x000ea20000000800 */
[----:B0-----:R-:W-:Y:S02]  /*fce0*/  IMAD R69, R69, 0x138, RZ ;  /* 0x0000013845457824 */ /* 0x001fe400078e02ff */
[----:B-1----:R-:W-:-:S05]  /*fcf0*/  IMAD R77, R77, 0x99, RZ ;  /* 0x000000994d4d7824 */ /* 0x002fca00078e02ff */
[-C--:B------:R-:W-:Y:S02]  /*fd00*/  LEA.HI.X.SX32 R85, R77, R143.reuse, 0x1, P4 ;  /* 0x0000008f4d557211 */ /* 0x080fe400020f0eff */
[----:B------:R-:W-:Y:S02]  /*fd10*/  IADD3 R110, P4, PT, R69, R142, RZ ;  /* 0x0000008e456e7210 */ /* 0x000fe40007f9e0ff */
[----:B------:R-:W-:Y:S01]  /*fd20*/  LEA.HI.X.SX32 R101, R38, R143, 0x1, P5 ;  /* 0x0000008f26657211 */ /* 0x000fe200028f0eff */
[----:B------:R-:W0:Y:S01]  /*fd30*/  LDC R69, c[0x0][0x3d8] ;  /* 0x0000f600ff457b82 */ /* 0x000e220000000800 */
[----:B------:R-:W-:Y:S04]  /*fd40*/  STL.64 [R1+0x310], R22 ;  /* 0x0003101601007387 */ /* 0x000fe80000100a00 */
[----:B------:R-:W-:Y:S03]  /*fd50*/  STL.64 [R1+0x1200], R22 ;  /* 0x0012001601007387 */ /* 0x000fe60000100a00 */
[----:B------:R-:W1:Y:S01]  /*fd60*/  LDC R38, c[0x0][0x3d8] ;  /* 0x0000f600ff267b82 */ /* 0x000e620000000800 */
[----:B------:R2:W-:Y:S07]  /*fd70*/  STL.64 [R1+0x2e8], R100 ;  /* 0x0002e86401007387 */ /* 0x0005ee0000100a00 */
[----:B------:R-:W3:Y:S01]  /*fd80*/  LDC R77, c[0x0][0x3d8] ;  /* 0x0000f600ff4d7b82 */ /* 0x000ee20000000800 */
[----:B--2---:R-:W-:-:S02]  /*fd90*/  IMAD R101, R76, 0x9b, RZ ;  /* 0x0000009b4c657824 */ /* 0x004fc400078e02ff */
[----:B0-----:R-:W-:-:S05]  /*fda0*/  IMAD R69, R69, 0x142, RZ ;  /* 0x0000014245457824 */ /* 0x001fca00078e02ff */
[----:B------:R-:W0:Y:S01]  /*fdb0*/  LDC R100, c[0x0][0x3d8] ;  /* 0x0000f600ff647b82 */ /* 0x000e220000000800 */
[----:B------:R-:W-:Y:S01]  /*fdc0*/  LEA.HI.X.SX32 R81, R101, R143, 0x1, P6 ;  /* 0x0000008f65517211 */ /* 0x000fe200030f0eff */
[----:B------:R-:W-:Y:S04]  /*fdd0*/  STL.64 [R1+0x2f0], R84 ;  /* 0x0002f05401007387 */ /* 0x000fe80000100a00 */
[----:B------:R2:W-:Y:S02]  /*fde0*/  STL.64 [R1+0x2e0], R80 ;  /* 0x0002e05001007387 */ /* 0x0005e40000100a00 */
[----:B------:R-:W4:Y:S01]  /*fdf0*/  LDC R101, c[0x0][0x3d8] ;  /* 0x0000f600ff657b82 */ /* 0x000f220000000800 */
[----:B--2---:R-:W-:-:S07]  /*fe00*/  IADD3 R80, P6, PT, R69, R142, RZ ;  /* 0x0000008e45507210 */ /* 0x004fce0007fde0ff */
[----:B------:R-:W2:Y:S01]  /*fe10*/  LDC R69, c[0x0][0x3d8] ;  /* 0x0000f600ff457b82 */ /* 0x000ea20000000800 */
[----:B-1----:R-:W-:Y:S02]  /*fe20*/  IMAD R38, R38, 0x9c, RZ ;  /* 0x0000009c26267824 */ /* 0x002fe400078e02ff */
[----:B---3--:R-:W-:Y:S02]  /*fe30*/  IMAD R77, R77, 0x13a, RZ ;  /* 0x0000013a4d4d7824 */ /* 0x008fe400078e02ff */
[----:B0-----:R-:W-:Y:S01]  /*fe40*/  IMAD R100, R100, 0x144, RZ ;  /* 0x0000014464647824 */ /* 0x001fe200078e02ff */
[-C--:B------:R-:W-:Y:S02]  /*fe50*/  LEA.HI.X.SX32 R111, R38, R143.reuse, 0x1, P4 ;  /* 0x0000008f266f7211 */ /* 0x080fe400020f0eff */
[-C--:B------:R-:W-:Y:S01]  /*fe60*/  IADD3 R76, P5, PT, R77, R142.reuse, RZ ;  /* 0x0000008e4d4c7210 */ /* 0x080fe20007fbe0ff */
[----:B------:R-:W0:Y:S01]  /*fe70*/  LDC R38, c[0x0][0x3d8] ;  /* 0x0000f600ff267b82 */ /* 0x000e220000000800 */
[----:B----4-:R-:W-:Y:S01]  /*fe80*/  IMAD R101, R101, 0x9d, RZ ;  /* 0x0000009d65657824 */ /* 0x010fe200078e02ff */
[----:B------:R1:W-:Y:S04]  /*fe90*/  STL.64 [R1+0x2d8], R110 ;  /* 0x0002d86e01007387 */ /* 0x0003e80000100a00 */
[----:B------:R-:W-:Y:S01]  /*fea0*/  LEA.HI.X.SX32 R77, R101, R143, 0x1, P5 ;  /* 0x0000008f654d7211 */ /* 0x000fe200028f0eff */
[----:B--2---:R-:W-:Y:S01]  /*feb0*/  IMAD R69, R69, 0x146, RZ ;  /* 0x0000014645457824 */ /* 0x004fe200078e02ff */
[----:B-1----:R-:W-:-:S04]  /*fec0*/  IADD3 R110, P4, PT, R100, R142, RZ ;  /* 0x0000008e646e7210 */ /* 0x002fc80007f9e0ff */
[----:B------:R-:W-:Y:S02]  /*fed0*/  IADD3 R100, P5, PT, R69, R142, RZ ;  /* 0x0000008e45647210 */ /* 0x000fe40007fbe0ff */
[----:B------:R-:W1:Y:S01]  /*fee0*/  LDC R69, c[0x0][0x3d8] ;  /* 0x0000f600ff457b82 */ /* 0x000e620000000800 */
[-C--:B------:R-:W-:Y:S02]  /*fef0*/  LEA.HI.X.SX32 R111, R70, R143.reuse, 0x1, P4 ;  /* 0x0000008f466f7211 */ /* 0x080fe400020f0eff */
[----:B------:R-:W-:Y:S01]  /*ff00*/  LEA.HI.X.SX32 R81, R27, R143, 0x1, P6 ;  /* 0x0000008f1b517211 */ /* 0x000fe200030f0eff */
[----:B-1----:R-:W-:-:S04]  /*ff10*/  IMAD R70, R69, 0xa3, RZ ;  /* 0x000000a345467824 */ /* 0x002fc800078e02ff */
[----:B------:R-:W1:Y:S01]  /*ff20*/  LDC R69, c[0x0][0x3d8] ;  /* 0x0000f600ff457b82 */ /* 0x000e620000000800 */
[----:B------:R2:W-:Y:S01]  /*ff30*/  STL.64 [R1+0x2d0], R76 ;  /* 0x0002d04c01007387 */ /* 0x0005e20000100a00 */
[----:B------:R-:W-:-:S03]  /*ff40*/  LEA.HI.X.SX32 R101, R70, R143, 0x1, P5 ;  /* 0x0000008f46657211 */ /* 0x000fc600028f0eff */
[----:B------:R-:W-:Y:S03]  /*ff50*/  STL.64 [R1+0x2b0], R110 ;  /* 0x0002b06e01007387 */ /* 0x000fe60000100a00 */
[----:B------:R-:W3:Y:S01]  /*ff60*/  LDC R70, c[0x0][0x3d8] ;  /* 0x0000f600ff467b82 */ /* 0x000ee20000000800 */
[----:B------:R-:W-:Y:S04]  /*ff70*/  STL.64 [R1+0x2b8], R80 ;  /* 0x0002b85001007387 */ /* 0x000fe80000100a00 */
[----:B------:R1:W-:Y:S03]  /*ff80*/  STL.64 [R1+0x2a8], R100 ;  /* 0x0002a86401007387 */ /* 0x0003e60000100a00 */
[----:B--2---:R-:W2:Y:S01]  /*ff90*/  LDC R77, c[0x0][0x3d8] ;  /* 0x0000f600ff4d7b82 */ /* 0x004ea20000000800 */
[----:B-1----:R-:W-:-:S07]  /*ffa0*/  IMAD R101, R69, 0x152, RZ ;  /* 0x0000015245657824 */ /* 0x002fce00078e02ff */
[----:B------:R-:W1:Y:S01]  /*ffb0*/  LDC R69, c[0x0][0x3d8] ;  /* 0x0000f600ff457b82 */ /* 0x000e620000000800 */
[----:B------:R-:W-:Y:S01]  /*ffc0*/  IADD3 R26, P6, PT, R26, R142, RZ ;  /* 0x0000008e1a1a7210 */ /* 0x000fe20007fde0ff */
[----:B0-----:R-:W-:-:S03]  /*ffd0*/  IMAD R38, R38, 0xa5, RZ ;  /* 0x000000a526267824 */ /* 0x001fc600078e02ff */
[----:B------:R-:W-:Y:S01]  /*ffe0*/  LEA.HI.X.SX32 R27, R68, R143, 0x1, P6 ;  /* 0x0000008f441b7211 */ /* 0x000fe200030f0eff */
[----:B--2---:R-:W-:-:S05]  /*fff0*/  IMAD R77, R77, 0x14a, RZ ;  /* 0x0000014a4d4d7824 */ /* 0x004fca00078e02ff */
[----:B------:R-:W-:Y:S01]  /*10000*/  IADD3 R76, P4, PT, R77, R142, RZ ;  /* 0x0000008e4d4c7210 */ /* 0x000fe20007f9e0ff */
[----:B-1----:R-:W-:-:S03]  /*10010*/  IMAD R69, R69, 0x154, RZ ;  /* 0x0000015445457824 */ /* 0x002fc600078e02ff */
[----:B------:R-:W-:Y:S01]  /*10020*/  LEA.HI.X.SX32 R77, R38, R143, 0x1, P4 ;  /* 0x0000008f264d7211 */ /* 0x000fe200020f0eff */
[----:B---3--:R-:W-:Y:S01]  /*10030*/  IMAD R70, R70, 0x156, RZ ;  /* 0x0000015646467824 */ /* 0x008fe200078e02ff */
[----:B------:R-:W-:-:S03]  /*10040*/  IADD3 R68, P6, PT, R69, R142, RZ ;  /* 0x0000008e45447210 */ /* 0x000fc60007fde0ff */
[----:B------:R0:W-:Y:S01]  /*10050*/  STL.64 [R1+0x298], R76 ;  /* 0x0002984c01007387 */ /* 0x0001e20000100a00 */
[----:B------:R-:W-:-:S03]  /*10060*/  LEA.HI.X.SX32 R69, R73, R143, 0x1, P6 ;  /* 0x0000008f49457211 */ /* 0x000fc600030f0eff */
[----:B------:R-:W-:Y:S04]  /*10070*/  STL.64 [R1+0x2a0], R26 ;  /* 0x0002a01a01007387 */ /* 0x000fe80000100a00 */
[----:B------:R-:W-:Y:S01]  /*10080*/  STL.64 [R1+0x11f8], R26 ;  /* 0x0011f81a01007387 */ /* 0x000fe20000100a00 */
[----:B0-----:R-:W-:-:S03]  /*10090*/  IADD3 R76, P4, PT, R70, R142, RZ ;  /* 0x0000008e464c7210 */ /* 0x001fc60007f9e0ff */
[----:B------:R0:W-:Y:S01]  /*100a0*/  STL.64 [R1+0x278], R68 ;  /* 0x0002784401007387 */ /* 0x0001e20000100a00 */
[----:B------:R-:W1:Y:S08]  /*100b0*/  LDC R70, c[0x0][0x3d8] ;  /* 0x0000f600ff467b82 */ /* 0x000e700000000800 */
[----:B0-----:R-:W0:Y:S08]  /*100c0*/  LDC R68, c[0x0][0x3d8] ;  /* 0x0000f600ff447b82 */ /* 0x001e300000000800 */
[----:B------:R-:W2:Y:S01]  /*100d0*/  LDC R69, c[0x0][0x3d8] ;  /* 0x0000f600ff457b82 */ /* 0x000ea20000000800 */
[----:B-1----:R-:W-:-:S05]  /*100e0*/  IMAD R70, R70, 0x15a, RZ ;  /* 0x0000015a46467824 */ /* 0x002fca00078e02ff */
[----:B------:R-:W-:Y:S01]  /*100f0*/  IADD3 R26, P6, PT, R70, R142, RZ ;  /* 0x0000008e461a7210 */ /* 0x000fe20007fde0ff */
[----:B0-----:R-:W-:Y:S02]  /*10100*/  IMAD R73, R68, 0xab, RZ ;  /* 0x000000ab44497824 */ /* 0x001fe400078e02ff */
[----:B------:R-:W0:Y:S03]  /*10110*/  LDC R68, c[0x0][0x3d8] ;  /* 0x0000f600ff447b82 */ /* 0x000e260000000800 */
[----:B------:R-:W-:Y:S01]  /*10120*/  LEA.HI.X.SX32 R77, R73, R143, 0x1, P4 ;  /* 0x0000008f494d7211 */ /* 0x000fe200020f0eff */
[----:B--2---:R-:W-:-:S04]  /*10130*/  IMAD R70, R69, 0x162, RZ ;  /* 0x0000016245467824 */ /* 0x004fc800078e02ff */
[----:B------:R-:W1:Y:S08]  /*10140*/  LDC R69, c[0x0][0x3d8] ;  /* 0x0000f600ff457b82 */ /* 0x000e700000000800 */
[----:B------:R-:W2:Y:S01]  /*10150*/  LDC R73, c[0x0][0x3d8] ;  /* 0x0000f600ff497b82 */ /* 0x000ea20000000800 */
[----:B------:R-:W-:Y:S01]  /*10160*/  IMAD R25, R25, 0xa9, RZ ;  /* 0x000000a919197824 */ /* 0x000fe200078e02ff */
[----:B------:R-:W-:Y:S01]  /*10170*/  IADD3 R100, P5, PT, R101, R142, RZ ;  /* 0x0000008e65647210 */ /* 0x000fe20007fbe0ff */
[----:B------:R-:W-:-:S03]  /*10180*/  IMAD R24, R24, 0x158, RZ ;  /* 0x0000015818187824 */ /* 0x000fc600078e02ff */
[----:B------:R-:W-:Y:S01]  /*10190*/  LEA.HI.X.SX32 R101, R25, R143, 0x1, P5 ;  /* 0x0000008f19657211 */ /* 0x000fe200028f0eff */
[----:B0-----:R-:W-:Y:S01]  /*101a0*/  IMAD R68, R68, 0xac, RZ ;  /* 0x000000ac44447824 */ /* 0x001fe200078e02ff */
[----:B------:R-:W-:-:S03]  /*101b0*/  IADD3 R24, P5, PT, R24, R142, RZ ;  /* 0x0000008e18187210 */ /* 0x000fc60007fbe0ff */
[----:B------:R-:W-:Y:S01]  /*101c0*/  STL.64 [R1+0x280], R100 ;  /* 0x0002806401007387 */ /* 0x000fe20000100a00 */
[----:B-1----:R-:W-:-:S03]  /*101d0*/  IMAD R69, R69, 0x164, RZ ;  /* 0x0000016445457824 */ /* 0x002fc600078e02ff */
[----:B------:R0:W-:Y:S01]  /*101e0*/  STL.64 [R1+0x270], R76 ;  /* 0x0002704c01007387 */ /* 0x0001e20000100a00 */
[-C--:B------:R-:W-:Y:S01]  /*101f0*/  LEA.HI.X.SX32 R25, R68, R143.reuse, 0x1, P5 ;  /* 0x0000008f44197211 */ /* 0x080fe200028f0eff */
[----:B--2---:R-:W-:Y:S01]  /*10200*/  IMAD R153, R73, 0xad, RZ ;  /* 0x000000ad49997824 */ /* 0x004fe200078e02ff */
[-C--:B------:R-:W-:Y:S01]  /*10210*/  IADD3 R68, P5, PT, R69, R142.reuse, RZ ;  /* 0x0000008e45447210 */ /* 0x080fe20007fbe0ff */
[----:B------:R-:W1:Y:S01]  /*10220*/  LDC R73, c[0x0][0x3d8] ;  /* 0x0000f600ff497b82 */ /* 0x000e620000000800 */
[----:B0-----:R-:W-:Y:S02]  /*10230*/  IADD3 R76, P4, PT, R70, R142, RZ ;  /* 0x0000008e464c7210 */ /* 0x001fe40007f9e0ff */
[----:B------:R-:W-:-:S05]  /*10240*/  LEA.HI.X.SX32 R27, R153, R143, 0x1, P6 ;  /* 0x0000008f991b7211 */ /* 0x000fca00030f0eff */
[----:B------:R-:W0:Y:S01]  /*10250*/  LDC R70, c[0x0][0x3d8] ;  /* 0x0000f600ff467b82 */ /* 0x000e220000000800 */
[----:B------:R-:W-:Y:S01]  /*10260*/  LEA.HI.X.SX32 R69, R71, R143, 0x1, P5 ;  /* 0x0000008f47457211 */ /* 0x000fe200028f0eff */
[----:B------:R-:W-:Y:S04]  /*10270*/  STL.64 [R1+0x260], R26 ;  /* 0x0002601a01007387 */ /* 0x000fe80000100a00 */
[----:B------:R-:W-:Y:S01]  /*10280*/  STL.64 [R1+0x268], R24 ;  /* 0x0002681801007387 */ /* 0x000fe20000100a00 */
[----:B------:R-:W-:Y:S01]  /*10290*/  IMAD R54, R54, 0x17a, RZ ;  /* 0x0000017a36367824 */ /* 0x000fe200078e02ff */
[----:B------:R-:W2:Y:S02]  /*102a0*/  LDC R153, c[0x0][0x3d8] ;  /* 0x0000f600ff997b82 */ /* 0x000ea40000000800 */
[----:B------:R-:W-:Y:S04]  /*102b0*/  STL.64 [R1+0x1218], R24 ;  /* 0x0012181801007387 */ /* 0x000fe80000100a00 */
[----:B------:R3:W-:Y:S02]  /*102c0*/  STL.64 [R1+0x240], R68 ;  /* 0x0002404401007387 */ /* 0x0007e40000100a00 */
[----:B---3--:R-:W3:Y:S01]  /*102d0*/  LDC R69, c[0x0][0x3d8] ;  /* 0x0000f600ff457b82 */ /* 0x008ee20000000800 */
[----:B0-----:R-:W-:-:S02]  /*102e0*/  IMAD R38, R70, 0x166, RZ ;  /* 0x0000016646267824 */ /* 0x001fc400078e02ff */
[----:B------:R-:W-:-:S05]  /*102f0*/  IMAD R68, R57, 0xb3, RZ ;  /* 0x000000b339447824 */ /* 0x000fca00078e02ff */
[----:B------:R-:W0:Y:S01]  /*10300*/  LDC R70, c[0x0][0x3d8] ;  /* 0x0000f600ff467b82 */ /* 0x000e220000000800 */
[----:B------:R-:W-:-:S04]  /*10310*/  IADD3 R26, P6, PT, R38, R142, RZ ;  /* 0x0000008e261a7210 */ /* 0x000fc80007fde0ff */
[----:B------:R-:W-:-:S03]  /*10320*/  LEA.HI.X.SX32 R27, R68, R143, 0x1, P6 ;  /* 0x0000008f441b7211 */ /* 0x000fc600030f0eff */
[----:B------:R-:W4:Y:S01]  /*10330*/  LDC R68, c[0x0][0x3d8] ;  /* 0x0000f600ff447b82 */ /* 0x000f220000000800 */
[----:B---3--:R-:W-:Y:S02]  /*10340*/  IMAD R71, R69, 0x172, RZ ;  /* 0x0000017245477824 */ /* 0x008fe400078e02ff */
[----:B-1----:R-:W-:-:S05]  /*10350*/  IMAD R73, R73, 0xb1, RZ ;  /* 0x000000b149497824 */ /* 0x002fca00078e02ff */
[----:B------:R-:W1:Y:S01]  /*10360*/  LDC R69, c[0x0][0x3d8] ;  /* 0x0000f600ff457b82 */ /* 0x000e620000000800 */
[----:B0-----:R-:W-:Y:S01]  /*10370*/  IMAD R70, R70, 0x168, RZ ;  /* 0x0000016846467824 */ /* 0x001fe200078e02ff */
[----:B------:R-:W-:Y:S02]  /*10380*/  LEA.HI.X.SX32 R77, R73, R143, 0x1, P4 ;  /* 0x0000008f494d7211 */ /* 0x000fe400020f0eff */
[----:B------:R-:W-:-:S04]  /*10390*/  IADD3 R56, P5, PT, R56, R142, RZ ;  /* 0x0000008e38387210 */ /* 0x000fc80007fbe0ff */
[----:B------:R-:W0:Y:S01]  /*103a0*/  LDC R73, c[0x0][0x3d8] ;  /* 0x0000f600ff497b82 */ /* 0x000e220000000800 */
[----:B------:R-:W-:Y:S01]  /*103b0*/  IADD3 R24, P4, PT, R70, R142, RZ ;  /* 0x0000008e46187210 */ /* 0x000fe20007f9e0ff */
[----:B----4-:R-:W-:-:S03]  /*103c0*/  IMAD R68, R68, 0xb5, RZ ;  /* 0x000000b544447824 */ /* 0x010fc600078e02ff */
[-C--:B------:R-:W-:Y:S01]  /*103d0*/  LEA.HI.X.SX32 R25, R72, R143.reuse, 0x1, P4 ;  /* 0x0000008f48197211 */ /* 0x080fe200020f0eff */
[----:B------:R-:W-:Y:S02]  /*103e0*/  STL.64 [R1+0x248], R76 ;  /* 0x0002484c01007387 */ /* 0x000fe40000100a00 */
[----:B------:R-:W3:Y:S01]  /*103f0*/  LDC R38, c[0x0][0x3d8] ;  /* 0x0000f600ff267b82 */ /* 0x000ee20000000800 */
[----:B------:R-:W-:Y:S01]  /*10400*/  LEA.HI.X.SX32 R57, R68, R143, 0x1, P5 ;  /* 0x0000008f44397211 */ /* 0x000fe200028f0eff */
[----:B------:R-:W-:Y:S01]  /*10410*/  STL.64 [R1+0x238], R26 ;  /* 0x0002381a01007387 */ /* 0x000fe20000100a00 */
[----:B-1----:R-:W-:-:S03]  /*10420*/  IMAD R69, R69, 0x176, RZ ;  /* 0x0000017645457824 */ /* 0x002fc600078e02ff */
[----:B------:R1:W-:Y:S02]  /*10430*/  STL.64 [R1+0x230], R24 ;  /* 0x0002301801007387 */ /* 0x0003e40000100a00 */
[----:B------:R-:W4:Y:S01]  /*10440*/  LDC R68, c[0x0][0x3d8] ;  /* 0x0000f600ff447b82 */ /* 0x000f220000000800 */
[----:B-1----:R-:W-:-:S07]  /*10450*/  IADD3 R24, P5, PT, R69, R142, RZ ;  /* 0x0000008e45187210 */ /* 0x002fce0007fbe0ff */
[----:B------:R-:W1:Y:S01]  /*10460*/  LDC R69, c[0x0][0x3d8] ;  /* 0x0000f600ff457b82 */ /* 0x000e620000000800 */
[----:B----4-:R-:W-:-:S05]  /*10470*/  IMAD R68, R68, 0xbb, RZ ;  /* 0x000000bb44447824 */ /* 0x010fca00078e02ff */
[----:B------:R-:W-:Y:S02]  /*10480*/  LEA.HI.X.SX32 R25, R68, R143, 0x1, P5 ;  /* 0x0000008f44197211 */ /* 0x000fe400028f0eff */
[----:B------:R-:W4:Y:S01]  /*10490*/  LDC R68, c[0x0][0x3d8] ;  /* 0x0000f600ff447b82 */ /* 0x000f220000000800 */
[----:B-1----:R-:W-:-:S05]  /*104a0*/  IMAD R69, R69, 0x180, RZ ;  /* 0x0000018045457824 */ /* 0x002fca00078e02ff */
[-C--:B------:R-:W-:Y:S02]  /*104b0*/  IADD3 R72, P5, PT, R69, R142.reuse, RZ ;  /* 0x0000008e45487210 */ /* 0x080fe40007fbe0ff */
[----:B------:R-:W1:Y:S01]  /*104c0*/  LDC R69, c[0x0][0x3d8] ;  /* 0x0000f600ff457b82 */ /* 0x000e620000000800 */
[----:B0-----:R-:W-:Y:S01]  /*104d0*/  IMAD R73, R73, 0x174, RZ ;  /* 0x0000017449497824 */ /* 0x001fe200078e02ff */
[----:B------:R-:W-:-:S04]  /*104e0*/  IADD3 R70, P6, PT, R71, R142, RZ ;  /* 0x0000008e47467210 */ /* 0x000fc80007fde0ff */
[-C--:B------:R-:W-:Y:S02]  /*104f0*/  IADD3 R158, P4, PT, R73, R142.reuse, RZ ;  /* 0x0000008e499e7210 */ /* 0x080fe40007f9e0ff */
[-C--:B------:R-:W-:Y:S02]  /*10500*/  LEA.HI.X.SX32 R71, R53, R143.reuse, 0x1, P6 ;  /* 0x0000008f35477211 */ /* 0x080fe400030f0eff */
[-C--:B------:R-:W-:Y:S01]  /*10510*/  LEA.HI.X.SX32 R159, R55, R143.reuse, 0x1, P4 ;  /* 0x0000008f379f7211 */ /* 0x080fe200020f0eff */
[----:B------:R-:W-:Y:S01]  /*10520*/  STL.64 [R1+0x228], R56 ;  /* 0x0002283801007387 */ /* 0x000fe20000100a00 */
[----:B----4-:R-:W-:Y:S01]  /*10530*/  IMAD R68, R68, 0xbd, RZ ;  /* 0x000000bd44447824 */ /* 0x010fe200078e02ff */
[----:B------:R-:W-:Y:S02]  /*10540*/  IADD3 R54, P4, PT, R54, R142, RZ ;  /* 0x0000008e36367210 */ /* 0x000fe40007f9e0ff */
[----:B------:R-:W-:Y:S04]  /*10550*/  STL.64 [R1+0x11a8], R56 ;  /* 0x0011a83801007387 */ /* 0x000fe80000100a00 */
[----:B------:R-:W-:Y:S01]  /*10560*/  STL.64 [R1+0x210], R70 ;  /* 0x0002104601007387 */ /* 0x000fe20000100a00 */
[----:B------:R-:W-:-:S02]  /*10570*/  LEA.HI.X.SX32 R55, R68, R143, 0x1, P4 ;  /* 0x0000008f44377211 */ /* 0x000fc400020f0eff */
[----:B------:R-:W0:Y:S01]  /*10580*/  LDC R68, c[0x0][0x3d8] ;  /* 0x0000f600ff447b82 */ /* 0x000e220000000800 */
[----:B-1----:R-:W-:Y:S01]  /*10590*/  IMAD R69, R69, 0x184, RZ ;  /* 0x0000018445457824 */ /* 0x002fe200078e02ff */
[----:B------:R-:W-:Y:S04]  /*105a0*/  STL.64 [R1+0x208], R158 ;  /* 0x0002089e01007387 */ /* 0x000fe80000100a00 */
[----:B------:R-:W-:Y:S04]  /*105b0*/  STL.64 [R1+0x1278], R158 ;  /* 0x0012789e01007387 */ /* 0x000fe80000100a00 */
[----:B------:R1:W-:Y:S02]  /*105c0*/  STL.64 [R1+0x200], R24 ;  /* 0x0002001801007387 */ /* 0x0003e40000100a00 */
[----:B-1----:R-:W-:-:S02]  /*105d0*/  IADD3 R24, P4, PT, R69, R142, RZ ;  /* 0x0000008e45187210 */ /* 0x002fc40007f9e0ff */
[----:B------:R-:W1:Y:S01]  /*105e0*/  LDC R69, c[0x0][0x3d8] ;  /* 0x0000f600ff457b82 */ /* 0x000e620000000800 */
[----:B------:R-:W-:Y:S02]  /*105f0*/  IMAD R52, R52, 0x178, RZ ;  /* 0x0000017834347824 */ /* 0x000fe400078e02ff */
[----:B--2---:R-:W-:Y:S02]  /*10600*/  IMAD R153, R153, 0xbc, RZ ;  /* 0x000000bc99997824 */ /* 0x004fe400078e02ff */
[----:B---3--:R-:W-:Y:S01]  /*10610*/  IMAD R38, R38, 0x182, RZ ;  /* 0x0000018226267824 */ /* 0x008fe200078e02ff */
[----:B------:R-:W-:-:S04]  /*10620*/  IADD3 R52, P6, PT, R52, R142, RZ ;  /* 0x0000008e34347210 */ /* 0x000fc80007fde0ff */
[----:B------:R-:W-:Y:S02]  /*10630*/  LEA.HI.X.SX32 R53, R153, R143, 0x1, P6 ;  /* 0x0000008f99357211 */ /* 0x000fe400030f0eff */
[----:B------:R-:W-:Y:S01]  /*10640*/  IADD3 R26, P6, PT, R38, R142, RZ ;  /* 0x0000008e261a7210 */ /* 0x000fe20007fde0ff */
[----:B0-----:R-:W-:Y:S02]  /*10650*/  IMAD R38, R68, 0x186, RZ ;  /* 0x0000018644267824 */ /* 0x001fe400078e02ff */
[----:B------:R-:W-:Y:S01]  /*10660*/  STL.64 [R1+0x1f8], R52 ;  /* 0x0001f83401007387 */ /* 0x000fe20000100a00 */
[----:B------:R-:W0:Y:S03]  /*10670*/  LDC R68, c[0x0][0x3d8] ;  /* 0x0000f600ff447b82 */ /* 0x000e260000000800 */
[----:B------:R2:W-:Y:S01]  /*10680*/  STL.64 [R1+0x1220], R52 ;  /* 0x0012203401007387 */ /* 0x0005e20000100a00 */
[----:B-1----:R-:W-:-:S05]  /*10690*/  IMAD R69, R69, 0xc0, RZ ;  /* 0x000000c045457824 */ /* 0x002fca00078e02ff */
[-C--:B------:R-:W-:Y:S02]  /*106a0*/  LEA.HI.X.SX32 R73, R69, R143.reuse, 0x1, P5 ;  /* 0x0000008f45497211 */ /* 0x080fe400028f0eff */
[----:B--2---:R-:W-:Y:S02]  /*106b0*/  IADD3 R52, P5, PT, R38, R142, RZ ;  /* 0x0000008e26347210 */ /* 0x004fe40007fbe0ff */
[----:B------:R-:W-:Y:S01]  /*106c0*/  LEA.HI.X.SX32 R25, R152, R143, 0x1, P4 ;  /* 0x0000008f98197211 */ /* 0x000fe200020f0eff */
[----:B------:R-:W1:Y:S01]  /*106d0*/  LDC R38, c[0x0][0x3d8] ;  /* 0x0000f600ff267b82 */ /* 0x000e620000000800 */
[----:B0-----:R-:W-:Y:S01]  /*106e0*/  IMAD R68, R68, 0xc1, RZ ;  /* 0x000000c144447824 */ /* 0x001fe200078e02ff */
[----:B------:R-:W-:Y:S06]  /*106f0*/  STL.64 [R1+0x1f0], R54 ;  /* 0x0001f03601007387 */ /* 0x000fec0000100a00 */
[----:B------:R-:W0:Y:S01]  /*10700*/  LDC R69, c[0x0][0x3d8] ;  /* 0x0000f600ff457b82 */ /* 0x000e220000000800 */
[----:B-1----:R-:W-:-:S07]  /*10710*/  IMAD R152, R38, 0x18a, RZ ;  /* 0x0000018a26987824 */ /* 0x002fce00078e02ff */
[----:B------:R-:W1:Y:S01]  /*10720*/  LDC R38, c[0x0][0x3d8] ;  /* 0x0000f600ff267b82 */ /* 0x000e620000000800 */
[----:B------:R-:W-:Y:S01]  /*10730*/  LEA.HI.X.SX32 R27, R68, R143, 0x1, P6 ;  /* 0x0000008f441b7211 */ /* 0x000fe200030f0eff */
[----:B------:R-:W-:Y:S04]  /*10740*/  STL.64 [R1+0x11b0], R54 ;  /* 0x0011b03601007387 */ /* 0x000fe80000100a00 */
[----:B------:R-:W-:Y:S01]  /*10750*/  STL.64 [R1+0x1d8], R72 ;  /* 0x0001d84801007387 */ /* 0x000fe20000100a00 */
[----:B0-----:R-:W-:Y:S01]  /*10760*/  IMAD R69, R69, 0x188, RZ ;  /* 0x0000018845457824 */ /* 0x001fe200078e02ff */
[----:B------:R-:W0:Y:S02]  /*10770*/  LDC R68, c[0x0][0x3d8] ;  /* 0x0000f600ff447b82 */ /* 0x000e240000000800 */
[----:B------:R-:W-:Y:S04]  /*10780*/  STL.64 [R1+0x1d0], R26 ;  /* 0x0001d01a01007387 */ /* 0x000fe80000100a00 */
[----:B------:R2:W-:Y:S01]  /*10790*/  STL.64 [R1+0x1c8], R24 ;  /* 0x0001c81801007387 */ /* 0x0005e20000100a00 */
[----:B-1----:R-:W-:Y:S01]  /*107a0*/  IMAD R153, R38, 0x192, RZ ;  /* 0x0000019226997824 */ /* 0x002fe200078e02ff */
[----:B--2---:R-:W-:Y:S01]  /*107b0*/  IADD3 R24, P4, PT, R152, R142, RZ ;  /* 0x0000008e98187210 */ /* 0x004fe20007f9e0ff */
[----:B------:R-:W1:Y:S08]  /*107c0*/  LDC R38, c[0x0][0x3d8] ;  /* 0x0000f600ff267b82 */ /* 0x000e700000000800 */
[----:B------:R-:W2:Y:S01]  /*107d0*/  LDC R152, c[0x0][0x3d8] ;  /* 0x0000f600ff987b82 */ /* 0x000ea20000000800 */
[----:B-1----:R-:W-:-:S02]  /*107e0*/  IMAD R38, R38, 0x194, RZ ;  /* 0x0000019426267824 */ /* 0x002fc400078e02ff */
[----:B--2---:R-:W-:-:S05]  /*107f0*/  IMAD R152, R152, 0xc5, RZ ;  /* 0x000000c598987824 */ /* 0x004fca00078e02ff */
[----:B------:R-:W-:Y:S02]  /*10800*/  LEA.HI.X.SX32 R25, R152, R143, 0x1, P4 ;  /* 0x0000008f98197211 */ /* 0x000fe400020f0eff */
[-C--:B------:R-:W-:Y:S01]  /*10810*/  IADD3 R26, P4, PT, R38, R142.reuse, RZ ;  /* 0x0000008e261a7210 */ /* 0x080fe20007f9e0ff */
[----:B------:R-:W1:Y:S08]  /*10820*/  LDC R152, c[0x0][0x3d8] ;  /* 0x0000f600ff987b82 */ /* 0x000e700000000800 */
[----:B------:R-:W2:Y:S01]  /*10830*/  LDC R38, c[0x0][0x3d8] ;  /* 0x0000f600ff267b82 */ /* 0x000ea20000000800 */
[----:B------:R-:W-:-:S07]  /*10840*/  IADD3 R56, P6, PT, R69, R142, RZ ;  /* 0x0000008e45387210 */ /* 0x000fce0007fde0ff */
[----:B------:R-:W3:Y:S01]  /*10850*/  LDC R69, c[0x0][0x3d8] ;  /* 0x0000f600ff457b82 */ /* 0x000ee20000000800 */
[----:B------:R-:W-:Y:S02]  /*10860*/  LEA.HI.X.SX32 R57, R164, R143, 0x1, P6 ;  /* 0x0000008fa4397211 */ /* 0x000fe400030f0eff */
[----:B------:R-:W-:Y:S01]  /*10870*/  IADD3 R54, P6, PT, R153, R142, RZ ;  /* 0x0000008e99367210 */ /* 0x000fe20007fde0ff */
[----:B-1----:R-:W-:Y:S02]  /*10880*/  IMAD R153, R152, 0x196, RZ ;  /* 0x0000019698997824 */ /* 0x002fe400078e02ff */
[----:B--2---:R-:W-:Y:S02]  /*10890*/  IMAD R152, R38, 0xc9, RZ ;  /* 0x000000c926987824 */ /* 0x004fe400078e02ff */
[----:B------:R-:W1:Y:S01]  /*108a0*/  LDC R38, c[0x0][0x3d8] ;  /* 0x0000f600ff267b82 */ /* 0x000e620000000800 */
[----:B0-----:R-:W-:Y:S02]  /*108b0*/  IMAD R68, R68, 0xc3, RZ ;  /* 0x000000c344447824 */ /* 0x001fe400078e02ff */
[----:B---3--:R-:W-:-:S03]  /*108c0*/  IMAD R69, R69, 0x190, RZ ;  /* 0x0000019045457824 */ /* 0x008fc600078e02ff */
[----:B------:R-:W-:Y:S02]  /*108d0*/  LEA.HI.X.SX32 R53, R68, R143, 0x1, P5 ;  /* 0x0000008f44357211 */ /* 0x000fe400028f0eff */
[----:B------:R-:W-:-:S04]  /*108e0*/  IADD3 R68, P5, PT, R69, R142, RZ ;  /* 0x0000008e45447210 */ /* 0x000fc80007fbe0ff */
[-C--:B------:R-:W-:Y:S02]  /*108f0*/  LEA.HI.X.SX32 R69, R161, R143.reuse, 0x1, P5 ;  /* 0x0000008fa1457211 */ /* 0x080fe400028f0eff */
[----:B------:R-:W0:Y:S01]  /*10900*/  LDC R161, c[0x0][0x3d8] ;  /* 0x0000f600ffa17b82 */ /* 0x000e220000000800 */
[----:B------:R-:W-:Y:S01]  /*10910*/  STL.64 [R1+0x1c0], R52 ;  /* 0x0001c03401007387 */ /* 0x000fe20000100a00 */
[----:B------:R-:W-:Y:S01]  /*10920*/  LEA.HI.X.SX32 R27, R65, R143, 0x1, P4 ;  /* 0x0000008f411b7211 */ /* 0x000fe200020f0eff */
[----:B-1----:R-:W-:Y:S02]  /*10930*/  IMAD R38, R38, 0x19a, RZ ;  /* 0x0000019a26267824 */ /* 0x002fe400078e02ff */
[----:B------:R1:W-:Y:S03]  /*10940*/  STL.64 [R1+0x1238], R52 ;  /* 0x0012383401007387 */ /* 0x0003e60000100a00 */
[----:B------:R-:W2:Y:S01]  /*10950*/  LDC R65, c[0x0][0x3d8] ;  /* 0x0000f600ff417b82 */ /* 0x000ea20000000800 */
[----:B-1----:R-:W-:-:S07]  /*10960*/  IADD3 R52, P4, PT, R38, R142, RZ ;  /* 0x0000008e26347210 */ /* 0x002fce0007f9e0ff */
[----:B------:R-:W1:Y:S01]  /*10970*/  LDC R38, c[0x0][0x3d8] ;  /* 0x0000f600ff267b82 */ /* 0x000e620000000800 */
[----:B------:R-:W-:Y:S01]  /*10980*/  LEA.HI.X.SX32 R55, R152, R143, 0x1, P6 ;  /* 0x0000008f98377211 */ /* 0x000fe200030f0eff */
[----:B0-----:R-:W-:Y:S01]  /*10990*/  IMAD R161, R161, 0x198, RZ ;  /* 0x00000198a1a17824 */ /* 0x001fe200078e02ff */
[----:B------:R-:W-:Y:S04]  /*109a0*/  STL.64 [R1+0x1b8], R56 ;  /* 0x0001b83801007387 */ /* 0x000fe80000100a00 */
[----:B------:R-:W-:Y:S04]  /*109b0*/  STL.64 [R1+0x1240], R56 ;  /* 0x0012403801007387 */ /* 0x000fe80000100a00 */
[----:B------:R-:W-:Y:S01]  /*109c0*/  STL.64 [R1+0x1b0], R24 ;  /* 0x0001b01801007387 */ /* 0x000fe20000100a00 */
[----:B--2---:R-:W-:-:S02]  /*109d0*/  IMAD R152, R65, 0xcc, RZ ;  /* 0x000000cc41987824 */ /* 0x004fc400078e02ff */
[----:B------:R-:W0:Y:S01]  /*109e0*/  LDC R65, c[0x0][0x3d8] ;  /* 0x0000f600ff417b82 */ /* 0x000e220000000800 */
[----:B------:R2:W-:Y:S02]  /*109f0*/  STL.64 [R1+0x190], R54 ;  /* 0x0001903601007387 */ /* 0x0005e40000100a00 */
[----:B--2---:R-:W-:Y:S01]  /*10a00*/  IADD3 R54, P6, PT, R161, R142, RZ ;  /* 0x0000008ea1367210 */ /* 0x004fe20007fde0ff */
[----:B-1----:R-:W-:-:S04]  /*10a10*/  IMAD R161, R38, 0x1a2, RZ ;  /* 0x000001a226a17824 */ /* 0x002fc800078e02ff */
[----:B------:R-:W1:Y:S01]  /*10a20*/  LDC R38, c[0x0][0x3d8] ;  /* 0x0000f600ff267b82 */ /* 0x000e620000000800 */
[----:B------:R-:W-:Y:S01]  /*10a30*/  IADD3 R24, P5, PT, R153, R142, RZ ;  /* 0x0000008e99187210 */ /* 0x000fe20007fbe0ff */
[----:B------:R-:W-:Y:S03]  /*10a40*/  STL.64 [R1+0x198], R68 ;  /* 0x0001984401007387 */ /* 0x000fe60000100a00 */
[-C--:B------:R-:W-:Y:S01]  /*10a50*/  LEA.HI.X.SX32 R25, R43, R143.reuse, 0x1, P5 ;  /* 0x0000008f2b197211 */ /* 0x080fe200028f0eff */
[----:B0-----:R-:W-:Y:S01]  /*10a60*/  IMAD R65, R65, 0xcd, RZ ;  /* 0x000000cd41417824 */ /* 0x001fe200078e02ff */
[----:B------:R-:W-:Y:S01]  /*10a70*/  STL.64 [R1+0x188], R26 ;  /* 0x0001881a01007387 */ /* 0x000fe20000100a00 */
[----:B------:R-:W-:-:S03]  /*10a80*/  LEA.HI.X.SX32 R55, R152, R143, 0x1, P6 ;  /* 0x0000008f98377211 */ /* 0x000fc600030f0eff */
[----:B------:R-:W-:Y:S01]  /*10a90*/  STL.64 [R1+0x180], R24 ;  /* 0x0001801801007387 */ /* 0x000fe20000100a00 */
[----:B------:R-:W-:-:S03]  /*10aa0*/  LEA.HI.X.SX32 R53, R65, R143, 0x1, P4 ;  /* 0x0000008f41357211 */ /* 0x000fc600020f0eff */
[----:B------:R0:W-:Y:S01]  /*10ab0*/  STL.64 [R1+0x1260], R24 ;  /* 0x0012601801007387 */ /* 0x0001e20000100a00 */
[----:B-1----:R-:W-:-:S03]  /*10ac0*/  IMAD R38, R38, 0x1a4, RZ ;  /* 0x000001a426267824 */ /* 0x002fc600078e02ff */
[----:B------:R-:W-:Y:S02]  /*10ad0*/  STL.64 [R1+0x178], R54 ;  /* 0x0001783601007387 */ /* 0x000fe40000100a00 */
[-C--:B0-----:R-:W-:Y:S02]  /*10ae0*/  IADD3 R24, P4, PT, R38, R142.reuse, RZ ;  /* 0x0000008e26187210 */ /* 0x081fe40007f9e0ff */
[----:B------:R0:W-:Y:S01]  /*10af0*/  STL.64 [R1+0x1268], R54 ;  /* 0x0012683601007387 */ /* 0x0001e20000100a00 */
[----:B------:R-:W1:Y:S03]  /*10b00*/  LDC R38, c[0x0][0x3d8] ;  /* 0x0000f600ff267b82 */ /* 0x000e660000000800 */
[----:B------:R-:W-:Y:S04]  /*10b10*/  STL.64 [R1+0x170], R52 ;  /* 0x0001703401007387 */ /* 0x000fe80000100a00 */
[----:B------:R2:W-:Y:S04]  /*10b20*/  STL [R1+0x148], R24 ;  /* 0x0001481801007387 */ /* 0x0005e80000100800 */
[----:B0-----:R-:W3:Y:S01]  /*10b30*/  LDL.64 R54, [R1+0x148] ;  /* 0x0001480001367983 */ /* 0x001ee20000100a00 */
[----:B-1----:R-:W-:Y:S01]  /*10b40*/  IMAD R38, R38, 0x1aa, RZ ;  /* 0x000001aa26267824 */ /* 0x002fe200078e02ff */
[-C--:B------:R-:W-:Y:S01]  /*10b50*/  IADD3 R42, P5, PT, R42, R142.reuse, RZ ;  /* 0x0000008e2a2a7210 */ /* 0x080fe20007fbe0ff */
[----:B------:R-:W-:Y:S01]  /*10b60*/  IMAD R29, R29, 0xd1, RZ ;  /* 0x000000d11d1d7824 */ /* 0x000fe200078e02ff */
[----:B------:R-:W-:Y:S01]  /*10b70*/  IADD3 R26, P6, PT, R161, R142, RZ ;  /* 0x0000008ea11a7210 */ /* 0x000fe20007fde0ff */
[----:B------:R-:W-:Y:S01]  /*10b80*/  IMAD R28, R28, 0x1a8, RZ ;  /* 0x000001a81c1c7824 */ /* 0x000fe200078e02ff */
[----:B------:R-:W-:-:S02]  /*10b90*/  LEA.HI.X.SX32 R43, R19, R143, 0x1, P5 ;  /* 0x0000008f132b7211 */ /* 0x000fc400028f0eff */
[-C--:B------:R-:W-:Y:S02]  /*10ba0*/  IADD3 R18, P5, PT, R18, R142.reuse, RZ ;  /* 0x0000008e12127210 */ /* 0x080fe40007fbe0ff */
[-C--:B------:R-:W-:Y:S02]  /*10bb0*/  LEA.HI.X.SX32 R27, R29, R143.reuse, 0x1, P6 ;  /* 0x0000008f1d1b7211 */ /* 0x080fe400030f0eff */
[----:B------:R-:W-:Y:S01]  /*10bc0*/  IADD3 R28, P6, PT, R28, R142, RZ ;  /* 0x0000008e1c1c7210 */ /* 0x000fe20007fde0ff */
[----:B------:R-:W-:Y:S01]  /*10bd0*/  STL.64 [R1+0x158], R42 ;  /* 0x0001582a01007387 */ /* 0x000fe20000100a00 */
[-C--:B------:R-:W-:Y:S02]  /*10be0*/  LEA.HI.X.SX32 R19, R119, R143.reuse, 0x1, P5 ;  /* 0x0000008f77137211 */ /* 0x080fe400028f0eff */
[-C--:B------:R-:W-:Y:S01]  /*10bf0*/  LEA.HI.X.SX32 R29, R98, R143.reuse, 0x1, P6 ;  /* 0x0000008f621d7211 */ /* 0x080fe200030f0eff */
[----:B------:R-:W-:Y:S01]  /*10c00*/  STL.64 [R1+0x150], R26 ;  /* 0x0001501a01007387 */ /* 0x000fe20000100a00 */
[----:B------:R-:W0:Y:S01]  /*10c10*/  LDC R98, c[0x0][0x3d8] ;  /* 0x0000f600ff627b82 */ /* 0x000e220000000800 */
[----:B---3--:R-:W-:Y:S01]  /*10c20*/  IMAD.MOV.U32 R54, RZ, RZ, R24 ;  /* 0x000000ffff367224 */ /* 0x008fe200078e0018 */
[----:B------:R-:W-:-:S02]  /*10c30*/  LEA.HI.X.SX32 R55, R67, R143, 0x1, P4 ;  /* 0x0000008f43377211 */ /* 0x000fc400020f0eff */
[----:B--2---:R-:W-:-:S04]  /*10c40*/  IADD3 R24, P4, PT, R38, R142, RZ ;  /* 0x0000008e26187210 */ /* 0x004fc80007f9e0ff */
[----:B------:R-:W1:Y:S02]  /*10c50*/  LDC R38, c[0x0][0x3d8] ;  /* 0x0000f600ff267b82 */ /* 0x000e640000000800 */
[----:B-1----:R-:W-:-:S06]  /*10c60*/  IMAD R67, R38, 0x1b2, RZ ;  /* 0x000001b226437824 */ /* 0x002fcc00078e02ff */
[----:B------:R-:W1:Y:S01]  /*10c70*/  LDC R38, c[0x0][0x3d8] ;  /* 0x0000f600ff267b82 */ /* 0x000e620000000800 */
[----:B------:R-:W-:Y:S01]  /*10c80*/  STL [R1+0x14c], R55 ;  /* 0x00014c3701007387 */ /* 0x000fe20000100800 */
[----:B------:R-:W-:-:S03]  /*10c90*/  IADD3 R22, P6, PT, R67, R142, RZ ;  /* 0x0000008e43167210 */ /* 0x000fc60007fde0ff */
[----:B------:R-:W-:Y:S04]  /*10ca0*/  STL.64 [R1+0x1280], R54 ;  /* 0x0012803601007387 */ /* 0x000fe80000100a00 */
[----:B------:R-:W-:Y:S04]  /*10cb0*/  STL.64 [R1+0x140], R18 ;  /* 0x0001401201007387 */ /* 0x000fe80000100a00 */
[----:B------:R-:W-:Y:S01]  /*10cc0*/  STL.64 [R1+0x1288], R18 ;  /* 0x0012881201007387 */ /* 0x000fe20000100a00 */
[----:B-1----:R-:W-:-:S03]  /*10cd0*/  IMAD R38, R38, 0xd5, RZ ;  /* 0x000000d526267824 */ /* 0x002fc600078e02ff */
[----:B------:R-:W-:Y:S02]  /*10ce0*/  STL [R1+0x110], R22 ;  /* 0x0001101601007387 */ /* 0x000fe40000100800 */
[----:B------:R-:W-:Y:S01]  /*10cf0*/  LEA.HI.X.SX32 R25, R38, R143, 0x1, P4 ;  /* 0x0000008f26197211 */ /* 0x000fe200020f0eff */
[----:B0-----:R-:W-:Y:S01]  /*10d00*/  IMAD R98, R98, 0x1b4, RZ ;  /* 0x000001b462627824 */ /* 0x001fe200078e02ff */
[-C--:B------:R-:W-:Y:S01]  /*10d10*/  IADD3 R118, P5, PT, R118, R142.reuse, RZ ;  /* 0x0000008e76767210 */ /* 0x080fe20007fbe0ff */
[----:B------:R-:W-:Y:S01]  /*10d20*/  IMAD R16, R16, 0x1b6, RZ ;  /* 0x000001b610107824 */ /* 0x000fe200078e02ff */
[----:B------:R-:W0:Y:S01]  /*10d30*/  LDC R38, c[0x0][0x3d8] ;  /* 0x0000f600ff267b82 */ /* 0x000e220000000800 */
[----:B------:R-:W-:Y:S04]  /*10d40*/  STL.64 [R1+0x130], R24 ;  /* 0x0001301801007387 */ /* 0x000fe80000100a00 */
[----:B------:R-:W-:Y:S04]  /*10d50*/  STL.64 [R1+0x138], R28 ;  /* 0x0001381c01007387 */ /* 0x000fe80000100a00 */
[----:B------:R1:W-:Y:S04]  /*10d60*/  STL.64 [R1+0x1290], R28 ;  /* 0x0012901c01007387 */ /* 0x0003e80000100a00 */
[----:B-1----:R-:W2:Y:S01]  /*10d70*/  LDL.64 R28, [R1+0x110] ;  /* 0x00011000011c7983 */ /* 0x002ea20000100a00 */
[----:B------:R-:W-:-:S02]  /*10d80*/  IADD3 R24, P4, PT, R98, R142, RZ ;  /* 0x0000008e62187210 */ /* 0x000fc40007f9e0ff */
[----:B------:R-:W1:Y:S01]  /*10d90*/  LDC R98, c[0x0][0x3d8] ;  /* 0x0000f600ff627b82 */ /* 0x000e620000000800 */
[-C--:B------:R-:W-:Y:S02]  /*10da0*/  LEA.HI.X.SX32 R119, R17, R143.reuse, 0x1, P5 ;  /* 0x0000008f11777211 */ /* 0x080fe400028f0eff */
[----:B------:R-:W-:Y:S02]  /*10db0*/  LEA.HI.X.SX32 R25, R39, R143, 0x1, P4 ;  /* 0x0000008f27197211 */ /* 0x000fe400020f0eff */
[----:B------:R-:W-:Y:S01]  /*10dc0*/  IADD3 R16, P5, PT, R16, R142, RZ ;  /* 0x0000008e10107210 */ /* 0x000fe20007fbe0ff */
[----:B-1----:R-:W-:Y:S02]  /*10dd0*/  IMAD R39, R98, 0xdb, RZ ;  /* 0x000000db62277824 */ /* 0x002fe400078e02ff */
[----:B------:R-:W-:-:S03]  /*10de0*/  IMAD R98, R59, 0x1c0, RZ ;  /* 0x000001c03b627824 */ /* 0x000fc600078e02ff */
[----:B------:R-:W-:Y:S02]  /*10df0*/  LEA.HI.X.SX32 R17, R39, R143, 0x1, P5 ;  /* 0x0000008f27117211 */ /* 0x000fe400028f0eff */
[----:B------:R-:W-:Y:S01]  /*10e00*/  IADD3 R114, P5, PT, R98, R142, RZ ;  /* 0x0000008e62727210 */ /* 0x000fe20007fbe0ff */
[----:B------:R-:W1:Y:S08]  /*10e10*/  LDC R39, c[0x0][0x3d8] ;  /* 0x0000f600ff277b82 */ /* 0x000e700000000800 */
[----:B------:R-:W3:Y:S01]  /*10e20*/  LDC R98, c[0x0][0x3d8] ;  /* 0x0000f600ff627b82 */ /* 0x000ee20000000800 */
[----:B------:R-:W-:-:S02]  /*10e30*/  IMAD R49, R49, 0xd9, RZ ;  /* 0x000000d931317824 */ /* 0x000fc400078e02ff */
[----:B------:R-:W-:Y:S02]  /*10e40*/  IMAD R48, R48, 0x1b8, RZ ;  /* 0x000001b830307824 */ /* 0x000fe400078e02ff */
[----:B------:R-:W-:Y:S02]  /*10e50*/  IMAD R58, R58, 0x1ba, RZ ;  /* 0x000001ba3a3a7824 */ /* 0x000fe400078e02ff */
[----:B------:R-:W-:-:S03]  /*10e60*/  IMAD R60, R60, 0xdc, RZ ;  /* 0x000000dc3c3c7824 */ /* 0x000fc600078e02ff */
[----:B------:R-:W-:Y:S01]  /*10e70*/  IADD3 R58, P4, PT, R58, R142, RZ ;  /* 0x0000008e3a3a7210 */ /* 0x000fe20007f9e0ff */
[----:B-1----:R-:W-:Y:S02]  /*10e80*/  IMAD R39, R39, 0x1c2, RZ ;  /* 0x000001c227277824 */ /* 0x002fe400078e02ff */
[----:B---3--:R-:W-:-:S05]  /*10e90*/  IMAD R98, R98, 0xdd, RZ ;  /* 0x000000dd62627824 */ /* 0x008fca00078e02ff */
[----:B------:R-:W-:Y:S02]  /*10ea0*/  LEA.HI.X.SX32 R59, R98, R143, 0x1, P4 ;  /* 0x0000008f623b7211 */ /* 0x000fe400020f0eff */
[----:B------:R-:W1:Y:S01]  /*10eb0*/  LDC R98, c[0x0][0x3d8] ;  /* 0x0000f600ff627b82 */ /* 0x000e620000000800 */
[----:B0-----:R-:W-:Y:S02]  /*10ec0*/  IMAD R38, R38, 0x1c4, RZ ;  /* 0x000001c426267824 */ /* 0x001fe400078e02ff */
[----:B-1----:R-:W-:-:S03]  /*10ed0*/  IMAD R98, R98, 0x1c6, RZ ;  /* 0x000001c662627824 */ /* 0x002fc600078e02ff */
[-C--:B------:R-:W-:Y:S01]  /*10ee0*/  IADD3 R162, P4, PT, R38, R142.reuse, RZ ;  /* 0x0000008e26a27210 */ /* 0x080fe20007f9e0ff */
[----:B------:R-:W-:Y:S03]  /*10ef0*/  STL.64 [R1+0x118], R118 ;  /* 0x0001187601007387 */ /* 0x000fe60000100a00 */
[-C--:B------:R-:W-:Y:S02]  /*10f00*/  LEA.HI.X.SX32 R163, R61, R143.reuse, 0x1, P4 ;  /* 0x0000008f3da37211 */ /* 0x080fe400020f0eff */
[----:B------:R-:W0:Y:S01]  /*10f10*/  LDC R61, c[0x0][0x3d8] ;  /* 0x0000f600ff3d7b82 */ /* 0x000e220000000800 */
[----:B------:R-:W-:Y:S01]  /*10f20*/  IMAD R46, R46, 0x1d4, RZ ;  /* 0x000001d42e2e7824 */ /* 0x000fe200078e02ff */
[----:B--2---:R-:W-:Y:S02]  /*10f30*/  LEA.HI.X.SX32 R29, R49, R143, 0x1, P6 ;  /* 0x0000008f311d7211 */ /* 0x004fe400030f0eff */
[----:B------:R-:W-:-:S04]  /*10f40*/  IADD3 R48, P6, PT, R48, R142, RZ ;  /* 0x0000008e30307210 */ /* 0x000fc80007fde0ff */
[----:B------:R-:W-:Y:S02]  /*10f50*/  LEA.HI.X.SX32 R49, R60, R143, 0x1, P6 ;  /* 0x0000008f3c317211 */ /* 0x000fe400030f0eff */
[----:B------:R-:W-:Y:S02]  /*10f60*/  IADD3 R18, P6, PT, R39, R142, RZ ;  /* 0x0000008e27127210 */ /* 0x000fe40007fde0ff */
[----:B------:R-:W1:Y:S01]  /*10f70*/  LDC R39, c[0x0][0x3d8] ;  /* 0x0000f600ff277b82 */ /* 0x000e620000000800 */
[----:B------:R-:W-:Y:S01]  /*10f80*/  MOV R28, R22 ;  /* 0x00000016001c7202 */ /* 0x000fe20000000f00 */
[----:B-1----:R-:W-:-:S05]  /*10f90*/  IMAD R39, R39, 0xe0, RZ ;  /* 0x000000e027277824 */ /* 0x002fca00078e02ff */
[----:B------:R-:W-:Y:S02]  /*10fa0*/  LEA.HI.X.SX32 R115, R39, R143, 0x1, P5 ;  /* 0x0000008f27737211 */ /* 0x000fe400028f0eff */
[----:B------:R-:W-:Y:S01]  /*10fb0*/  IADD3 R22, P5, PT, R98, R142, RZ ;  /* 0x0000008e62167210 */ /* 0x000fe20007fbe0ff */
[----:B------:R-:W1:Y:S08]  /*10fc0*/  LDC R39, c[0x0][0x3d8] ;  /* 0x0000f600ff277b82 */ /* 0x000e700000000800 */
[----:B------:R-:W2:Y:S01]  /*10fd0*/  LDC R98, c[0x0][0x3d8] ;  /* 0x0000f600ff627b82 */ /* 0x000ea20000000800 */
[----:B-1----:R-:W-:-:S02]  /*10fe0*/  IMAD R38, R39, 0xe1, RZ ;  /* 0x000000e127267824 */ /* 0x002fc400078e02ff */
[----:B--2---:R-:W-:-:S05]  /*10ff0*/  IMAD R39, R98, 0x1c8, RZ ;  /* 0x000001c862277824 */ /* 0x004fca00078e02ff */
[----:B------:R-:W1:Y:S01]  /*11000*/  LDC R98, c[0x0][0x3d8] ;  /* 0x0000f600ff627b82 */ /* 0x000e620000000800 */
[----:B------:R-:W-:Y:S04]  /*11010*/  STL [R1+0x114], R29 ;  /* 0x0001141d01007387 */ /* 0x000fe80000100800 */
[----:B------:R-:W-:Y:S04]  /*11020*/  STL.64 [R1+0x108], R24 ;  /* 0x0001081801007387 */ /* 0x000fe80000100a00 */
[----:B------:R-:W-:Y:S01]  /*11030*/  STL [R1+0x1118], R60 ;  /* 0x0011183c01007387 */ /* 0x000fe20000100800 */
[----:B------:R-:W-:-:S03]  /*11040*/  LEA.HI.X.SX32 R19, R38, R143, 0x1, P6 ;  /* 0x0000008f26137211 */ /* 0x000fc600030f0eff */
[----:B------:R-:W-:Y:S04]  /*11050*/  STL.64 [R1+0x100], R16 ;  /* 0x0001001001007387 */ /* 0x000fe80000100a00 */
[----:B------:R-:W-:Y:S04]  /*11060*/  STL.64 [R1+0xf8], R48 ;  /* 0x0000f83001007387 */ /* 0x000fe80000100a00 */
[----:B------:R-:W-:Y:S04]  /*11070*/  STL.64 [R1+0xf0], R58 ;  /* 0x0000f03a01007387 */ /* 0x000fe80000100a00 */
[----:B------:R2:W-:Y:S02]  /*11080*/  STL.64 [R1+0x1180], R58 ;  /* 0x0011803a01007387 */ /* 0x0005e40000100a00 */
[----:B--2---:R-:W-:Y:S01]  /*11090*/  IADD3 R58, P6, PT, R39, R142, RZ ;  /* 0x0000008e273a7210 */ /* 0x004fe20007fde0ff */
[----:B-1----:R-:W-:-:S02]  /*110a0*/  IMAD R39, R98, 0x1ca, RZ ;  /* 0x000001ca62277824 */ /* 0x002fc400078e02ff */
[----:B------:R-:W1:Y:S02]  /*110b0*/  LDC R98, c[0x0][0x3d8] ;  /* 0x0000f600ff627b82 */ /* 0x000e640000000800 */
[----:B-1----:R-:W-:-:S05]  /*110c0*/  IMAD R98, R98, 0xe3, RZ ;  /* 0x000000e362627824 */ /* 0x002fca00078e02ff */
[-C--:B------:R-:W-:Y:S02]  /*110d0*/  LEA.HI.X.SX32 R23, R98, R143.reuse, 0x1, P5 ;  /* 0x0000008f62177211 */ /* 0x080fe400028f0eff */
[----:B------:R-:W1:Y:S01]  /*110e0*/  LDC R98, c[0x0][0x3d8] ;  /* 0x0000f600ff627b82 */ /* 0x000e620000000800 */
[-C--:B------:R-:W-:Y:S01]  /*110f0*/  IADD3 R26, P4, PT, R39, R142.reuse, RZ ;  /* 0x0000008e271a7210 */ /* 0x080fe20007f9e0ff */
[----:B0-----:R-:W-:Y:S01]  /*11100*/  IMAD R39, R61, 0x1d0, RZ ;  /* 0x000001d03d277824 */ /* 0x001fe200078e02ff */
[-C--:B------:R-:W-:Y:S01]  /*11110*/  LEA.HI.X.SX32 R59, R156, R143.reuse, 0x1, P6 ;  /* 0x0000008f9c3b7211 */ /* 0x080fe200030f0eff */
[----:B------:R-:W-:Y:S03]  /*11120*/  STL.64 [R1+0xd8], R114 ;  /* 0x0000d87201007387 */ /* 0x000fe60000100a00 */
[----:B------:R-:W-:Y:S01]  /*11130*/  IADD3 R110, P5, PT, R39, R142, RZ ;  /* 0x0000008e276e7210 */ /* 0x000fe20007fbe0ff */
[----:B------:R-:W-:Y:S01]  /*11140*/  STL.64 [R1+0xd0], R18 ;  /* 0x0000d01201007387 */ /* 0x000fe20000100a00 */
[----:B------:R-:W0:Y:S03]  /*11150*/  LDC R61, c[0x0][0x3d8] ;  /* 0x0000f600ff3d7b82 */ /* 0x000e260000000800 */
[----:B------:R-:W-:Y:S01]  /*11160*/  STL.64 [R1+0xc8], R162 ;  /* 0x0000c8a201007387 */ /* 0x000fe20000100a00 */
[----:B------:R-:W-:-:S03]  /*11170*/  LEA.HI.X.SX32 R111, R135, R143, 0x1, P5 ;  /* 0x0000008f876f7211 */ /* 0x000fc600028f0eff */
[----:B------:R-:W-:Y:S01]  /*11180*/  STL.64 [R1+0xc0], R22 ;  /* 0x0000c01601007387 */ /* 0x000fe20000100a00 */
[----:B------:R-:W2:Y:S01]  /*11190*/  LDC R135, c[0x0][0x3d8] ;  /* 0x0000f600ff877b82 */ /* 0x000ea20000000800 */
[----:B-1----:R-:W-:Y:S02]  /*111a0*/  IMAD R98, R98, 0xe5, RZ ;  /* 0x000000e562627824 */ /* 0x002fe400078e02ff */
[----:B------:R-:W-:Y:S03]  /*111b0*/  STL.64 [R1+0xb8], R58 ;  /* 0x0000b83a01007387 */ /* 0x000fe60000100a00 */
[----:B------:R-:W-:Y:S01]  /*111c0*/  LEA.HI.X.SX32 R27, R98, R143, 0x1, P4 ;  /* 0x0000008f621b7211 */ /* 0x000fe200020f0eff */
[----:B------:R-:W-:-:S04]  /*111d0*/  IMAD R98, R47, 0x1d6, RZ ;  /* 0x000001d62f627824 */ /* 0x000fc800078e02ff */
[----:B------:R1:W-:Y:S02]  /*111e0*/  STL.64 [R1+0xb0], R26 ;  /* 0x0000b01a01007387 */ /* 0x0003e40000100a00 */
[----:B-1----:R-:W-:Y:S02]  /*111f0*/  IADD3 R26, P5, PT, R98, R142, RZ ;  /* 0x0000008e621a7210 */ /* 0x002fe40007fbe0ff */
[----:B------:R-:W1:Y:S01]  /*11200*/  LDC R98, c[0x0][0x3d8] ;  /* 0x0000f600ff627b82 */ /* 0x000e620000000800 */
[----:B0-----:R-:W-:-:S05]  /*11210*/  IMAD R61, R61, 0x1d2, RZ ;  /* 0x000001d23d3d7824 */ /* 0x001fca00078e02ff */
[-C--:B------:R-:W-:Y:S01]  /*11220*/  IADD3 R54, P6, PT, R61, R142.reuse, RZ ;  /* 0x0000008e3d367210 */ /* 0x080fe20007fde0ff */
[----:B-1----:R-:W-:Y:S02]  /*11230*/  IMAD R61, R98, 0x1da, RZ ;  /* 0x000001da623d7824 */ /* 0x002fe400078e02ff */
[----:B------:R-:W0:Y:S01]  /*11240*/  LDC R98, c[0x0][0x3d8] ;  /* 0x0000f600ff627b82 */ /* 0x000e220000000800 */
[----:B------:R-:W-:-:S04]  /*11250*/  IADD3 R46, P4, PT, R46, R142, RZ ;  /* 0x0000008e2e2e7210 */ /* 0x000fc80007f9e0ff */
[----:B------:R-:W-:Y:S02]  /*11260*/  LEA.HI.X.SX32 R47, R137, R143, 0x1, P4 ;  /* 0x0000008f892f7211 */ /* 0x000fe400020f0eff */
[----:B------:R-:W-:Y:S01]  /*11270*/  IADD3 R38, P4, PT, R61, R142, RZ ;  /* 0x0000008e3d267210 */ /* 0x000fe20007f9e0ff */
[----:B--2---:R-:W-:Y:S02]  /*11280*/  IMAD R61, R135, 0xeb, RZ ;  /* 0x000000eb873d7824 */ /* 0x004fe400078e02ff */
[----:B0-----:R-:W-:Y:S02]  /*11290*/  IMAD R135, R98, 0x1e0, RZ ;  /* 0x000001e062877824 */ /* 0x001fe400078e02ff */
[----:B------:R-:W0:Y:S01]  /*112a0*/  LDC R98, c[0x0][0x3d8] ;  /* 0x0000f600ff627b82 */ /* 0x000e220000000800 */
[----:B------:R-:W-:Y:S02]  /*112b0*/  IMAD R51, R51, 0xe9, RZ ;  /* 0x000000e933337824 */ /* 0x000fe400078e02ff */
[----:B------:R-:W-:-:S02]  /*112c0*/  IMAD R50, R50, 0x1d8, RZ ;  /* 0x000001d832327824 */ /* 0x000fc400078e02ff */
[----:B------:R-:W-:Y:S01]  /*112d0*/  IMAD R63, R63, 0xec, RZ ;  /* 0x000000ec3f3f7824 */ /* 0x000fe200078e02ff */
[-C--:B------:R-:W-:Y:S02]  /*112e0*/  LEA.HI.X.SX32 R55, R51, R143.reuse, 0x1, P6 ;  /* 0x0000008f33377211 */ /* 0x080fe400030f0eff */
[-C--:B------:R-:W-:Y:S02]  /*112f0*/  IADD3 R50, P6, PT, R50, R142.reuse, RZ ;  /* 0x0000008e32327210 */ /* 0x080fe40007fde0ff */
[-C--:B------:R-:W-:Y:S02]  /*11300*/  LEA.HI.X.SX32 R27, R61, R143.reuse, 0x1, P5 ;  /* 0x0000008f3d1b7211 */ /* 0x080fe400028f0eff */
[----:B------:R-:W-:Y:S02]  /*11310*/  IADD3 R112, P5, PT, R135, R142, RZ ;  /* 0x0000008e87707210 */ /* 0x000fe40007fbe0ff */
[----:B------:R-:W-:Y:S01]  /*11320*/  LEA.HI.X.SX32 R51, R63, R143, 0x1, P6 ;  /* 0x0000008f3f337211 */ /* 0x000fe200030f0eff */
[----:B------:R-:W1:Y:S01]  /*11330*/  LDC R135, c[0x0][0x3d8] ;  /* 0x0000f600ff877b82 */ /* 0x000e620000000800 */
[----:B0-----:R-:W-:-:S05]  /*11340*/  IMAD R98, R98, 0x1e2, RZ ;  /* 0x000001e262627824 */ /* 0x001fca00078e02ff */
[----:B------:R-:W-:Y:S02]  /*11350*/  IADD3 R158, P6, PT, R98, R142, RZ ;  /* 0x0000008e629e7210 */ /* 0x000fe40007fde0ff */
[----:B------:R-:W0:Y:S01]  /*11360*/  LDC R98, c[0x0][0x3d8] ;  /* 0x0000f600ff627b82 */ /* 0x000e220000000800 */
[----:B------:R-:W-:Y:S02]  /*11370*/  IMAD R15, R15, 0xed, RZ ;  /* 0x000000ed0f0f7824 */ /* 0x000fe400078e02ff */
[----:B------:R-:W-:Y:S01]  /*11380*/  IMAD R14, R14, 0x1e4, RZ ;  /* 0x000001e40e0e7824 */ /* 0x000fe200078e02ff */
[----:B------:R-:W-:Y:S01]  /*11390*/  STL.64 [R1+0x98], R110 ;  /* 0x0000986e01007387 */ /* 0x000fe20000100a00 */
[----:B-1----:R-:W-:-:S03]  /*113a0*/  IMAD R135, R135, 0xf0, RZ ;  /* 0x000000f087877824 */ /* 0x002fc600078e02ff */
[----:B------:R-:W-:Y:S01]  /*113b0*/  STL.64 [R1+0x90], R54 ;  /* 0x0000903601007387 */ /* 0x000fe20000100a00 */
[-C--:B------:R-:W-:Y:S02]  /*113c0*/  LEA.HI.X.SX32 R39, R15, R143.reuse, 0x1, P4 ;  /* 0x0000008f0f277211 */ /* 0x080fe400020f0eff */
[----:B------:R-:W-:Y:S01]  /*113d0*/  IADD3 R14, P4, PT, R14, R142, RZ ;  /* 0x0000008e0e0e7210 */ /* 0x000fe20007f9e0ff */
[----:B------:R-:W-:Y:S01]  /*113e0*/  STL.64 [R1+0x88], R46 ;  /* 0x0000882e01007387 */ /* 0x000fe20000100a00 */
[----:B------:R-:W-:-:S03]  /*113f0*/  LEA.HI.X.SX32 R113, R135, R143, 0x1, P5 ;  /* 0x0000008f87717211 */ /* 0x000fc600028f0eff */
[----:B------:R1:W-:Y:S01]  /*11400*/  STL [R1+0x111c], R63 ;  /* 0x00111c3f01007387 */ /* 0x0003e20000100800 */
[-C--:B------:R-:W-:Y:S02]  /*11410*/  LEA.HI.X.SX32 R15, R3, R143.reuse, 0x1, P4 ;  /* 0x0000008f030f7211 */ /* 0x080fe400020f0eff */
[----:B------:R-:W2:Y:S01]  /*11420*/  LDC R3, c[0x0][0x3d8] ;  /* 0x0000f600ff037b82 */ /* 0x000ea20000000800 */
[----:B0-----:R-:W-:Y:S01]  /*11430*/  IMAD R61, R98, 0xf1, RZ ;  /* 0x000000f1623d7824 */ /* 0x001fe200078e02ff */
[----:B------:R-:W-:Y:S06]  /*11440*/  STL.64 [R1+0x80], R26 ;  /* 0x0000801a01007387 */ /* 0x000fec0000100a00 */
[----:B------:R-:W0:Y:S01]  /*11450*/  LDC R98, c[0x0][0x3d8] ;  /* 0x0000f600ff627b82 */ /* 0x000e220000000800 */
[----:B------:R-:W-:Y:S01]  /*11460*/  STL.64 [R1+0x70], R50 ;  /* 0x0000703201007387 */ /* 0x000fe20000100a00 */
[----:B------:R-:W-:-:S03]  /*11470*/  LEA.HI.X.SX32 R159, R61, R143, 0x1, P6 ;  /* 0x0000008f3d9f7211 */ /* 0x000fc600030f0eff */
[----:B------:R3:W-:Y:S01]  /*11480*/  STL.64 [R1+0x68], R38 ;  /* 0x0000682601007387 */ /* 0x0007e20000100a00 */
[----:B------:R-:W-:Y:S02]  /*11490*/  IMAD R135, R21, 0x1e8, RZ ;  /* 0x000001e815877824 */ /* 0x000fe400078e02ff */
[----:B------:R-:W-:Y:S01]  /*114a0*/  IMAD R20, R20, 0x1e6, RZ ;  /* 0x000001e614147824 */ /* 0x000fe200078e02ff */
[----:B------:R-:W4:Y:S01]  /*114b0*/  LDL.LU R65, [R1+0x2cc] ;  /* 0x0002cc0001417983 */ /* 0x000f220000300800 */
[----:B-1----:R-:W1:Y:S03]  /*114c0*/  LDC R63, c[0x0][0x3d8] ;  /* 0x0000f600ff3f7b82 */ /* 0x002e660000000800 */
[----:B------:R-:W-:Y:S04]  /*114d0*/  STL.64 [R1+0x50], R112 ;  /* 0x0000507001007387 */ /* 0x000fe80000100a00 */
[----:B------:R-:W4:Y:S04]  /*114e0*/  LDL.LU R67, [R1+0x2c8] ;  /* 0x0002c80001437983 */ /* 0x000f280000300800 */
[----:B------:R-:W-:Y:S04]  /*114f0*/  STL.64 [R1+0x48], R158 ;  /* 0x0000489e01007387 */ /* 0x000fe80000100a00 */
[----:B------:R-:W-:Y:S04]  /*11500*/  STL.64 [R1+0x40], R14 ;  /* 0x0000400e01007387 */ /* 0x000fe80000100a00 */
[----:B------:R-:W4:Y:S01]  /*11510*/  LDL.64 R56, [R1+0x718] ;  /* 0x0007180001387983 */ /* 0x000f220000100a00 */
[----:B0-----:R-:W-:-:S05]  /*11520*/  IMAD R98, R98, 0x1ea, RZ ;  /* 0x000001ea62627824 */ /* 0x001fca00078e02ff */
[-C--:B---3--:R-:W-:Y:S02]  /*11530*/  IADD3 R38, P4, PT, R98, R142.reuse, RZ ;  /* 0x0000008e62267210 */ /* 0x088fe40007f9e0ff */
[----:B------:R-:W0:Y:S01]  /*11540*/  LDC R98, c[0x0][0x3d8] ;  /* 0x0000f600ff627b82 */ /* 0x000e220000000800 */
[----:B------:R-:W-:Y:S01]  /*11550*/  IADD3 R52, P6, PT, R135, R142, RZ ;  /* 0x0000008e87347210 */ /* 0x000fe20007fde0ff */
[----:B--2---:R-:W-:-:S05]  /*11560*/  IMAD R135, R3, 0xf5, RZ ;  /* 0x000000f503877824 */ /* 0x004fca00078e02ff */
[----:B------:R-:W-:Y:S01]  /*11570*/  LEA.HI.X.SX32 R39, R135, R143, 0x1, P4 ;  /* 0x0000008f87277211 */ /* 0x000fe200020f0eff */
[----:B0-----:R-:W-:-:S05]  /*11580*/  IMAD R3, R98, 0x1f4, RZ ;  /* 0x000001f462037824 */ /* 0x001fca00078e02ff */
[-C--:B------:R-:W-:Y:S02]  /*11590*/  IADD3 R164, P4, PT, R3, R142.reuse, RZ ;  /* 0x0000008e03a47210 */ /* 0x080fe40007f9e0ff */
[----:B------:R-:W0:Y:S01]  /*115a0*/  LDC R3, c[0x0][0x3d8] ;  /* 0x0000f600ff037b82 */ /* 0x000e220000000800 */
[-C--:B------:R-:W-:Y:S02]  /*115b0*/  IADD3 R20, P5, PT, R20, R142.reuse, RZ ;  /* 0x0000008e14147210 */ /* 0x080fe40007fbe0ff */
[-C--:B------:R-:W-:Y:S02]  /*115c0*/  LEA.HI.X.SX32 R53, R99, R143.reuse, 0x1, P6 ;  /* 0x0000008f63357211 */ /* 0x080fe400030f0eff */
[-C--:B------:R-:W-:Y:S02]  /*115d0*/  LEA.HI.X.SX32 R21, R45, R143.reuse, 0x1, P5 ;  /* 0x0000008f2d157211 */ /* 0x080fe400028f0eff */
[----:B------:R-:W-:Y:S01]  /*115e0*/  IADD3 R44, P5, PT, R44, R142, RZ ;  /* 0x0000008e2c2c7210 */ /* 0x000fe20007fbe0ff */
[----:B------:R-:W2:Y:S03]  /*115f0*/  LDC R99, c[0x0][0x3d8] ;  /* 0x0000f600ff637b82 */ /* 0x000ea60000000800 */
[----:B------:R-:W-:-:S05]  /*11600*/  LEA.HI.X.SX32 R45, R147, R143, 0x1, P5 ;  /* 0x0000008f932d7211 */ /* 0x000fca00028f0eff */
[----:B------:R-:W3:Y:S01]  /*11610*/  LDC R147, c[0x0][0x3d8] ;  /* 0x0000f600ff937b82 */ /* 0x000ee20000000800 */
[----:B0-----:R-:W-:-:S07]  /*11620*/  IMAD R135, R3, 0x1f6, RZ ;  /* 0x000001f603877824 */ /* 0x001fce00078e02ff */
[----:B------:R-:W0:Y:S01]  /*11630*/  LDC R3, c[0x0][0x3d8] ;  /* 0x0000f600ff037b82 */ /* 0x000e220000000800 */
[----:B--2---:R-:W-:-:S05]  /*11640*/  IMAD R99, R99, 0x1f2, RZ ;  /* 0x000001f263637824 */ /* 0x004fca00078e02ff */
[----:B------:R-:W-:Y:S01]  /*11650*/  IADD3 R98, P6, PT, R99, R142, RZ ;  /* 0x0000008e63627210 */ /* 0x000fe20007fde0ff */
[----:B---3--:R-:W-:-:S05]  /*11660*/  IMAD R147, R147, 0xf9, RZ ;  /* 0x000000f993937824 */ /* 0x008fca00078e02ff */
[----:B------:R-:W-:Y:S02]  /*11670*/  LEA.HI.X.SX32 R99, R147, R143, 0x1, P6 ;  /* 0x0000008f93637211 */ /* 0x000fe400030f0eff */
[----:B------:R-:W2:Y:S01]  /*11680*/  LDC R147, c[0x0][0x3d8] ;  /* 0x0000f600ff937b82 */ /* 0x000ea20000000800 */
[----:B0-----:R-:W-:-:S05]  /*11690*/  IMAD R3, R3, 0x1f8, RZ ;  /* 0x000001f803037824 */ /* 0x001fca00078e02ff */
[----:B------:R-:W-:Y:S02]  /*116a0*/  IADD3 R156, P6, PT, R3, R142, RZ ;  /* 0x0000008e039c7210 */ /* 0x000fe40007fde0ff */
[----:B------:R-:W0:Y:S01]  /*116b0*/  LDC R3, c[0x0][0x3d8] ;  /* 0x0000f600ff037b82 */ /* 0x000e220000000800 */
[----:B------:R3:W-:Y:S01]  /*116c0*/  STL.64 [R1+0x30], R52 ;  /* 0x0000303401007387 */ /* 0x0007e20000100a00 */
[----:B------:R-:W-:-:S03]  /*116d0*/  LEA.HI.X.SX32 R165, R146, R143, 0x1, P4 ;  /* 0x0000008f92a57211 */ /* 0x000fc600020f0eff */
[----:B------:R-:W4:Y:S01]  /*116e0*/  LDL.LU R137, [R1+0x2c4] ;  /* 0x0002c40001897983 */ /* 0x000f220000300800 */
[----:B-1----:R-:W-:-:S03]  /*116f0*/  IMAD R153, R63, 0xfd, RZ ;  /* 0x000000fd3f997824 */ /* 0x002fc600078e02ff */
[----:B------:R-:W-:Y:S01]  /*11700*/  STL.64 [R1+0x38], R20 ;  /* 0x0000381401007387 */ /* 0x000fe20000100a00 */
[----:B--2---:R-:W-:-:S03]  /*11710*/  IMAD R147, R147, 0x1fa, RZ ;  /* 0x000001fa93937824 */ /* 0x004fc600078e02ff */
[----:B------:R1:W-:Y:S01]  /*11720*/  STL.64 [R1+0x28], R38 ;  /* 0x0000282601007387 */ /* 0x0003e20000100a00 */
[----:B------:R-:W-:-:S03]  /*11730*/  IADD3 R160, P5, PT, R135, R142, RZ ;  /* 0x0000008e87a07210 */ /* 0x000fc60007fbe0ff */
[----:B---3--:R-:W2:Y:S01]  /*11740*/  LDL.64 R52, [R1+0x700] ;  /* 0x0007000001347983 */ /* 0x008ea20000100a00 */
[----:B------:R-:W-:Y:S01]  /*11750*/  IADD3 R152, P4, PT, R147, R142, RZ ;  /* 0x0000008e93987210 */ /* 0x000fe20007f9e0ff */
[----:B------:R-:W-:Y:S02]  /*11760*/  IMAD R62, R62, 0xfc, RZ ;  /* 0x000000fc3e3e7824 */ /* 0x000fe400078e02ff */
[----:B------:R-:W3:Y:S01]  /*11770*/  LDL.LU R61, [R1+0x2c0] ;  /* 0x0002c000013d7983 */ /* 0x000ee20000300800 */
[----:B0-----:R-:W-:-:S03]  /*11780*/  IMAD R3, R3, 0xfb, RZ ;  /* 0x000000fb03037824 */ /* 0x001fc600078e02ff */
[----:B------:R-:W-:Y:S01]  /*11790*/  STL.64 [R1+0x10], R44 ;  /* 0x0000102c01007387 */ /* 0x000fe20000100a00 */
[----:B------:R-:W-:-:S03]  /*117a0*/  LEA.HI.X.SX32 R153, R153, R143, 0x1, P4 ;  /* 0x0000008f99997211 */ /* 0x000fc600020f0eff */
[----:B-1----:R-:W3:Y:S01]  /*117b0*/  LDL.64 R38, [R1+0x6d8] ;  /* 0x0006d80001267983 */ /* 0x002ee20000100a00 */
[----:B------:R-:W-:-:S03]  /*117c0*/  LEA.HI.X.SX32 R161, R3, R143, 0x1, P5 ;  /* 0x0000008f03a17211 */ /* 0x000fc600028f0eff */
[----:B------:R-:W3:Y:S01]  /*117d0*/  LDL.LU R135, [R1+0x294] ;  /* 0x0002940001877983 */ /* 0x000ee20000300800 */
[----:B------:R-:W-:-:S03]  /*117e0*/  PRMT R155, RZ, 0x7610, R155 ;  /* 0x00007610ff9b7816 */ /* 0x000fc6000000009b */
[----:B------:R-:W-:Y:S01]  /*117f0*/  STL.64 [R1], R98 ;  /* 0x0000006201007387 */ /* 0x000fe20000100a00 */
[----:B------:R-:W-:-:S03]  /*11800*/  PRMT R154, RZ, 0x7610, R154 ;  /* 0x00007610ff9a7816 */ /* 0x000fc6000000009a */
[----:B------:R-:W3:Y:S01]  /*11810*/  LDL.64 R146, [R1+0x6d0] ;  /* 0x0006d00001927983 */ /* 0x000ee20000100a00 */
[----:B------:R-:W-:-:S03]  /*11820*/  LEA.HI.X.SX32 R157, R62, R143, 0x1, P6 ;  /* 0x0000008f3e9d7211 */ /* 0x000fc600030f0eff */
[----:B------:R-:W3:Y:S04]  /*11830*/  LDL R60, [R1+0xe8] ;  /* 0x0000e800013c7983 */ /* 0x000ee80000100800 */
[----:B------:R-:W3:Y:S04]  /*11840*/  LDL.LU R3, [R1+0x290] ;  /* 0x0002900001037983 */ /* 0x000ee80000300800 */
[----:B------:R0:W-:Y:S04]  /*11850*/  STL [R1+0x1120], R62 ;  /* 0x0011203e01007387 */ /* 0x0001e80000100800 */
[----:B------:R-:W3:Y:S04]  /*11860*/  @P2 LDG.E.U16 R154, desc[UR8][R150.64] ;  /* 0x00000008969a2981 */ /* 0x000ee8000c1e1500 */
[----:B0-----:R-:W3:Y:S04]  /*11870*/  LDL.64 R62, [R1+0x6a8] ;  /* 0x0006a800013e7983 */ /* 0x001ee80000100a00 */
[----:B------:R0:W-:Y:S04]  /*11880*/  STL.64 [R1+0x1160], R152 ;  /* 0x0011609801007387 */ /* 0x0001e80000100a00 */
[----:B0-----:R-:W3:Y:S04]  /*11890*/  LDL.64 R152, [R1+0x6e0] ;  /* 0x0006e00001987983 */ /* 0x001ee80000100a00 */
[----:B------:R-:W-:Y:S04]  /*118a0*/  STL [R1+0x1128], R142 ;  /* 0x0011288e01007387 */ /* 0x000fe80000100800 */
[----:B------:R0:W-:Y:S04]  /*118b0*/  STL [R1+0x1124], R143 ;  /* 0x0011248f01007387 */ /* 0x0001e80000100800 */
[----:B0-----:R-:W3:Y:S04]  /*118c0*/  LDL.64 R142, [R1+0x6f0] ;  /* 0x0006f000018e7983 */ /* 0x001ee80000100a00 */
[----:B----4-:R-:W4:Y:S04]  /*118d0*/  @P2 LDG.E.U16 R155, desc[UR8][R56.64] ;  /* 0x00000008389b2981 */ /* 0x010f28000c1e1500 */
[----:B------:R-:W4:Y:S04]  /*118e0*/  LDL.64 R56, [R1+0x690] ;  /* 0x0006900001387983 */ /* 0x000f280000100a00 */
[----:B------:R-:W4:Y:S01]  /*118f0*/  LDL.LU.64 R150, [R1+0x1460] ;  /* 0x0014600001967983 */ /* 0x000f220000300a00 */
[----:B------:R-:W-:-:S03]  /*11900*/  PRMT R140, RZ, 0x7610, R140 ;  /* 0x00007610ff8c7816 */ /* 0x000fc6000000008c */
[----:B--2---:R-:W2:Y:S04]  /*11910*/  @P2 LDG.E.U16 R65, desc[UR8][R52.64] ;  /* 0x0000000834412981 */ /* 0x004ea8000c1e1500 */
[----:B---3--:R-:W3:Y:S04]  /*11920*/  @P2 LDG.E.U16 R60, desc[UR8][R146.64] ;  /* 0x00000008923c2981 */ /* 0x008ee8000c1e1500 */
[----:B------:R-:W2:Y:S04]  /*11930*/  @P2 LDG.E.U16 R140, desc[UR8][R142.64] ;  /* 0x000000088e8c2981 */ /* 0x000ea8000c1e1500 */
[----:B----4-:R-:W4:Y:S04]  /*11940*/  @P2 LDG.E.U16 R137, desc[UR8][R56.64] ;  /* 0x0000000838892981 */ /* 0x010f28000c1e1500 */
[----:B------:R-:W2:Y:S04]  /*11950*/  @P2 LDG.E.U16 R151, desc[UR8][R30.64] ;  /* 0x000000081e972981 */ /* 0x000ea8000c1e1500 */
[----:B------:R0:W-:Y:S04]  /*11960*/  STL.64 [R1+0x1148], R154 ;  /* 0x0011489a01007387 */ /* 0x0001e80000100a00 */
[----:B------:R-:W3:Y:S04]  /*11970*/  @P2 LDG.E.U16 R150, desc[UR8][R38.64] ;  /* 0x0000000826962981 */ /* 0x000ee8000c1e1500 */
[----:B0-----:R-:W3:Y:S04]  /*11980*/  LDL.64 R154, [R1+0x6f8] ;  /* 0x0006f800019a7983 */ /* 0x001ee80000100a00 */
[----:B------:R-:W3:Y:S04]  /*11990*/  LDL.LU.64 R30, [R1+0x1458] ;  /* 0x00145800011e7983 */ /* 0x000ee80000300a00 */
[----:B--2---:R0:W-:Y:S04]  /*119a0*/  STL [R1+0xec], R151 ;  /* 0x0000ec9701007387 */ /* 0x0041e80000100800 */
[----:B0-----:R-:W2:Y:S04]  /*119b0*/  LDL.LU R151, [R1+0x1450] ;  /* 0x0014500001977983 */ /* 0x001ea80000300800 */
[----:B------:R-:W4:Y:S04]  /*119c0*/  LDL.64 R52, [R1+0x688] ;  /* 0x0006880001347983 */ /* 0x000f280000100a00 */
[----:B---3--:R-:W3:Y:S04]  /*119d0*/  @P2 LDG.E.U16 R30, desc[UR8][R154.64] ;  /* 0x000000089a1e2981 */ /* 0x008ee8000c1e1500 */
[----:B------:R-:W4:Y:S04]  /*119e0*/  @P2 LDG.E.U16 R31, desc[UR8][R148.64] ;  /* 0x00000008941f2981 */ /* 0x000f28000c1e1500 */
[----:B--2---:R-:W2:Y:S04]  /*119f0*/  @P2 LDG.E.U16 R151, desc[UR8][R152.64] ;  /* 0x0000000898972981 */ /* 0x004ea8000c1e1500 */
[----:B------:R-:W-:Y:S04]  /*11a00*/  STL [R1+0x112c], R65 ;  /* 0x00112c4101007387 */ /* 0x000fe80000100800 */
[----:B---3--:R-:W-:Y:S04]  /*11a10*/  STL [R1+0x1130], R30 ;  /* 0x0011301e01007387 */ /* 0x008fe80000100800 */
[----:B------:R-:W3:Y:S04]  /*11a20*/  LDL.64 R142, [R1+0x668] ;  /* 0x00066800018e7983 */ /* 0x000ee80000100a00 */
[----:B------:R-:W-:Y:S04]  /*11a30*/  STL [R1+0x1134], R140 ;  /* 0x0011348c01007387 */ /* 0x000fe80000100800 */
[----:B------:R-:W3:Y:S04]  /*11a40*/  LDL.64 R154, [R1+0x660] ;  /* 0x00066000019a7983 */ /* 0x000ee80000100a00 */
[----:B------:R-:W4:Y:S04]  /*11a50*/  LDL.64 R152, [R1+0x658] ;  /* 0x0006580001987983 */ /* 0x000f280000100a00 */
[----:B------:R-:W4:Y:S04]  /*11a60*/  LDL.64 R38, [R1+0x650] ;  /* 0x0006500001267983 */ /* 0x000f280000100a00 */
[----:B--2---:R0:W-:Y:S04]  /*11a70*/  STL.64 [R1+0x1150], R150 ;  /* 0x0011509601007387 */ /* 0x0041e80000100a00 */
[----:B0-----:R-:W2:Y:S04]  /*11a80*/  LDL.64 R150, [R1+0x698] ;  /* 0x0006980001967983 */ /* 0x001ea80000100a00 */
[----:B------:R-:W2:Y:S01]  /*11a90*/  LDL.LU.64 R146, [R1+0x1448] ;  /* 0x0014480001927983 */ /* 0x000ea20000300a00 */
[----:B------:R-:W-:-:S06]  /*11aa0*/  PRMT R141, RZ, 0x7610, R141 ;  /* 0x00007610ff8d7816 */ /* 0x000fcc000000008d */
[----:B---3--:R-:W3:Y:S04]  /*11ab0*/  @P2 LDG.E.U16 R141, desc[UR8][R154.64] ;  /* 0x000000089a8d2981 */ /* 0x008ee8000c1e1500 */
[----:B----4-:R-:W4:Y:S04]  /*11ac0*/  @P2 LDG.E.U16 R61, desc[UR8][R152.64] ;  /* 0x00000008983d2981 */ /* 0x010f28000c1e1500 */
[----:B--2---:R-:W2:Y:S04]  /*11ad0*/  @P2 LDG.E.U16 R67, desc[UR8][R146.64] ;  /* 0x0000000892432981 */ /* 0x004ea8000c1e1500 */
[----:B------:R-:W3:Y:S04]  /*11ae0*/  LDL.LU.64 R146, [R1+0x1440] ;  /* 0x0014400001927983 */ /* 0x000ee80000300a00 */
[----:B--2---:R-:W-:Y:S04]  /*11af0*/  STL [R1+0x1138], R67 ;  /* 0x0011384301007387 */ /* 0x004fe80000100800 */
[----:B------:R-:W2:Y:S04]  /*11b00*/  LDL.LU.64 R148, [R1+0x1438] ;  /* 0x0014380001947983 */ /* 0x000ea80000300a00 */
[----:B------:R0:W-:Y:S04]  /*11b10*/  STL [R1+0x113c], R31 ;  /* 0x00113c1f01007387 */ /* 0x0001e80000100800 */
[----:B---3--:R-:W3:Y:S04]  /*11b20*/  @P2 LDG.E.U16 R146, desc[UR8][R150.64] ;  /* 0x0000000896922981 */ /* 0x008ee8000c1e1500 */
[----:B------:R-:W3:Y:S04]  /*11b30*/  @P2 LDG.E.U16 R147, desc[UR8][R144.64] ;  /* 0x0000000890932981 */ /* 0x000ee8000c1e1500 */
[----:B0-----:R-:W3:Y:S04]  /*11b40*/  LDL.LU R31, [R1+0xa4] ;  /* 0x0000a400011f7983 */ /* 0x001ee80000300800 */
[----:B--2---:R-:W2:Y:S04]  /*11b50*/  @P2 LDG.E.U16 R148, desc[UR8][R32.64] ;  /* 0x0000000820942981 */ /* 0x004ea8000c1e1500 */
[----:B------:R-:W2:Y:S04]  /*11b60*/  @P2 LDG.E.U16 R149, desc[UR8][R62.64] ;  /* 0x000000083e952981 */ /* 0x000ea8000c1e1500 */
[----:B------:R-:W2:Y:S04]  /*11b70*/  LDL.LU.64 R32, [R1+0x1430] ;  /* 0x0014300001207983 */ /* 0x000ea80000300a00 */
[----:B------:R-:W4:Y:S04]  /*11b80*/  LDL.64 R62, [R1+0x600] ;  /* 0x00060000013e7983 */ /* 0x000f280000100a00 */
[----:B---3--:R-:W3:Y:S04]  /*11b90*/  @P2 LDG.E.U16 R31, desc[UR8][R4.64] ;  /* 0x00000008041f2981 */ /* 0x008ee8000c1e1500 */
[----:B--2---:R-:W2:Y:S04]  /*11ba0*/  @P2 LDG.E.U16 R32, desc[UR8][R52.64] ;  /* 0x0000000834202981 */ /* 0x004ea8000c1e1500 */
[----:B------:R0:W-:Y:S04]  /*11bb0*/  STL.64 [R1+0x1158], R148 ;  /* 0x0011589401007387 */ /* 0x0001e80000100a00 */
[----:B------:R-:W3:Y:S04]  /*11bc0*/  @P2 LDG.E.U16 R33, desc[UR8][R38.64] ;  /* 0x0000000826212981 */ /* 0x000ee8000c1e1500 */
[----:B0-----:R-:W3:Y:S04]  /*11bd0*/  LDL.64 R148, [R1+0x618] ;  /* 0x0006180001947983 */ /* 0x001ee80000100a00 */
[----:B------:R-:W3:Y:S04]  /*11be0*/  LDL.LU R67, [R1+0xa0] ;  /* 0x0000a00001437983 */ /* 0x000ee80000300800 */
[----:B------:R0:W-:Y:S04]  /*11bf0*/  STL [R1+0xe4], R146 ;  /* 0x0000e49201007387 */ /* 0x0001e80000100800 */
[----:B0-----:R-:W3:Y:S04]  /*11c00*/  LDL.LU R146, [R1+0x1428] ;  /* 0x0014280001927983 */ /* 0x001ee80000300800 */
[----:B------:R-:W4:Y:S04]  /*11c10*/  LDL.64 R150, [R1+0x5f8] ;  /* 0x0005f80001967983 */ /* 0x000f280000100a00 */
[----:B------:R-:W4:Y:S04]  /*11c20*/  LDL.64 R56, [R1+0x5f0] ;  /* 0x0005f00001387983 */ /* 0x000f280000100a00 */
[----:B------:R0:W-:Y:S04]  /*11c30*/  STL [R1+0x1140], R137 ;  /* 0x0011408901007387 */ /* 0x0001e80000100800 */
[----:B0-----:R-:W4:Y:S04]  /*11c40*/  LDL.LU R137, [R1+0xa8] ;  /* 0x0000a80001897983 */ /* 0x001f280000300800 */
[----:B------:R-:W4:Y:S04]  /*11c50*/  LDL.64 R52, [R1+0x5e8] ;  /* 0x0005e80001347983 */ /* 0x000f280000100a00 */
[----:B--2---:R0:W-:Y:S04]  /*11c60*/  STL [R1+0x1144], R32 ;  /* 0x0011442001007387 */ /* 0x0041e80000100800 */
[----:B0-----:R-:W2:Y:S04]  /*11c70*/  LDL.LU R32, [R1+0xac] ;  /* 0x0000ac0001207983 */ /* 0x001ea80000300800 */
[----:B------:R-:W2:Y:S04]  /*11c80*/  LDL.LU.64 R144, [R1+0x1420] ;  /* 0x0014200001907983 */ /* 0x000ea80000300a00 */
[----:B------:R-:W2:Y:S04]  /*11c90*/  LDL.LU R140, [R1+0x64] ;  /* 0x00006400018c7983 */ /* 0x000ea80000300800 */
[----:B---3--:R-:W3:Y:S04]  /*11ca0*/  @P2 LDG.E.U16 R146, desc[UR8][R142.64] ;  /* 0x000000088e922981 */ /* 0x008ee8000c1e1500 */
[----:B------:R-:W3:Y:S04]  /*11cb0*/  LDL.64 R142, [R1+0x5c8] ;  /* 0x0005c800018e7983 */ /* 0x000ee80000100a00 */
[----:B----4-:R-:W4:Y:S04]  /*11cc0*/  @P2 LDG.E.U16 R137, desc[UR8][R56.64] ;  /* 0x0000000838892981 */ /* 0x010f28000c1e1500 */
[----:B------:R-:W4:Y:S04]  /*11cd0*/  @P2 LDG.E.U16 R3, desc[UR8][R52.64] ;  /* 0x0000000834032981 */ /* 0x000f28000c1e1500 */
[----:B--2---:R-:W2:Y:S04]  /*11ce0*/  @P2 LDG.E.U16 R145, desc[UR8][R34.64] ;  /* 0x0000000822912981 */ /* 0x004ea8000c1e1500 */
[----:B------:R-:W2:Y:S04]  /*11cf0*/  @P2 LDG.E.U16 R144, desc[UR8][R138.64] ;  /* 0x000000088a902981 */ /* 0x000ea8000c1e1500 */
[----:B------:R-:W-:Y:S04]  /*11d00*/  @P2 STL [R1+0xe8], R60 ;  /* 0x0000e83c01002387 */ /* 0x000fe80000100800 */
[----:B------:R-:W4:Y:S04]  /*11d10*/  @P2 LDG.E.U16 R140, desc[UR8][R124.64] ;  /* 0x000000087c8c2981 */ /* 0x000f28000c1e1500 */
[----:B---3--:R0:W-:Y:S04]  /*11d20*/  STL.64 [R1+0x1168], R146 ;  /* 0x0011689201007387 */ /* 0x0081e80000100a00 */
[----:B0-----:R-:W3:Y:S04]  /*11d30*/  LDL.64 R146, [R1+0x620] ;  /* 0x0006200001927983 */ /* 0x001ee80000100a00 */
[----:B------:R0:W-:Y:S04]  /*11d40*/  STL [R1+0xe0], R141 ;  /* 0x0000e08d01007387 */ /* 0x0001e80000100800 */
[----:B0-----:R-:W4:Y:S04]  /*11d50*/  LDL.LU R141, [R1+0x1418] ;  /* 0x00141800018d7983 */ /* 0x001f280000300800 */
[----:B------:R-:W4:Y:S04]  /*11d60*/  LDL.LU.64 R34, [R1+0x1410] ;  /* 0x0014100001227983 */ /* 0x000f280000300a00 */
[----:B------:R-:W4:Y:S04]  /*11d70*/  LDL.64 R154, [R1+0x5a8] ;  /* 0x0005a800019a7983 */ /* 0x000f280000100a00 */
[----:B------:R-:W4:Y:S04]  /*11d80*/  LDL.64 R152, [R1+0x590] ;  /* 0x0005900001987983 */ /* 0x000f280000100a00 */
[----:B------:R-:W4:Y:S04]  /*11d90*/  LDL.LU R30, [R1+0x60] ;  /* 0x00006000011e7983 */ /* 0x000f280000300800 */
[----:B------:R-:W4:Y:S04]  /*11da0*/  LDL.LU.64 R138, [R1+0x1408] ;  /* 0x00140800018a7983 */ /* 0x000f280000300a00 */
[----:B------:R-:W4:Y:S04]  /*11db0*/  LDL.64 R38, [R1+0x588] ;  /* 0x0005880001267983 */ /* 0x000f280000100a00 */
[----:B--2---:R0:W-:Y:S04]  /*11dc0*/  STL.64 [R1+0x1170], R144 ;  /* 0x0011709001007387 */ /* 0x0041e80000100a00 */
[----:B0-----:R-:W2:Y:S04]  /*11dd0*/  LDL.64 R144, [R1+0x628] ;  /* 0x0006280001907983 */ /* 0x001ea80000100a00 */
[----:B---3--:R-:W3:Y:S04]  /*11de0*/  @P2 LDG.E.U16 R135, desc[UR8][R146.64] ;  /* 0x0000000892872981 */ /* 0x008ee8000c1e1500 */
[----:B----4-:R-:W4:Y:S04]  /*11df0*/  @P2 LDG.E.U16 R141, desc[UR8][R62.64] ;  /* 0x000000083e8d2981 */ /* 0x010f28000c1e1500 */
[----:B------:R-:W3:Y:S04]  /*11e00*/  @P2 LDG.E.U16 R34, desc[UR8][R148.64] ;  /* 0x0000000894222981 */ /* 0x000ee8000c1e1500 */
[----:B------:R-:W3:Y:S04]  /*11e10*/  @P2 LDG.E.U16 R35, desc[UR8][R132.64] ;  /* 0x0000000884232981 */ /* 0x000ee8000c1e1500 */
[----:B------:R-:W3:Y:S04]  /*11e20*/  @P2 LDG.E.U16 R139, desc[UR8][R150.64] ;  /* 0x00000008968b2981 */ /* 0x000ee8000c1e1500 */
[----:B------:R-:W3:Y:S04]  /*11e30*/  @P2 LDG.E.U16 R138, desc[UR8][R142.64] ;  /* 0x000000088e8a2981 */ /* 0x000ee8000c1e1500 */
[----:B--2---:R-:W2:Y:S04]  /*11e40*/  @P2 LDG.E.U16 R32, desc[UR8][R144.64] ;  /* 0x0000000890202981 */ /* 0x004ea8000c1e1500 */
[----:B--2---:R0:W-:Y:S04]  /*11e50*/  STL.64 [R1+0x1188], R32 ;  /* 0x0011882001007387 */ /* 0x0041e80000100a00 */
[----:B------:R-:W2:Y:S04]  /*11e60*/  LDL.64 R62, [R1+0x538] ;  /* 0x00053800013e7983 */ /* 0x000ea80000100a00 */
[----:B0-----:R-:W2:Y:S04]  /*11e70*/  LDL.64 R32, [R1+0x540] ;  /* 0x0005400001207983 */ /* 0x001ea80000100a00 */
[----:B------:R-:W2:Y:S04]  /*11e80*/  LDL.LU R65, [R1+0x5c] ;  /* 0x00005c0001417983 */ /* 0x000ea80000300800 */
[----:B------:R-:W2:Y:S04]  /*11e90*/  LDL.64 R144, [R1+0x510] ;  /* 0x0005100001907983 */ /* 0x000ea80000100a00 */
[----:B------:R-:W4:Y:S04]  /*11ea0*/  LDL.64 R146, [R1+0x508] ;  /* 0x0005080001927983 */ /* 0x000f280000100a00 */
[----:B------:R-:W4:Y:S04]  /*11eb0*/  LDL.64 R148, [R1+0x500] ;  /* 0x0005000001947983 */ /* 0x000f280000100a00 */
[----:B------:R-:W4:Y:S04]  /*11ec0*/  LDL.64 R150, [R1+0x4e8] ;  /* 0x0004e80001967983 */ /* 0x000f280000100a00 */
[----:B------:R-:W4:Y:S04]  /*11ed0*/  LDL.64 R56, [R1+0x4e0] ;  /* 0x0004e00001387983 */ /* 0x000f280000100a00 */
[----:B------:R-:W4:Y:S04]  /*11ee0*/  LDL.64 R52, [R1+0x4d8] ;  /* 0x0004d80001347983 */ /* 0x000f280000100a00 */
[----:B------:R-:W4:Y:S04]  /*11ef0*/  LDL.LU.64 R132, [R1+0x1400] ;  /* 0x0014000001847983 */ /* 0x000f280000300a00 */
[----:B---3--:R0:W-:Y:S04]  /*11f00*/  STL.64 [R1+0x1190], R34 ;  /* 0x0011902201007387 */ /* 0x0081e80000100a00 */
[----:B0-----:R-:W3:Y:S04]  /*11f10*/  LDL.64 R34, [R1+0x550] ;  /* 0x0005500001227983 */ /* 0x001ee80000100a00 */
[----:B------:R-:W3:Y:S04]  /*11f20*/  LDL.LU R142, [R1+0x58] ;  /* 0x00005800018e7983 */ /* 0x000ee80000300800 */
[----:B--2---:R-:W2:Y:S04]  /*11f30*/  @P2 LDG.E.U16 R30, desc[UR8][R144.64] ;  /* 0x00000008901e2981 */ /* 0x004ea8000c1e1500 */
[----:B----4-:R-:W4:Y:S04]  /*11f40*/  @P2 LDG.E.U16 R65, desc[UR8][R52.64] ;  /* 0x0000000834412981 */ /* 0x010f28000c1e1500 */
[----:B------:R-:W2:Y:S04]  /*11f50*/  @P2 LDG.E.U16 R132, desc[UR8][R36.64] ;  /* 0x0000000824842981 */ /* 0x000ea8000c1e1500 */
[----:B------:R-:W2:Y:S04]  /*11f60*/  LDL.LU.64 R36, [R1+0x13f8] ;  /* 0x0013f80001247983 */ /* 0x000ea80000300a00 */
[----:B------:R-:W4:Y:S04]  /*11f70*/  LDL.LU.64 R4, [R1+0x13f0] ;  /* 0x0013f00001047983 */ /* 0x000f280000300a00 */
[----:B---3--:R-:W3:Y:S04]  /*11f80*/  @P2 LDG.E.U16 R142, desc[UR8][R10.64] ;  /* 0x000000080a8e2981 */ /* 0x008ee8000c1e1500 */
[----:B--2---:R-:W2:Y:S04]  /*11f90*/  @P2 LDG.E.U16 R36, desc[UR8][R154.64] ;  /* 0x000000089a242981 */ /* 0x004ea8000c1e1500 */
[----:B----4-:R-:W4:Y:S04]  /*11fa0*/  @P2 LDG.E.U16 R4, desc[UR8][R130.64] ;  /* 0x0000000882042981 */ /* 0x010f28000c1e1500 */
[----:B------:R-:W2:Y:S04]  /*11fb0*/  @P2 LDG.E.U16 R5, desc[UR8][R6.64] ;  /* 0x0000000806052981 */ /* 0x000ea8000c1e1500 */
[----:B------:R-:W2:Y:S04]  /*11fc0*/  @P2 LDG.E.U16 R37, desc[UR8][R128.64] ;  /* 0x0000000880252981 */ /* 0x000ea8000c1e1500 */
[----:B------:R-:W2:Y:S04]  /*11fd0*/  LDL.LU.64 R130, [R1+0x13e8] ;  /* 0x0013e80001827983 */ /* 0x000ea80000300a00 */
[----:B------:R-:W3:Y:S04]  /*11fe0*/  LDL.LU R143, [R1+0x24] ;  /* 0x00002400018f7983 */ /* 0x000ee80000300800 */
[----:B------:R-:W3:Y:S04]  /*11ff0*/  LDL.64 R154, [R1+0x4b0] ;  /* 0x0004b000019a7983 */ /* 0x000ee80000100a00 */
[----:B--2---:R-:W2:Y:S04]  /*12000*/  @P2 LDG.E.U16 R131, desc[UR8][R152.64] ;  /* 0x0000000898832981 */ /* 0x004ea8000c1e1500 */
[----:B------:R-:W2:Y:S04]  /*12010*/  @P2 LDG.E.U16 R130, desc[UR8][R38.64] ;  /* 0x0000000826822981 */ /* 0x000ea8000c1e1500 */
[----:B---3--:R-:W3:Y:S04]  /*12020*/  @P2 LDG.E.U16 R143, desc[UR8][R78.64] ;  /* 0x000000084e8f2981 */ /* 0x008ee8000c1e1500 */
[----:B------:R-:W2:Y:S04]  /*12030*/  LDL.64 R152, [R1+0x4a8] ;  /* 0x0004a80001987983 */ /* 0x000ea80000100a00 */
[----:B------:R-:W2:Y:S04]  /*12040*/  LDL.LU.64 R38, [R1+0x13e0] ;  /* 0x0013e00001267983 */ /* 0x000ea80000300a00 */
[----:B--2---:R-:W2:Y:S04]  /*12050*/  @P2 LDG.E.U16 R67, desc[UR8][R38.64] ;  /* 0x0000000826432981 */ /* 0x004ea8000c1e1500 */
[----:B------:R-:W2:Y:S04]  /*12060*/  LDL.LU.64 R38, [R1+0x13d8] ;  /* 0x0013d80001267983 */ /* 0x000ea80000300a00 */
[----:B------:R-:W3:Y:S04]  /*12070*/  LDL.LU.64 R6, [R1+0x13d0] ;  /* 0x0013d00001067983 */ /* 0x000ee80000300a00 */
[----:B------:R-:W4:Y:S04]  /*12080*/  LDL.LU.64 R128, [R1+0x13c8] ;  /* 0x0013c80001807983 */ /* 0x000f280000300a00 */
[----:B--2---:R-:W2:Y:S04]  /*12090*/  @P2 LDG.E.U16 R38, desc[UR8][R62.64] ;  /* 0x000000083e262981 */ /* 0x004ea8000c1e1500 */
[----:B---3--:R-:W3:Y:S04]  /*120a0*/  @P2 LDG.E.U16 R6, desc[UR8][R32.64] ;  /* 0x0000000820062981 */ /* 0x008ee8000c1e1500 */
[----:B----4-:R-:W4:Y:S04]  /*120b0*/  @P2 LDG.E.U16 R129, desc[UR8][R126.64] ;  /* 0x000000087e812981 */ /* 0x010f28000c1e1500 */
[----:B------:R-:W2:Y:S04]  /*120c0*/  @P2 LDG.E.U16 R7, desc[UR8][R146.64] ;  /* 0x0000000892072981 */ /* 0x000ea8000c1e1500 */
[----:B------:R-:W2:Y:S04]  /*120d0*/  @P2 LDG.E.U16 R39, desc[UR8][R148.64] ;  /* 0x0000000894272981 */ /* 0x000ea8000c1e1500 */
[----:B------:R-:W2:Y:S04]  /*120e0*/  LDL.LU.64 R126, [R1+0x13c0] ;  /* 0x0013c000017e7983 */ /* 0x000ea80000300a00 */
[----:B------:R-:W3:Y:S04]  /*120f0*/  LDL.LU.64 R124, [R1+0x13b8] ;  /* 0x0013b800017c7983 */ /* 0x000ee80000300a00 */
[----:B------:R-:W3:Y:S04]  /*12100*/  @P2 LDG.E.U16 R128, desc[UR8][R34.64] ;  /* 0x0000000822802981 */ /* 0x000ee8000c1e1500 */
[----:B--2---:R-:W2:Y:S04]  /*12110*/  @P2 LDG.E.U16 R127, desc[UR8][R8.64] ;  /* 0x00000008087f2981 */ /* 0x004ea8000c1e1500 */
[----:B------:R-:W2:Y:S04]  /*12120*/  @P2 LDG.E.U16 R126, desc[UR8][R40.64] ;  /* 0x00000008287e2981 */ /* 0x000ea8000c1e1500 */
[----:B---3--:R-:W3:Y:S04]  /*12130*/  @P2 LDG.E.U16 R125, desc[UR8][R150.64] ;  /* 0x00000008967d2981 */ /* 0x008ee8000c1e1500 */
[----:B------:R-:W2:Y:S04]  /*12140*/  LDL.LU.64 R8, [R1+0x13b0] ;  /* 0x0013b00001087983 */ /* 0x000ea80000300a00 */
[----:B------:R-:W3:Y:S04]  /*12150*/  LDL.LU.64 R40, [R1+0x13a8] ;  /* 0x0013a80001287983 */ /* 0x000ee80000300a00 */
[----:B------:R-:W4:Y:S04]  /*12160*/  LDL.LU R62, [R1+0x20] ;  /* 0x00002000013e7983 */ /* 0x000f280000300800 */
[----:B------:R-:W4:Y:S04]  /*12170*/  LDL.LU R63, [R1+0x1c] ;  /* 0x00001c00013f7983 */ /* 0x000f280000300800 */
[----:B------:R-:W4:Y:S04]  /*12180*/  @P2 LDG.E.U16 R124, desc[UR8][R56.64] ;  /* 0x00000008387c2981 */ /* 0x000f28000c1e1500 */
[----:B--2---:R-:W2:Y:S04]  /*12190*/  @P2 LDG.E.U16 R8, desc[UR8][R122.64] ;  /* 0x000000087a082981 */ /* 0x004ea8000c1e1500 */
[----:B---3--:R-:W3:Y:S04]  /*121a0*/  @P2 LDG.E.U16 R40, desc[UR8][R120.64] ;  /* 0x0000000878282981 */ /* 0x008ee8000c1e1500 */
[----:B------:R-:W2:Y:S04]  /*121b0*/  @P2 LDG.E.U16 R9, desc[UR8][R94.64] ;  /* 0x000000085e092981 */ /* 0x000ea8000c1e1500 */
[----:B------:R-:W2:Y:S04]  /*121c0*/  LDL.LU.64 R122, [R1+0x13a0] ;  /* 0x0013a000017a7983 */ /* 0x000ea80000300a00 */
[----:B------:R-:W3:Y:S04]  /*121d0*/  LDL.LU.64 R120, [R1+0x1398] ;  /* 0x0013980001787983 */ /* 0x000ee80000300a00 */
[----:B------:R-:W4:Y:S04]  /*121e0*/  LDL.64 R32, [R1+0x430] ;  /* 0x0004300001207983 */ /* 0x000f280000100a00 */
[----:B------:R-:W4:Y:S04]  /*121f0*/  LDL.64 R144, [R1+0x428] ;  /* 0x0004280001907983 */ /* 0x000f280000100a00 */
[----:B------:R-:W4:Y:S04]  /*12200*/  LDL.64 R146, [R1+0x420] ;  /* 0x0004200001927983 */ /* 0x000f280000100a00 */
[----:B------:R-:W4:Y:S04]  /*12210*/  LDL.64 R148, [R1+0x408] ;  /* 0x0004080001947983 */ /* 0x000f280000100a00 */
[----:B------:R-:W4:Y:S04]  /*12220*/  LDL.64 R150, [R1+0x400] ;  /* 0x0004000001967983 */ /* 0x000f280000100a00 */
[----:B------:R-:W4:Y:S04]  /*12230*/  LDL.64 R56, [R1+0x3f8] ;  /* 0x0003f80001387983 */ /* 0x000f280000100a00 */
[----:B------:R-:W4:Y:S04]  /*12240*/  LDL.64 R52, [R1+0x3f0] ;  /* 0x0003f00001347983 */ /* 0x000f280000100a00 */
[----:B------:R-:W4:Y:S04]  /*12250*/  LDL.LU R60, [R1+0x18] ;  /* 0x00001800013c7983 */ /* 0x000f280000300800 */
[----:B------:R-:W4:Y:S04]  /*12260*/  LDL.LU.64 R10, [R1+0x1390] ;  /* 0x00139000010a7983 */ /* 0x000f280000300a00 */
[----:B------:R-:W4:Y:S04]  /*12270*/  LDL.LU.64 R94, [R1+0x1388] ;  /* 0x00138800015e7983 */ /* 0x000f280000300a00 */
[----:B------:R-:W4:Y:S04]  /*12280*/  @P2 LDG.E.U16 R41, desc[UR8][R90.64] ;  /* 0x000000085a292981 */ /* 0x000f28000c1e1500 */
[----:B------:R-:W4:Y:S04]  /*12290*/  LDL.LU.64 R90, [R1+0x1380] ;  /* 0x00138000015a7983 */ /* 0x000f280000300a00 */
[----:B--2---:R-:W2:Y:S04]  /*122a0*/  @P2 LDG.E.U16 R123, desc[UR8][R154.64] ;  /* 0x000000089a7b2981 */ /* 0x004ea8000c1e1500 */
[----:B---3--:R-:W3:Y:S04]  /*122b0*/  @P2 LDG.E.U16 R121, desc[UR8][R86.64] ;  /* 0x0000000856792981 */ /* 0x008ee8000c1e1500 */
[----:B------:R-:W2:Y:S04]  /*122c0*/  @P2 LDG.E.U16 R120, desc[UR8][R82.64] ;  /* 0x0000000852782981 */ /* 0x000ea8000c1e1500 */
[----:B------:R-:W2:Y:S04]  /*122d0*/  @P2 LDG.E.U16 R122, desc[UR8][R152.64] ;  /* 0x00000008987a2981 */ /* 0x000ea8000c1e1500 */
[----:B------:R-:W2:Y:S04]  /*122e0*/  LDL.LU.64 R86, [R1+0x1378] ;  /* 0x0013780001567983 */ /* 0x000ea80000300a00 */
[----:B------:R-:W3:Y:S04]  /*122f0*/  LDL.LU.64 R82, [R1+0x1370] ;  /* 0x0013700001527983 */ /* 0x000ee80000300a00 */
[----:B------:R-:W3:Y:S04]  /*12300*/  LDL.LU.64 R78, [R1+0x1368] ;  /* 0x00136800014e7983 */ /* 0x000ee80000300a00 */
[----:B----4-:R-:W4:Y:S04]  /*12310*/  @P2 LDG.E.U16 R62, desc[UR8][R32.64] ;  /* 0x00000008203e2981 */ /* 0x010f28000c1e1500 */
[----:B------:R-:W4:Y:S04]  /*12320*/  @P2 LDG.E.U16 R63, desc[UR8][R56.64] ;  /* 0x00000008383f2981 */ /* 0x000f28000c1e1500 */
[----:B------:R-:W4:Y:S04]  /*12330*/  @P2 LDG.E.U16 R60, desc[UR8][R104.64] ;  /* 0x00000008683c2981 */ /* 0x000f28000c1e1500 */
[----:B------:R0:W4:Y:S04]  /*12340*/  @P2 LDG.E.U16 R10, desc[UR8][R74.64] ;  /* 0x000000084a0a2981 */ /* 0x000128000c1e1500 */
[----:B------:R-:W4:Y:S04]  /*12350*/  @P2 LDG.E.U16 R94, desc[UR8][R72.64] ;  /* 0x00000008485e2981 */ /* 0x000f28000c1e1500 */
[----:B------:R-:W4:Y:S04]  /*12360*/  @P2 LDG.E.U16 R11, desc[UR8][R144.64] ;  /* 0x00000008900b2981 */ /* 0x000f28000c1e1500 */
[----:B------:R-:W4:Y:S04]  /*12370*/  LDL.LU.64 R74, [R1+0x1360] ;  /* 0x00136000014a7983 */ /* 0x000f280000300a00 */
[----:B------:R-:W4:Y:S04]  /*12380*/  LDL.LU.64 R72, [R1+0x1358] ;  /* 0x0013580001487983 */ /* 0x000f280000300a00 */
[----:B------:R1:W4:Y:S04]  /*12390*/  @P2 LDG.E.U16 R90, desc[UR8][R68.64] ;  /* 0x00000008445a2981 */ /* 0x000328000c1e1500 */
[----:B------:R-:W4:Y:S04]  /*123a0*/  LDL.LU.64 R68, [R1+0x1350] ;  /* 0x0013500001447983 */ /* 0x000f280000300a00 */
[----:B--2---:R-:W2:Y:S04]  /*123b0*/  @P2 LDG.E.U16 R86, desc[UR8][R42.64] ;  /* 0x000000082a562981 */ /* 0x004ea8000c1e1500 */
[----:B---3--:R-:W3:Y:S04]  /*123c0*/  @P2 LDG.E.U16 R82, desc[UR8][R118.64] ;  /* 0x0000000876522981 */ /* 0x008ee8000c1e1500 */
[----:B------:R-:W2:Y:S04]  /*123d0*/  @P2 LDG.E.U16 R78, desc[UR8][R114.64] ;  /* 0x00000008724e2981 */ /* 0x000ea8000c1e1500 */
[----:B------:R-:W2:Y:S04]  /*123e0*/  LDL.LU.64 R42, [R1+0x1348] ;  /* 0x00134800012a7983 */ /* 0x000ea80000300a00 */
[----:B------:R-:W3:Y:S04]  /*123f0*/  LDL.LU.64 R118, [R1+0x1340] ;  /* 0x0013400001767983 */ /* 0x000ee80000300a00 */
[----:B------:R-:W3:Y:S04]  /*12400*/  LDL.LU.64 R114, [R1+0x1338] ;  /* 0x0013380001727983 */ /* 0x000ee80000300a00 */
[----:B----4-:R-:W4:Y:S04]  /*12410*/  @P2 LDG.E.U16 R75, desc[UR8][R110.64] ;  /* 0x000000086e4b2981 */ /* 0x010f28000c1e1500 */
[----:B------:R-:W4:Y:S04]  /*12420*/  @P2 LDG.E.U16 R72, desc[UR8][R112.64] ;  /* 0x0000000870482981 */ /* 0x000f28000c1e1500 */
[----:B------:R-:W4:Y:S04]  /*12430*/  LDL.LU.64 R110, [R1+0x1330] ;  /* 0x00133000016e7983 */ /* 0x000f280000300a00 */
[----:B------:R-:W4:Y:S04]  /*12440*/  LDL.LU.64 R112, [R1+0x1328] ;  /* 0x0013280001707983 */ /* 0x000f280000300a00 */
[----:B------:R-:W4:Y:S04]  /*12450*/  @P2 LDG.E.U16 R69, desc[UR8][R44.64] ;  /* 0x000000082c452981 */ /* 0x000f28000c1e1500 */
[----:B------:R-:W4:Y:S04]  /*12460*/  LDL.LU.64 R44, [R1+0x1320] ;  /* 0x00132000012c7983 */ /* 0x000f280000300a00 */
[----:B--2---:R-:W2:Y:S04]  /*12470*/  @P2 LDG.E.U16 R42, desc[UR8][R116.64] ;  /* 0x00000008742a2981 */ /* 0x004ea8000c1e1500 */
[----:B---3--:R-:W3:Y:S04]  /*12480*/  @P2 LDG.E.U16 R119, desc[UR8][R12.64] ;  /* 0x000000080c772981 */ /* 0x008ee8000c1e1500 */
[----:B------:R-:W2:Y:S04]  /*12490*/  @P2 LDG.E.U16 R118, desc[UR8][R114.64] ;  /* 0x0000000872762981 */ /* 0x000ea8000c1e1500 */
[----:B------:R-:W2:Y:S04]  /*124a0*/  LDL.LU.64 R116, [R1+0x1318] ;  /* 0x0013180001747983 */ /* 0x000ea80000300a00 */
[----:B------:R-:W3:Y:S04]  /*124b0*/  LDL.LU.64 R12, [R1+0x1310] ;  /* 0x00131000010c7983 */ /* 0x000ee80000300a00 */
[----:B------:R-:W3:Y:S04]  /*124c0*/  LDL.LU.64 R114, [R1+0x1308] ;  /* 0x0013080001727983 */ /* 0x000ee80000300a00 */
[----:B------:R-:W3:Y:S04]  /*124d0*/  LDL.64 R34, [R1+0x1d0] ;  /* 0x0001d00001227983 */ /* 0x000ee80000100a00 */
[----:B------:R-:W3:Y:S04]  /*124e0*/  LDL.64 R154, [R1+0x190] ;  /* 0x00019000019a7983 */ /* 0x000ee80000100a00 */
[----:B------:R-:W3:Y:S04]  /*124f0*/  LDL.64 R152, [R1+0x150] ;  /* 0x0001500001987983 */ /* 0x000ee80000100a00 */
[----:B------:R-:W3:Y:S04]  /*12500*/  @P2 LDG.E.U16 R43, desc[UR8][R146.64] ;  /* 0x00000008922b2981 */ /* 0x000ee8000c1e1500 */
[----:B----4-:R4:W4:Y:S04]  /*12510*/  @P2 LDG.E.U16 R44, desc[UR8][R112.64] ;  /* 0x00000008702c2981 */ /* 0x010928000c1e1500 */
[----:B------:R-:W4:Y:S04]  /*12520*/  @P2 LDG.E.U16 R45, desc[UR8][R106.64] ;  /* 0x000000086a2d2981 */ /* 0x000f28000c1e1500 */
[----:B------:R-:W4:Y:S04]  /*12530*/  LDL.LU.64 R112, [R1+0x1300] ;  /* 0x0013000001707983 */ /* 0x000f280000300a00 */
[----:B--2---:R-:W2:Y:S04]  /*12540*/  @P2 LDG.E.U16 R117, desc[UR8][R148.64] ;  /* 0x0000000894752981 */ /* 0x004ea8000c1e1500 */
[----:B---3--:R-:W3:Y:S04]  /*12550*/  @P2 LDG.E.U16 R13, desc[UR8][R96.64] ;  /* 0x00000008600d2981 */ /* 0x008ee8000c1e1500 */
[----:B------:R0:W2:Y:S04]  /*12560*/  @P2 LDG.E.U16 R115, desc[UR8][R110.64] ;  /* 0x000000086e732981 */ /* 0x0000a8000c1e1500 */
[----:B------:R-:W2:Y:S04]  /*12570*/  @P2 LDG.E.U16 R114, desc[UR8][R108.64] ;  /* 0x000000086c722981 */ /* 0x000ea8000c1e1500 */
[----:B------:R-:W2:Y:S04]  /*12580*/  @P2 LDG.E.U16 R116, desc[UR8][R150.64] ;  /* 0x0000000896742981 */ /* 0x000ea8000c1e1500 */
[----:B------:R-:W2:Y:S04]  /*12590*/  LDL.LU.64 R110, [R1+0x12f8] ;  /* 0x0012f800016e7983 */ /* 0x000ea80000300a00 */
[----:B------:R-:W3:Y:S04]  /*125a0*/  LDL.LU.64 R108, [R1+0x12f0] ;  /* 0x0012f000016c7983 */ /* 0x000ee80000300a00 */
[----:B------:R-:W3:Y:S04]  /*125b0*/  LDL.LU.64 R104, [R1+0x12e8] ;  /* 0x0012e80001687983 */ /* 0x000ee80000300a00 */
[----:B------:R-:W3:Y:S04]  /*125c0*/  LDL.LU.64 R96, [R1+0x12e0] ;  /* 0x0012e00001607983 */ /* 0x000ee80000300a00 */
[----:B------:R-:W3:Y:S04]  /*125d0*/  LDL.LU.64 R106, [R1+0x12d8] ;  /* 0x0012d800016a7983 */ /* 0x000ee80000300a00 */
[----:B------:R-:W3:Y:S04]  /*125e0*/  @P2 LDG.E.U16 R12, desc[UR8][R52.64] ;  /* 0x00000008340c2981 */ /* 0x000ee8000c1e1500 */
[----:B----4-:R4:W4:Y:S04]  /*125f0*/  @P2 LDG.E.U16 R113, desc[UR8][R102.64] ;  /* 0x0000000866712981 */ /* 0x010928000c1e1500 */
[----:B------:R-:W4:Y:S04]  /*12600*/  LDL.LU.64 R102, [R1+0x12d0] ;  /* 0x0012d00001667983 */ /* 0x000f280000300a00 */
[----:B------:R-:W4:Y:S04]  /*12610*/  LDL.64 R32, [R1+0x390] ;  /* 0x0003900001207983 */ /* 0x000f280000100a00 */
[----:B------:R-:W4:Y:S04]  /*12620*/  LDL.64 R144, [R1+0x358] ;  /* 0x0003580001907983 */ /* 0x000f280000100a00 */
[----:B------:R-:W4:Y:S04]  /*12630*/  LDL.64 R146, [R1+0x320] ;  /* 0x0003200001927983 */ /* 0x000f280000100a00 */
[----:B------:R-:W4:Y:S04]  /*12640*/  LDL.64 R148, [R1+0x2e8] ;  /* 0x0002e80001947983 */ /* 0x000f280000100a00 */
[----:B--2---:R2:W2:Y:S04]  /*12650*/  @P2 LDG.E.U16 R111, desc[UR8][R92.64] ;  /* 0x000000085c6f2981 */ /* 0x0044a8000c1e1500 */
[----:B---3--:R-:W3:Y:S04]  /*12660*/  @P2 LDG.E.U16 R109, desc[UR8][R88.64] ;  /* 0x00000008586d2981 */ /* 0x008ee8000c1e1500 */
[----:B------:R-:W2:Y:S04]  /*12670*/  @P2 LDG.E.U16 R105, desc[UR8][R80.64] ;  /* 0x0000000850692981 */ /* 0x000ea8000c1e1500 */
[----:B------:R-:W2:Y:S04]  /*12680*/  LDL.LU.64 R92, [R1+0x12c8] ;  /* 0x0012c800015c7983 */ /* 0x000ea80000300a00 */
[----:B------:R-:W3:Y:S04]  /*12690*/  LDL.LU.64 R88, [R1+0x12c0] ;  /* 0x0012c00001587983 */ /* 0x000ee80000300a00 */
[----:B------:R0:W3:Y:S04]  /*126a0*/  @P2 LDG.E.U16 R107, desc[UR8][R84.64] ;  /* 0x00000008546b2981 */ /* 0x0000e8000c1e1500 */
[----:B------:R0:W3:Y:S04]  /*126b0*/  @P2 LDG.E.U16 R97, desc[UR8][R70.64] ;  /* 0x0000000846612981 */ /* 0x0000e8000c1e1500 */
[----:B------:R-:W3:Y:S04]  /*126c0*/  LDL.LU.64 R84, [R1+0x12b8] ;  /* 0x0012b80001547983 */ /* 0x000ee80000300a00 */
[----:B------:R-:W3:Y:S04]  /*126d0*/  LDL.LU.64 R80, [R1+0x12b0] ;  /* 0x0012b00001507983 */ /* 0x000ee80000300a00 */
[----:B------:R-:W3:Y:S04]  /*126e0*/  LDL.64 R150, [R1+0x2b0] ;  /* 0x0002b00001967983 */ /* 0x000ee80000100a00 */
[----:B------:R-:W3:Y:S04]  /*126f0*/  LDL.64 R56, [R1+0x278] ;  /* 0x0002780001387983 */ /* 0x000ee80000100a00 */
[----:B------:R-:W3:Y:S04]  /*12700*/  LDL.64 R52, [R1+0x240] ;  /* 0x0002400001347983 */ /* 0x000ee80000100a00 */
[----:B----4-:R-:W4:Y:S04]  /*12710*/  @P2 LDG.E.U16 R103, desc[UR8][R100.64] ;  /* 0x0000000864672981 */ /* 0x010f28000c1e1500 */
[----:B------:R-:W4:Y:S01]  /*12720*/  LDL.LU.64 R100, [R1+0x12a8] ;  /* 0x0012a80001647983 */ /* 0x000f220000300a00 */
[----:B0-----:R-:W-:-:S02]  /*12730*/  PRMT R74, RZ, 0x7610, R74 ;  /* 0x00007610ff4a7816 */ /* 0x001fc4000000004a */
[----:B-1----:R-:W-:-:S04]  /*12740*/  PRMT R68, RZ, 0x7610, R68 ;  /* 0x00007610ff447816 */ /* 0x002fc80000000044 */
[----:B------:R-:W4:Y:S04]  /*12750*/  @P2 LDG.E.U16 R74, desc[UR8][R54.64] ;  /* 0x00000008364a2981 */ /* 0x000f28000c1e1500 */
[----:B------:R-:W4:Y:S01]  /*12760*/  @P2 LDG.E.U16 R68, desc[UR8][R98.64] ;  /* 0x0000000862442981 */ /* 0x000f22000c1e1500 */
[----:B------:R-:W-:Y:S02]  /*12770*/  PRMT R112, RZ, 0x7610, R112 ;  /* 0x00007610ff707816 */ /* 0x000fe40000000070 */
        /* <DEDUP_REMOVED lines=9> */
[----:B------:R-:W4:Y:S04]  /*12810*/  @P2 LDG.E.U16 R108, desc[UR8][R146.64] ;  /* 0x00000008926c2981 */ /* 0x000f28000c1e1500 */
[----:B------:R-:W4:Y:S04]  /*12820*/  @P2 LDG.E.U16 R106, desc[UR8][R148.64] ;  /* 0x00000008946a2981 */ /* 0x000f28000c1e1500 */
[----:B------:R-:W4:Y:S01]  /*12830*/  @P2 LDG.E.U16 R73, desc[UR8][R46.64] ;  /* 0x000000082e492981 */ /* 0x000f22000c1e1500 */
[----:B--2---:R-:W-:-:S03]  /*12840*/  PRMT R92, RZ, 0x7610, R92 ;  /* 0x00007610ff5c7816 */ /* 0x004fc6000000005c */
[----:B------:R-:W2:Y:S04]  /*12850*/  @P2 LDG.E.U16 R93, desc[UR8][R34.64] ;  /* 0x00000008225d2981 */ /* 0x000ea8000c1e1500 */
[----:B---3--:R-:W3:Y:S04]  /*12860*/  @P2 LDG.E.U16 R89, desc[UR8][R154.64] ;  /* 0x000000089a592981 */ /* 0x008ee8000c1e1500 */
[----:B------:R-:W2:Y:S04]  /*12870*/  @P2 LDG.E.U16 R85, desc[UR8][R152.64] ;  /* 0x0000000898552981 */ /* 0x000ea8000c1e1500 */
[----:B------:R-:W2:Y:S01]  /*12880*/  @P2 LDG.E.U16 R81, desc[UR8][R28.64] ;  /* 0x000000081c512981 */ /* 0x000ea2000c1e1500 */
[----:B------:R-:W-:-:S02]  /*12890*/  PRMT R84, RZ, 0x7610, R84 ;  /* 0x00007610ff547816 */ /* 0x000fc40000000054 */
[----:B------:R-:W-:Y:S01]  /*128a0*/  PRMT R80, RZ, 0x7610, R80 ;  /* 0x00007610ff507816 */ /* 0x000fe20000000050 */
[----:B------:R-:W2:Y:S01]  /*128b0*/  @P2 LDG.E.U16 R104, desc[UR8][R150.64] ;  /* 0x0000000896682981 */ /* 0x000ea2000c1e1500 */
[----:B------:R-:W-:-:S03]  /*128c0*/  PRMT R88, RZ, 0x7610, R88 ;  /* 0x00007610ff587816 */ /* 0x000fc60000000058 */
[----:B------:R-:W2:Y:S04]  /*128d0*/  @P2 LDG.E.U16 R102, desc[UR8][R56.64] ;  /* 0x0000000838662981 */ /* 0x000ea8000c1e1500 */
[----:B------:R-:W2:Y:S04]  /*128e0*/  @P2 LDG.E.U16 R80, desc[UR8][R24.64] ;  /* 0x0000000818502981 */ /* 0x000ea8000c1e1500 */
[----:B----4-:R0:W4:Y:S04]  /*128f0*/  @P2 LDG.E.U16 R100, desc[UR8][R76.64] ;  /* 0x000000084c642981 */ /* 0x010128000c1e1500 */
[----:B------:R-:W2:Y:S04]  /*12900*/  LDL.LU.64 R76, [R1+0x12a0] ;  /* 0x0012a000014c7983 */ /* 0x000ea80000300a00 */
[----:B------:R-:W3:Y:S04]  /*12910*/  LDL.LU.64 R70, [R1+0x1298] ;  /* 0x0012980001467983 */ /* 0x000ee80000300a00 */
[----:B------:R-:W4:Y:S04]  /*12920*/  LDL.LU.64 R28, [R1+0x1290] ;  /* 0x00129000011c7983 */ /* 0x000f280000300a00 */
[----:B------:R-:W4:Y:S04]  /*12930*/  LDL.64 R154, [R1+0x1c8] ;  /* 0x0001c800019a7983 */ /* 0x000f280000100a00 */
[----:B------:R-:W4:Y:S04]  /*12940*/  LDL.64 R152, [R1+0x188] ;  /* 0x0001880001987983 */ /* 0x000f280000100a00 */
[----:B--2---:R-:W2:Y:S01]  /*12950*/  @P2 LDG.E.U16 R77, desc[UR8][R18.64] ;  /* 0x00000008124d2981 */ /* 0x004ea2000c1e1500 */
[----:B---3--:R-:W-:-:S03]  /*12960*/  PRMT R71, RZ, 0x7610, R71 ;  /* 0x00007610ff477816 */ /* 0x008fc60000000047 */
[----:B------:R-:W3:Y:S04]  /*12970*/  LDL.LU.64 R18, [R1+0x1288] ;  /* 0x0012880001127983 */ /* 0x000ee80000300a00 */
[----:B------:R-:W2:Y:S04]  /*12980*/  LDL.LU.64 R54, [R1+0x1280] ;  /* 0x0012800001367983 */ /* 0x000ea80000300a00 */
[----:B------:R-:W3:Y:S01]  /*12990*/  @P2 LDG.E.U16 R71, desc[UR8][R158.64] ;  /* 0x000000089e472981 */ /* 0x000ee2000c1e1500 */
[----:B0-----:R-:W-:Y:S02]  /*129a0*/  PRMT R76, RZ, 0x7610, R76 ;  /* 0x00007610ff4c7816 */ /* 0x001fe4000000004c */
[----:B------:R-:W-:Y:S01]  /*129b0*/  PRMT R70, RZ, 0x7610, R70 ;  /* 0x00007610ff467816 */ /* 0x000fe20000000046 */
[----:B----4-:R-:W4:Y:S04]  /*129c0*/  @P2 LDG.E.U16 R92, desc[UR8][R154.64] ;  /* 0x000000089a5c2981 */ /* 0x010f28000c1e1500 */
[----:B------:R-:W3:Y:S04]  /*129d0*/  @P2 LDG.E.U16 R88, desc[UR8][R152.64] ;  /* 0x0000000898582981 */ /* 0x000ee8000c1e1500 */
[----:B------:R-:W3:Y:S04]  /*129e0*/  LDL.LU.64 R158, [R1+0x1278] ;  /* 0x00127800019e7983 */ /* 0x000ee80000300a00 */
[----:B------:R-:W4:Y:S04]  /*129f0*/  LDL.LU.64 R98, [R1+0x1270] ;  /* 0x0012700001627983 */ /* 0x000f280000300a00 */
[----:B------:R-:W4:Y:S04]  /*12a00*/  LDL.64 R56, [R1+0x388] ;  /* 0x0003880001387983 */ /* 0x000f280000100a00 */
[----:B------:R-:W4:Y:S04]  /*12a10*/  LDL.64 R34, [R1+0x348] ;  /* 0x0003480001227983 */ /* 0x000f280000100a00 */
[----:B------:R-:W4:Y:S04]  /*12a20*/  LDL.64 R32, [R1+0x340] ;  /* 0x0003400001207983 */ /* 0x000f280000100a00 */
[----:B------:R-:W4:Y:S04]  /*12a30*/  LDL.64 R144, [R1+0x318] ;  /* 0x0003180001907983 */ /* 0x000f280000100a00 */
[----:B------:R-:W4:Y:S04]  /*12a40*/  LDL.64 R154, [R1+0x2e0] ;  /* 0x0002e000019a7983 */ /* 0x000f280000100a00 */
[----:B------:R-:W4:Y:S04]  /*12a50*/  @P2 LDG.E.U16 R76, desc[UR8][R162.64] ;  /* 0x00000008a24c2981 */ /* 0x000f28000c1e1500 */
[----:B------:R0:W4:Y:S04]  /*12a60*/  @P2 LDG.E.U16 R70, desc[UR8][R14.64] ;  /* 0x000000080e462981 */ /* 0x000128000c1e1500 */
[----:B--2---:R-:W2:Y:S04]  /*12a70*/  @P2 LDG.E.U16 R84, desc[UR8][R54.64] ;  /* 0x0000000836542981 */ /* 0x004ea8000c1e1500 */
[----:B---3--:R-:W3:Y:S01]  /*12a80*/  @P2 LDG.E.U16 R96, desc[UR8][R158.64] ;  /* 0x000000089e602981 */ /* 0x008ee2000c1e1500 */
[----:B----4-:R-:W-:-:S06]  /*12a90*/  PRMT R99, RZ, 0x7610, R99 ;  /* 0x00007610ff637816 */ /* 0x010fcc0000000063 */
[----:B------:R-:W4:Y:S04]  /*12aa0*/  @P2 LDG.E.U16 R99, desc[UR8][R52.64] ;  /* 0x0000000834632981 */ /* 0x000f28000c1e1500 */
[----:B------:R-:W2:Y:S04]  /*12ab0*/  LDL.64 R158, [R1+0x378] ;  /* 0x00037800019e7983 */ /* 0x000ea80000100a00 */
[----:B------:R-:W2:Y:S04]  /*12ac0*/  LDL.64 R52, [R1+0x380] ;  /* 0x0003800001347983 */ /* 0x000ea80000100a00 */
[----:B------:R-:W2:Y:S04]  /*12ad0*/  LDL.LU.64 R54, [R1+0x1268] ;  /* 0x0012680001367983 */ /* 0x000ea80000300a00 */
[----:B------:R-:W2:Y:S04]  /*12ae0*/  LDL.LU.64 R24, [R1+0x1260] ;  /* 0x0012600001187983 */ /* 0x000ea80000300a00 */
[----:B------:R-:W2:Y:S04]  /*12af0*/  LDL.64 R146, [R1+0x2a8] ;  /* 0x0002a80001927983 */ /* 0x000ea80000100a00 */
[----:B------:R-:W2:Y:S04]  /*12b00*/  LDL.64 R148, [R1+0x270] ;  /* 0x0002700001947983 */ /* 0x000ea80000100a00 */
[----:B------:R-:W2:Y:S04]  /*12b10*/  LDL.64 R150, [R1+0x238] ;  /* 0x0002380001967983 */ /* 0x000ea80000100a00 */
[----:B------:R-:W2:Y:S04]  /*12b20*/  LDL.64 R152, [R1+0x200] ;  /* 0x0002000001987983 */ /* 0x000ea80000100a00 */
[----:B------:R-:W2:Y:S04]  /*12b30*/  LDL.LU.64 R162, [R1+0x1258] ;  /* 0x0012580001a27983 */ /* 0x000ea80000300a00 */
[----:B------:R-:W2:Y:S04]  /*12b40*/  LDL.LU.64 R46, [R1+0x1250] ;  /* 0x00125000012e7983 */ /* 0x000ea80000300a00 */
[----:B------:R-:W0:Y:S01]  /*12b50*/  LDL.LU.64 R14, [R1+0x1248] ;  /* 0x00124800010e7983 */ /* 0x000e220000300a00 */
[----:B------:R-:W-:-:S03]  /*12b60*/  PRMT R2, RZ, 0x7610, R2 ;  /* 0x00007610ff027816 */ /* 0x000fc60000000002 */
[----:B------:R1:W-:Y:S04]  /*12b70*/  STL.64 [R1+0xf98], R164 ;  /* 0x000f98a401007387 */ /* 0x0003e80000100a00 */
[----:B------:R-:W3:Y:S04]  /*12b80*/  @P2 LDG.E.U16 R2, desc[UR8][R56.64] ;  /* 0x0000000838022981 */ /* 0x000ee8000c1e1500 */
[----:B------:R-:W3:Y:S01]  /*12b90*/  LDL.LU.64 R56, [R1+0x1240] ;  /* 0x0012400001387983 */ /* 0x000ee20000300a00 */
[----:B--2---:R-:W-:Y:S02]  /*12ba0*/  PRMT R46, RZ, 0x7610, R46 ;  /* 0x00007610ff2e7816 */ /* 0x004fe4000000002e */
[----:B0-----:R-:W-:-:S04]  /*12bb0*/  PRMT R14, RZ, 0x7610, R14 ;  /* 0x00007610ff0e7816 */ /* 0x001fc8000000000e */
[----:B------:R-:W2:Y:S04]  /*12bc0*/  @P2 LDG.E.U16 R46, desc[UR8][R158.64] ;  /* 0x000000089e2e2981 */ /* 0x000ea8000c1e1500 */
[----:B------:R-:W2:Y:S04]  /*12bd0*/  @P2 LDG.E.U16 R14, desc[UR8][R52.64] ;  /* 0x00000008340e2981 */ /* 0x000ea8000c1e1500 */
[----:B------:R-:W2:Y:S04]  /*12be0*/  LDL.LU.64 R52, [R1+0x1238] ;  /* 0x0012380001347983 */ /* 0x000ea80000300a00 */
[----:B------:R-:W2:Y:S01]  /*12bf0*/  LDL.LU.64 R158, [R1+0x1230] ;  /* 0x00123000019e7983 */ /* 0x000ea20000300a00 */
[----:B------:R-:W-:-:S06]  /*12c00*/  PRMT R163, RZ, 0x7610, R163 ;  /* 0x00007610ffa37816 */ /* 0x000fcc00000000a3 */
[----:B--2---:R0:W2:Y:S04]  /*12c10*/  @P2 LDG.E.U16 R163, desc[UR8][R158.64] ;  /* 0x000000089ea32981 */ /* 0x0040a8000c1e1500 */
[----:B------:R-:W0:Y:S01]  /*12c20*/  LDL.LU.64 R158, [R1+0x1228] ;  /* 0x00122800019e7983 */ /* 0x000e220000300a00 */
[----:B------:R-:W-:Y:S02]  /*12c30*/  PRMT R95, RZ, 0x7610, R95 ;  /* 0x00007610ff5f7816 */ /* 0x000fe4000000005f */
[----:B------:R-:W-:Y:S02]  /*12c40*/  PRMT R91, RZ, 0x7610, R91 ;  /* 0x00007610ff5b7816 */ /* 0x000fe4000000005b */
[----:B------:R-:W-:Y:S02]  /*12c50*/  PRMT R87, RZ, 0x7610, R87 ;  /* 0x00007610ff577816 */ /* 0x000fe40000000057 */
[----:B------:R-:W-:Y:S01]  /*12c60*/  PRMT R83, RZ, 0x7610, R83 ;  /* 0x00007610ff537816 */ /* 0x000fe20000000053 */
[----:B------:R-:W2:Y:S01]  /*12c70*/  @P2 LDG.E.U16 R95, desc[UR8][R152.64] ;  /* 0x00000008985f2981 */ /* 0x000ea2000c1e1500 */
[----:B------:R-:W-:-:S03]  /*12c80*/  PRMT R79, RZ, 0x7610, R79 ;  /* 0x00007610ff4f7816 */ /* 0x000fc6000000004f */
[----:B------:R-:W2:Y:S01]  /*12c90*/  @P2 LDG.E.U16 R91, desc[UR8][R52.64] ;  /* 0x00000008345b2981 */ /* 0x000ea2000c1e1500 */
[----:B------:R-:W-:-:S03]  /*12ca0*/  PRMT R136, RZ, 0x7610, R136 ;  /* 0x00007610ff887816 */ /* 0x000fc60000000088 */
[----:B------:R-:W2:Y:S04]  /*12cb0*/  @P2 LDG.E.U16 R87, desc[UR8][R24.64] ;  /* 0x0000000818572981 */ /* 0x000ea8000c1e1500 */
[----:B------:R-:W2:Y:S01]  /*12cc0*/  LDL.64 R152, [R1+0x230] ;  /* 0x0002300001987983 */ /* 0x000ea20000100a00 */
[----:B------:R-:W-:-:S03]  /*12cd0*/  PRMT R134, RZ, 0x7610, R134 ;  /* 0x00007610ff867816 */ /* 0x000fc60000000086 */
[----:B------:R0:W2:Y:S04]  /*12ce0*/  @P2 LDG.E.U16 R83, desc[UR8][R18.64] ;  /* 0x0000000812532981 */ /* 0x0000a8000c1e1500 */
[----:B------:R0:W2:Y:S04]  /*12cf0*/  @P2 LDG.E.U16 R79, desc[UR8][R16.64] ;  /* 0x00000008104f2981 */ /* 0x0000a8000c1e1500 */
[----:B------:R-:W2:Y:S04]  /*12d00*/  @P2 LDG.E.U16 R136, desc[UR8][R22.64] ;  /* 0x0000000816882981 */ /* 0x000ea8000c1e1500 */
[----:B------:R-:W2:Y:S01]  /*12d10*/  @P2 LDG.E.U16 R134, desc[UR8][R26.64] ;  /* 0x000000081a862981 */ /* 0x000ea2000c1e1500 */
[----:B0-----:R-:W-:-:S06]  /*12d20*/  PRMT R159, RZ, 0x7610, R159 ;  /* 0x00007610ff9f7816 */ /* 0x001fcc000000009f */
[----:B------:R-:W2:Y:S04]  /*12d30*/  @P2 LDG.E.U16 R159, desc[UR8][R154.64] ;  /* 0x000000089a9f2981 */ /* 0x000ea8000c1e1500 */
[----:B------:R-:W2:Y:S04]  /*12d40*/  LDL.64 R154, [R1+0x2d8] ;  /* 0x0002d800019a7983 */ /* 0x000ea80000100a00 */
[----:B------:R-:W2:Y:S04]  /*12d50*/  LDL.LU.64 R52, [R1+0x1220] ;  /* 0x0012200001347983 */ /* 0x000ea80000300a00 */
[----:B------:R-:W2:Y:S04]  /*12d60*/  LDL.LU.64 R24, [R1+0x1218] ;  /* 0x0012180001187983 */ /* 0x000ea80000300a00 */
[----:B------:R-:W2:Y:S04]  /*12d70*/  LDL.LU.64 R18, [R1+0x1210] ;  /* 0x0012100001127983 */ /* 0x000ea80000300a00 */
[----:B------:R-:W3:Y:S04]  /*12d80*/  LDL.LU.64 R16, [R1+0x1208] ;  /* 0x0012080001107983 */ /* 0x000ee80000300a00 */
[----:B------:R-:W4:Y:S04]  /*12d90*/  LDL.LU.64 R22, [R1+0x1200] ;  /* 0x0012000001167983 */ /* 0x000f280000300a00 */
[----:B------:R-:W4:Y:S01]  /*12da0*/  LDL.LU.64 R26, [R1+0x11f8] ;  /* 0x0011f800011a7983 */ /* 0x000f220000300a00 */
[----:B------:R-:W-:-:S06]  /*12db0*/  PRMT R66, RZ, 0x7610, R66 ;  /* 0x00007610ff427816 */ /* 0x000fcc0000000042 */
[----:B------:R0:W4:Y:S04]  /*12dc0*/  @P2 LDG.E.U16 R66, desc[UR8][R20.64] ;  /* 0x0000000814422981 */ /* 0x000128000c1e1500 */
[----:B------:R-:W0:Y:S04]  /*12dd0*/  LDL.LU.64 R20, [R1+0x11f0] ;  /* 0x0011f00001147983 */ /* 0x000e280000300a00 */
[----:B------:R0:W-:Y:S01]  /*12de0*/  STL.64 [R1+0xfa0], R160 ;  /* 0x000fa0a001007387 */ /* 0x0001e20000100a00 */
[----:B--2---:R-:W-:Y:S02]  /*12df0*/  PRMT R18, RZ, 0x7610, R18 ;  /* 0x00007610ff127816 */ /* 0x004fe40000000012 */
[----:B------:R-:W-:-:S02]  /*12e00*/  PRMT R19, RZ, 0x7610, R19 ;  /* 0x00007610ff137816 */ /* 0x000fc40000000013 */
[----:B---3--:R-:W-:-:S04]  /*12e10*/  PRMT R16, RZ, 0x7610, R16 ;  /* 0x00007610ff107816 */ /* 0x008fc80000000010 */
[----:B------:R-:W2:Y:S04]  /*12e20*/  @P2 LDG.E.U16 R19, desc[UR8][R24.64] ;  /* 0x0000000818132981 */ /* 0x000ea8000c1e1500 */
[----:B----4-:R3:W4:Y:S04]  /*12e30*/  @P2 LDG.E.U16 R16, desc[UR8][R22.64] ;  /* 0x0000000816102981 */ /* 0x010728000c1e1500 */
[----:B------:R0:W2:Y:S04]  /*12e40*/  @P2 LDG.E.U16 R18, desc[UR8][R26.64] ;  /* 0x000000081a122981 */ /* 0x0000a8000c1e1500 */
[----:B------:R-:W3:Y:S04]  /*12e50*/  LDL.LU.64 R22, [R1+0x11e8] ;  /* 0x0011e80001167983 */ /* 0x000ee80000300a00 */
[----:B------:R-:W2:Y:S04]  /*12e60*/  LDL.LU.64 R26, [R1+0x11e0] ;  /* 0x0011e000011a7983 */ /* 0x000ea80000300a00 */
[----:B------:R-:W4:Y:S01]  /*12e70*/  LDL.LU.64 R24, [R1+0x11d8] ;  /* 0x0011d80001187983 */ /* 0x000f220000300a00 */
[----:B------:R-:W-:-:S02]  /*12e80*/  PRMT R101, RZ, 0x7610, R101 ;  /* 0x00007610ff657816 */ /* 0x000fc40000000065 */
[----:B------:R-:W-:Y:S02]  /*12e90*/  PRMT R98, RZ, 0x7610, R98 ;  /* 0x00007610ff627816 */ /* 0x000fe40000000062 */
[----:B------:R-:W-:Y:S02]  /*12ea0*/  PRMT R17, RZ, 0x7610, R17 ;  /* 0x00007610ff117816 */ /* 0x000fe40000000011 */
[----:B0-----:R-:W-:Y:S01]  /*12eb0*/  PRMT R21, RZ, 0x7610, R21 ;  /* 0x00007610ff157816 */ /* 0x001fe20000000015 */
[----:B------:R-:W4:Y:S01]  /*12ec0*/  @P2 LDG.E.U16 R101, desc[UR8][R148.64] ;  /* 0x0000000894652981 */ /* 0x000f22000c1e1500 */
[----:B------:R-:W-:Y:S02]  /*12ed0*/  PRMT R15, RZ, 0x7610, R15 ;  /* 0x00007610ff0f7816 */ /* 0x000fe4000000000f */
[----:B------:R-:W-:Y:S01]  /*12ee0*/  PRMT R47, RZ, 0x7610, R47 ;  /* 0x00007610ff2f7816 */ /* 0x000fe2000000002f */
[----:B------:R-:W4:Y:S04]  /*12ef0*/  @P2 LDG.E.U16 R98, desc[UR8][R150.64] ;  /* 0x0000000896622981 */ /* 0x000f28000c1e1500 */
[----:B------:R-:W4:Y:S04]  /*12f00*/  @P2 LDG.E.U16 R17, desc[UR8][R154.64] ;  /* 0x000000089a112981 */ /* 0x000f28000c1e1500 */
[----:B------:R-:W4:Y:S04]  /*12f10*/  LDL.64 R148, [R1+0x30] ;  /* 0x0000300001947983 */ /* 0x000f280000100a00 */
[----:B------:R-:W4:Y:S04]  /*12f20*/  LDL.64 R150, [R1+0x308] ;  /* 0x0003080001967983 */ /* 0x000f280000100a00 */
[----:B------:R-:W4:Y:S04]  /*12f30*/  LDL.64 R154, [R1+0x2d0] ;  /* 0x0002d000019a7983 */ /* 0x000f280000100a00 */
[----:B------:R-:W4:Y:S04]  /*12f40*/  @P2 LDG.E.U16 R21, desc[UR8][R52.64] ;  /* 0x0000000834152981 */ /* 0x000f28000c1e1500 */
[----:B------:R-:W4:Y:S04]  /*12f50*/  @P2 LDG.E.U16 R15, desc[UR8][R34.64] ;  /* 0x00000008220f2981 */ /* 0x000f28000c1e1500 */
[----:B------:R-:W4:Y:S04]  /*12f60*/  @P2 LDG.E.U16 R47, desc[UR8][R32.64] ;  /* 0x00000008202f2981 */ /* 0x000f28000c1e1500 */
[----:B------:R-:W4:Y:S01]  /*12f70*/  LDL.LU.64 R52, [R1+0x11d0] ;  /* 0x0011d00001347983 */ /* 0x000f220000300a00 */
[----:B---3--:R-:W-:-:S02]  /*12f80*/  PRMT R22, RZ, 0x7610, R22 ;  /* 0x00007610ff167816 */ /* 0x008fc40000000016 */
[----:B------:R-:W-:Y:S02]  /*12f90*/  PRMT R23, RZ, 0x7610, R23 ;  /* 0x00007610ff177816 */ /* 0x000fe40000000017 */
[----:B--2---:R-:W-:Y:S02]  /*12fa0*/  PRMT R26, RZ, 0x7610, R26 ;  /* 0x00007610ff1a7816 */ /* 0x004fe4000000001a */
[----:B------:R-:W-:Y:S01]  /*12fb0*/  PRMT R27, RZ, 0x7610, R27 ;  /* 0x00007610ff1b7816 */ /* 0x000fe2000000001b */
[----:B------:R-:W2:Y:S01]  /*12fc0*/  @P2 LDG.E.U16 R22, desc[UR8][R56.64] ;  /* 0x0000000838162981 */ /* 0x000ea2000c1e1500 */
[----:B----4-:R-:W-:Y:S02]  /*12fd0*/  PRMT R24, RZ, 0x7610, R24 ;  /* 0x00007610ff187816 */ /* 0x010fe40000000018 */
[----:B------:R-:W-:Y:S01]  /*12fe0*/  PRMT R25, RZ, 0x7610, R25 ;  /* 0x00007610ff197816 */ /* 0x000fe20000000019 */
[----:B------:R-:W3:Y:S04]  /*12ff0*/  @P2 LDG.E.U16 R23, desc[UR8][R54.64] ;  /* 0x0000000836172981 */ /* 0x000ee8000c1e1500 */
[----:B------:R0:W4:Y:S04]  /*13000*/  @P2 LDG.E.U16 R24, desc[UR8][R28.64] ;  /* 0x000000081c182981 */ /* 0x000128000c1e1500 */
[----:B------:R-:W2:Y:S04]  /*13010*/  LDL.64 R56, [R1+0x260] ;  /* 0x0002600001387983 */ /* 0x000ea80000100a00 */
[----:B------:R-:W2:Y:S04]  /*13020*/  LDL.64 R54, [R1+0x298] ;  /* 0x0002980001367983 */ /* 0x000ea80000100a00 */
[----:B------:R-:W0:Y:S04]  /*13030*/  LDL.LU.64 R28, [R1+0x11c8] ;  /* 0x0011c800011c7983 */ /* 0x000e280000300a00 */
[----:B------:R0:W2:Y:S04]  /*13040*/  @P2 LDG.E.U16 R25, desc[UR8][R48.64] ;  /* 0x0000000830192981 */ /* 0x0000a8000c1e1500 */
[----:B------:R-:W2:Y:S04]  /*13050*/  @P2 LDG.E.U16 R26, desc[UR8][R58.64] ;  /* 0x000000083a1a2981 */ /* 0x000ea8000c1e1500 */
[----:B------:R0:W2:Y:S04]  /*13060*/  @P2 LDG.E.U16 R27, desc[UR8][R50.64] ;  /* 0x00000008321b2981 */ /* 0x0000a8000c1e1500 */
[----:B------:R-:W2:Y:S04]  /*13070*/  LDL.LU.64 R48, [R1+0x11c0] ;  /* 0x0011c00001307983 */ /* 0x000ea80000300a00 */
[----:B------:R-:W3:Y:S04]  /*13080*/  LDL.64 R34, [R1+0x1b0] ;  /* 0x0001b00001227983 */ /* 0x000ee80000100a00 */
[----:B------:R-:W3:Y:S04]  /*13090*/  LDL.64 R32, [R1+0x170] ;  /* 0x0001700001207983 */ /* 0x000ee80000100a00 */
[----:B------:R-:W3:Y:S04]  /*130a0*/  LDL.64 R58, [R1+0x130] ;  /* 0x00013000013a7983 */ /* 0x000ee80000100a00 */
[----:B------:R-:W3:Y:S01]  /*130b0*/  LDL.LU.64 R50, [R1+0x11b8] ;  /* 0x0011b80001327983 */ /* 0x000ee20000300a00 */
[----:B------:R-:W-:-:S02]  /*130c0*/  PRMT R162, RZ, 0x7610, R162 ;  /* 0x00007610ffa27816 */ /* 0x000fc400000000a2 */
[----:B------:R-:W-:Y:S02]  /*130d0*/  PRMT R158, RZ, 0x7610, R158 ;  /* 0x00007610ff9e7816 */ /* 0x000fe4000000009e */
[----:B------:R-:W-:Y:S02]  /*130e0*/  PRMT R20, RZ, 0x7610, R20 ;  /* 0x00007610ff147816 */ /* 0x000fe40000000014 */
[----:B------:R-:W4:Y:S04]  /*130f0*/  @P2 LDG.E.U16 R162, desc[UR8][R144.64] ;  /* 0x0000000890a22981 */ /* 0x000f28000c1e1500 */
[----:B------:R-:W4:Y:S04]  /*13100*/  @P2 LDG.E.U16 R158, desc[UR8][R146.64] ;  /* 0x00000008929e2981 */ /* 0x000f28000c1e1500 */
[----:B------:R-:W4:Y:S04]  /*13110*/  @P2 LDG.E.U16 R20, desc[UR8][R152.64] ;  /* 0x0000000898142981 */ /* 0x000f28000c1e1500 */
[----:B------:R-:W4:Y:S04]  /*13120*/  LDL.64 R144, [R1+0xb0] ;  /* 0x0000b00001907983 */ /* 0x000f280000100a00 */
[----:B------:R-:W4:Y:S04]  /*13130*/  LDL.64 R146, [R1+0x68] ;  /* 0x0000680001927983 */ /* 0x000f280000100a00 */
[----:B------:R-:W4:Y:S04]  /*13140*/  LDL.64 R152, [R1+0x28] ;  /* 0x0000280001987983 */ /* 0x000f280000100a00 */
[----:B------:R0:W-:Y:S02]  /*13150*/  STL.64 [R1+0xfa8], R156 ;  /* 0x000fa89c01007387 */ /* 0x0001e40000100a00 */
[----:B0-----:R-:W-:-:S06]  /*13160*/  PRMT R28, RZ, 0x7610, R28 ;  /* 0x00007610ff1c7816 */ /* 0x001fcc000000001c */
[----:B------:R-:W4:Y:S01]  /*13170*/  @P2 LDG.E.U16 R28, desc[UR8][R148.64] ;  /* 0x00000008941c2981 */ /* 0x000f22000c1e1500 */
[----:B--2---:R-:W-:-:S03]  /*13180*/  PRMT R48, RZ, 0x7610, R48 ;  /* 0x00007610ff307816 */ /* 0x004fc60000000030 */
[----:B------:R-:W2:Y:S01]  /*13190*/  LDL.64 R148, [R1+0x6b8] ;  /* 0x0006b80001947983 */ /* 0x000ea20000100a00 */
[----:B------:R-:W-:-:S03]  /*131a0*/  PRMT R49, RZ, 0x7610, R49 ;  /* 0x00007610ff317816 */ /* 0x000fc60000000031 */
[----:B------:R-:W2:Y:S04]  /*131b0*/  @P2 LDG.E.U16 R48, desc[UR8][R150.64] ;  /* 0x0000000896302981 */ /* 0x000ea8000c1e1500 */
[----:B------:R-:W2:Y:S01]  /*131c0*/  @P2 LDG.E.U16 R49, desc[UR8][R154.64] ;  /* 0x000000089a312981 */ /* 0x000ea2000c1e1500 */
[----:B---3--:R-:W-:-:S03]  /*131d0*/  PRMT R50, RZ, 0x7610, R50 ;  /* 0x00007610ff327816 */ /* 0x008fc60000000032 */
[----:B------:R-:W3:Y:S01]  /*131e0*/  LDL.64 R150, [R1+0x680] ;  /* 0x0006800001967983 */ /* 0x000ee20000100a00 */
[----:B------:R-:W-:-:S03]  /*131f0*/  PRMT R51, RZ, 0x7610, R51 ;  /* 0x00007610ff337816 */ /* 0x000fc60000000033 */
[----:B------:R-:W2:Y:S04]  /*13200*/  LDL.64 R154, [R1+0x648] ;  /* 0x00064800019a7983 */ /* 0x000ea80000100a00 */
[----:B------:R-:W2:Y:S04]  /*13210*/  @P2 LDG.E.U16 R50, desc[UR8][R54.64] ;  /* 0x0000000836322981 */ /* 0x000ea8000c1e1500 */
[----:B------:R-:W2:Y:S04]  /*13220*/  @P2 LDG.E.U16 R51, desc[UR8][R56.64] ;  /* 0x0000000838332981 */ /* 0x000ea8000c1e1500 */
[----:B------:R-:W2:Y:S04]  /*13230*/  LDL.LU.64 R54, [R1+0x11b0] ;  /* 0x0011b00001367983 */ /* 0x000ea80000300a00 */
[----:B------:R-:W3:Y:S01]  /*13240*/  LDL.LU.64 R56, [R1+0x11a8] ;  /* 0x0011a80001387983 */ /* 0x000ee20000300a00 */
[----:B------:R-:W-:-:S02]  /*13250*/  PRMT R52, RZ, 0x7610, R52 ;  /* 0x00007610ff347816 */ /* 0x000fc40000000034 */
[----:B------:R-:W-:-:S06]  /*13260*/  PRMT R53, RZ, 0x7610, R53 ;  /* 0x00007610ff357816 */ /* 0x000fcc0000000035 */
[----:B--2---:R-:W2:Y:S04]  /*13270*/  @P2 LDG.E.U16 R53, desc[UR8][R54.64] ;  /* 0x0000000836352981 */ /* 0x004ea8000c1e1500 */
[----:B---3--:R0:W3:Y:S04]  /*13280*/  @P2 LDG.E.U16 R52, desc[UR8][R56.64] ;  /* 0x0000000838342981 */ /* 0x0080e8000c1e1500 */
[----:B------:R-:W0:Y:S04]  /*13290*/  LDL.LU.64 R56, [R1+0x11a0] ;  /* 0x0011a00001387983 */ /* 0x000e280000300a00 */
[----:B------:R-:W2:Y:S01]  /*132a0*/  LDL.LU.64 R54, [R1+0x1198] ;  /* 0x0011980001367983 */ /* 0x000ea20000300a00 */
[----:B0-----:R-:W-:-:S02]  /*132b0*/  PRMT R56, RZ, 0x7610, R56 ;  /* 0x00007610ff387816 */ /* 0x001fc40000000038 */
[----:B--2---:R-:W-:Y:S02]  /*132c0*/  PRMT R54, RZ, 0x7610, R54 ;  /* 0x00007610ff367816 */ /* 0x004fe40000000036 */
[----:B------:R-:W-:Y:S02]  /*132d0*/  PRMT R55, RZ, 0x7610, R55 ;  /* 0x00007610ff377816 */ /* 0x000fe40000000037 */
[----:B------:R-:W2:Y:S04]  /*132e0*/  @P2 LDG.E.U16 R56, desc[UR8][R58.64] ;  /* 0x000000083a382981 */ /* 0x000ea8000c1e1500 */
[----:B------:R-:W2:Y:S04]  /*132f0*/  @P2 LDG.E.U16 R54, desc[UR8][R34.64] ;  /* 0x0000000822362981 */ /* 0x000ea8000c1e1500 */
[----:B------:R-:W2:Y:S04]  /*13300*/  @P2 LDG.E.U16 R55, desc[UR8][R32.64] ;  /* 0x0000000820372981 */ /* 0x000ea8000c1e1500 */
[----:B------:R-:W2:Y:S04]  /*13310*/  LDL.LU.64 R34, [R1+0x1190] ;  /* 0x0011900001227983 */ /* 0x000ea80000300a00 */
[----:B------:R-:W2:Y:S04]  /*13320*/  LDL.LU.64 R32, [R1+0x1188] ;  /* 0x0011880001207983 */ /* 0x000ea80000300a00 */
[----:B------:R-:W2:Y:S01]  /*13330*/  LDL.LU.64 R58, [R1+0x1180] ;  /* 0x00118000013a7983 */ /* 0x000ea20000300a00 */
[----:B------:R-:W-:-:S02]  /*13340*/  PRMT R57, RZ, 0x7610, R57 ;  /* 0x00007610ff397816 */ /* 0x000fc40000000039 */
[----:B------:R-:W-:-:S06]  /*13350*/  PRMT R0, RZ, 0x7610, R0 ;  /* 0x00007610ff007816 */ /* 0x000fcc0000000000 */
[----:B------:R1:W3:Y:S04]  /*13360*/  @P2 LDG.E.U16 R0, desc[UR8][R164.64] ;  /* 0x00000008a4002981 */ /* 0x0002e8000c1e1500 */
[----:B--2---:R0:W2:Y:S04]  /*13370*/  @P2 LDG.E.U16 R57, desc[UR8][R58.64] ;  /* 0x000000083a392981 */ /* 0x0040a8000c1e1500 */
[----:B------:R-:W0:Y:S01]  /*13380*/  LDL.LU.64 R58, [R1+0x1178] ;  /* 0x00117800013a7983 */ /* 0x000e220000300a00 */
[----:B-1----:R-:W-:-:S06]  /*13390*/  PRMT R165, RZ, 0x7610, R165 ;  /* 0x00007610ffa57816 */ /* 0x002fcc00000000a5 */
[----:B----4-:R-:W4:Y:S01]  /*133a0*/  @P2 LDG.E.U16 R165, desc[UR8][R152.64] ;  /* 0x0000000898a52981 */ /* 0x010f22000c1e1500 */
[----:B0-----:R-:W-:Y:S02]  /*133b0*/  PRMT R58, RZ, 0x7610, R58 ;  /* 0x00007610ff3a7816 */ /* 0x001fe4000000003a */
[----:B------:R-:W-:-:S04]  /*133c0*/  PRMT R59, RZ, 0x7610, R59 ;  /* 0x00007610ff3b7816 */ /* 0x000fc8000000003b */
[----:B------:R-:W2:Y:S04]  /*133d0*/  @P2 LDG.E.U16 R58, desc[UR8][R144.64] ;  /* 0x00000008903a2981 */ /* 0x000ea8000c1e1500 */
[----:B------:R-:W2:Y:S04]  /*133e0*/  @P2 LDG.E.U16 R59, desc[UR8][R146.64] ;  /* 0x00000008923b2981 */ /* 0x000ea8000c1e1500 */
[----:B------:R-:W2:Y:S04]  /*133f0*/  LDL.LU.64 R144, [R1+0x1170] ;  /* 0x0011700001907983 */ /* 0x000ea80000300a00 */
[----:B------:R-:W2:Y:S04]  /*13400*/  LDL.LU.64 R146, [R1+0x1168] ;  /* 0x0011680001927983 */ /* 0x000ea80000300a00 */
[----:B------:R-:W2:Y:S01]  /*13410*/  LDL.LU.64 R152, [R1+0x1160] ;  /* 0x0011600001987983 */ /* 0x000ea20000300a00 */
[----:B------:R-:W-:-:S02]  /*13420*/  PRMT R164, RZ, 0x7610, R164 ;  /* 0x00007610ffa47816 */ /* 0x000fc400000000a4 */
[----:B------:R-:W-:Y:S02]  /*13430*/  PRMT R64, RZ, 0x7610, R64 ;  /* 0x00007610ff407816 */ /* 0x000fe40000000040 */
[----:B------:R-:W-:-:S04]  /*13440*/  PRMT R29, RZ, 0x7610, R29 ;  /* 0x00007610ff1d7816 */ /* 0x000fc8000000001d */
[----:B------:R0:W3:Y:S04]  /*13450*/  @P2 LDG.E.U16 R64, desc[UR8][R160.64] ;  /* 0x00000008a0402981 */ /* 0x0000e8000c1e1500 */
[----:B------:R1:W3:Y:S01]  /*13460*/  @P2 LDG.E.U16 R29, desc[UR8][R156.64] ;  /* 0x000000089c1d2981 */ /* 0x0002e2000c1e1500 */
[----:B0-----:R-:W-:Y:S02]  /*13470*/  PRMT R161, RZ, 0x7610, R161 ;  /* 0x00007610ffa17816 */ /* 0x001fe400000000a1 */
[----:B------:R-:W-:Y:S02]  /*13480*/  PRMT R160, RZ, 0x7610, R160 ;  /* 0x00007610ffa07816 */ /* 0x000fe400000000a0 */
[----:B-1----:R-:W-:Y:S02]  /*13490*/  PRMT R157, RZ, 0x7610, R157 ;  /* 0x00007610ff9d7816 */ /* 0x002fe4000000009d */
[----:B------:R-:W3:Y:S04]  /*134a0*/  @P2 LDG.E.U16 R161, desc[UR8][R148.64] ;  /* 0x0000000894a12981 */ /* 0x000ee8000c1e1500 */
[----:B------:R-:W3:Y:S04]  /*134b0*/  @P2 LDG.E.U16 R160, desc[UR8][R150.64] ;  /* 0x0000000896a02981 */ /* 0x000ee8000c1e1500 */
[----:B------:R-:W3:Y:S04]  /*134c0*/  @P2 LDG.E.U16 R157, desc[UR8][R154.64] ;  /* 0x000000089a9d2981 */ /* 0x000ee8000c1e1500 */
[----:B--2---:R-:W2:Y:S04]  /*134d0*/  @P2 LDG.E.U16 R164, desc[UR8][R152.64] ;  /* 0x0000000898a42981 */ /* 0x004ea8000c1e1500 */
[----:B------:R0:W-:Y:S04]  /*134e0*/  STL.64 [R1+0xfb0], R152 ;  /* 0x000fb09801007387 */ /* 0x0001e80000100a00 */
[----:B0-----:R-:W2:Y:S04]  /*134f0*/  LDL.64 R152, [R1+0x610] ;  /* 0x0006100001987983 */ /* 0x001ea80000100a00 */
[----:B------:R-:W3:Y:S04]  /*13500*/  LDL.LU.64 R148, [R1+0x1158] ;  /* 0x0011580001947983 */ /* 0x000ee80000300a00 */
[----:B------:R-:W3:Y:S04]  /*13510*/  LDL.LU.64 R150, [R1+0x1150] ;  /* 0x0011500001967983 */ /* 0x000ee80000300a00 */
[----:B------:R-:W3:Y:S01]  /*13520*/  LDL.LU.64 R154, [R1+0x1148] ;  /* 0x00114800019a7983 */ /* 0x000ee20000300a00 */
[----:B------:R-:W-:-:S03]  /*13530*/  PRMT R156, RZ, 0x7610, R156 ;  /* 0x00007610ff9c7816 */ /* 0x000fc6000000009c */
[----:B------:R0:W-:Y:S04]  /*13540*/  STS.U16 [R133+UR4+0x6800], R86 ;  /* 0x0068005685007988 */ /* 0x0001e80008000404 */
[----:B------:R1:W-:Y:S04]  /*13550*/  STS.U16 [R133+UR4+0x6400], R90 ;  /* 0x0064005a85007988 */ /* 0x0003e80008000404 */
[----:B------:R4:W-:Y:S04]  /*13560*/  STS.U16 [R133+UR4+0x6000], R94 ;  /* 0x0060005e85007988 */ /* 0x0009e80008000404 */
[----:B0-----:R-:W3:Y:S04]  /*13570*/  LDL.LU R86, [R1+0xec] ;  /* 0x0000ec0001567983 */ /* 0x001ee80000300800 */
[----:B-1----:R-:W3:Y:S04]  /*13580*/  LDL.LU R90, [R1+0xe8] ;  /* 0x0000e800015a7983 */ /* 0x002ee80000300800 */
[----:B----4-:R-:W4:Y:S04]  /*13590*/  LDL.LU R94, [R1+0xe4] ;  /* 0x0000e400015e7983 */ /* 0x010f280000300800 */
[----:B------:R0:W-:Y:S04]  /*135a0*/  STS.U16 [R133+UR4+0x6c00], R82 ;  /* 0x006c005285007988 */ /* 0x0001e80008000404 */
[----:B------:R-:W-:Y:S04]  /*135b0*/  STS.U16 [R133+UR4+0x7000], R78 ;  /* 0x0070004e85007988 */ /* 0x000fe80008000404 */
[----:B------:R1:W-:Y:S01]  /*135c0*/  STS.U16 [R133+UR4+0x7400], R75 ;  /* 0x0074004b85007988 */ /* 0x0003e20008000404 */
[----:B0-----:R-:W0:Y:S03]  /*135d0*/  LDC R82, c[0x0][0x3d8] ;  /* 0x0000f600ff527b82 */ /* 0x001e260000000800 */
[----:B------:R1:W-:Y:S04]  /*135e0*/  STS.U16 [R133+UR4+0x7800], R72 ;  /* 0x0078004885007988 */ /* 0x0003e80008000404 */
[----:B------:R-:W-:Y:S01]  /*135f0*/  STS.U16 [R133+UR4+0x7c00], R69 ;  /* 0x007c004585007988 */ /* 0x000fe20008000404 */
[----:B-1----:R-:W1:Y:S08]  /*13600*/  LDC R75, c[0x0][0x3d8] ;  /* 0x0000f600ff4b7b82 */ /* 0x002e700000000800 */
[----:B------:R-:W0:Y:S08]  /*13610*/  LDC R72, c[0x0][0x3d8] ;  /* 0x0000f600ff487b82 */ /* 0x000e300000000800 */
[----:B------:R-:W0:Y:S01]  /*13620*/  LDC R78, c[0x0][0x3d8] ;  /* 0x0000f600ff4e7b82 */ /* 0x000e220000000800 */
[----:B--2---:R2:W4:Y:S04]  /*13630*/  @P2 LDG.E.U16 R156, desc[UR8][R152.64] ;  /* 0x00000008989c2981 */ /* 0x004528000c1e1500 */
[----:B------:R-:W4:Y:S01]  /*13640*/  LDL.LU R153, [R1+0xe0] ;  /* 0x0000e00001997983 */ /* 0x000f220000300800 */
[----:B--2---:R-:W-:-:S05]  /*13650*/  LOP3.LUT R152, R133, 0x10, RZ, 0x3c, !PT ;  /* 0x0000001085987812 */ /* 0x004fca00078e3cff */
[----:B---3--:R2:W-:Y:S04]  /*13660*/  STS.U16 [R152+UR4+0x80], R155 ;  /* 0x0000809b98007988 */ /* 0x0085e80008000404 */
[----:B------:R-:W-:Y:S04]  /*13670*/  STS.U16 [R152+UR4+0x480], R151 ;  /* 0x0004809798007988 */ /* 0x000fe80008000404 */
[----:B------:R3:W-:Y:S01]  /*13680*/  STS.U16 [R152+UR4+0x880], R149 ;  /* 0x0008809598007988 */ /* 0x0007e20008000404 */
[----:B0-----:R-:W-:Y:S01]  /*13690*/  IMAD R72, R72, 0x3e, RZ ;  /* 0x0000003e48487824 */ /* 0x001fe200078e02ff */
[----:B--2---:R-:W0:Y:S02]  /*136a0*/  LDC R155, c[0x0][0x3d8] ;  /* 0x0000f600ff9b7b82 */ /* 0x004e240000000800 */
[----:B------:R-:W-:Y:S04]  /*136b0*/  STS.U16 [R152+UR4+0xc80], R147 ;  /* 0x000c809398007988 */ /* 0x000fe80008000404 */
[----:B------:R2:W-:Y:S01]  /*136c0*/  STS.U16 [R152+UR4+0x1080], R145 ;  /* 0x0010809198007988 */ /* 0x0005e20008000404 */
[----:B-1----:R-:W-:Y:S01]  /*136d0*/  IMAD R75, R75, 0x6e, RZ ;  /* 0x0000006e4b4b7824 */ /* 0x002fe200078e02ff */
[----:B---3--:R-:W1:Y:S02]  /*136e0*/  LDC R149, c[0x0][0x3d8] ;  /* 0x0000f600ff957b82 */ /* 0x008e640000000800 */
[----:B------:R3:W-:Y:S04]  /*136f0*/  STS.U16 [R152+UR4+0x1480], R141 ;  /* 0x0014808d98007988 */ /* 0x0007e80008000404 */
[----:B------:R-:W-:Y:S01]  /*13700*/  STS.U16 [R152+UR4+0x1880], R138 ;  /* 0x0018808a98007988 */ /* 0x000fe20008000404 */
[----:B------:R-:W-:Y:S01]  /*13710*/  IMAD R78, R78, 0x9e, RZ ;  /* 0x0000009e4e4e7824 */ /* 0x000fe200078e02ff */
[----:B--2---:R-:W2:Y:S02]  /*13720*/  LDC R145, c[0x0][0x3d8] ;  /* 0x0000f600ff917b82 */ /* 0x004ea40000000800 */
[----:B------:R3:W-:Y:S04]  /*13730*/  STS.U16 [R152+UR4+0x1c80], R131 ;  /* 0x001c808398007988 */ /* 0x0007e80008000404 */
[----:B------:R-:W-:Y:S01]  /*13740*/  STS.U16 [R152+UR4+0x2080], R129 ;  /* 0x0020808198007988 */ /* 0x000fe20008000404 */
[----:B------:R-:W-:Y:S01]  /*13750*/  IMAD R82, R82, 0xde, RZ ;  /* 0x000000de52527824 */ /* 0x000fe200078e02ff */
[----:B---3--:R-:W3:Y:S02]  /*13760*/  LDC R141, c[0x0][0x3d8] ;  /* 0x0000f600ff8d7b82 */ /* 0x008ee40000000800 */
        /* <DEDUP_REMOVED lines=9> */
[----:B------:R2:W-:Y:S04]  /*13800*/  STS.U16 [R152+UR4+0x3c80], R115 ;  /* 0x003c807398007988 */ /* 0x0005e80008000404 */
[----:B------:R-:W-:Y:S02]  /*13810*/  STS.U16 [R152+UR4+0x4080], R113 ;  /* 0x0040807198007988 */ /* 0x000fe40008000404 */
[----:B--2---:R-:W2:Y:S02]  /*13820*/  LDC R117, c[0x0][0x3d8] ;  /* 0x0000f600ff757b82 */ /* 0x004ea40000000800 */
[----:B------:R-:W-:Y:S04]  /*13830*/  STS.U16 [R152+UR4+0x4480], R111 ;  /* 0x0044806f98007988 */ /* 0x000fe80008000404 */
[----:B------:R3:W-:Y:S02]  /*13840*/  STS.U16 [R152+UR4+0x4880], R109 ;  /* 0x0048806d98007988 */ /* 0x0007e40008000404 */
[----:B------:R-:W0:Y:S02]  /*13850*/  LDC R115, c[0x0][0x3d8] ;  /* 0x0000f600ff737b82 */ /* 0x000e240000000800 */
[----:B------:R-:W-:Y:S04]  /*13860*/  STS.U16 [R152+UR4+0x4c80], R107 ;  /* 0x004c806b98007988 */ /* 0x000fe80008000404 */
[----:B------:R1:W-:Y:S02]  /*13870*/  STS.U16 [R152+UR4+0x5080], R105 ;  /* 0x0050806998007988 */ /* 0x0003e40008000404 */
[----:B---3--:R-:W3:Y:S02]  /*13880*/  LDC R109, c[0x0][0x3d8] ;  /* 0x0000f600ff6d7b82 */ /* 0x008ee40000000800 */
[----:B------:R-:W-:Y:S04]  /*13890*/  STS.U16 [R152+UR4+0x5480], R103 ;  /* 0x0054806798007988 */ /* 0x000fe80008000404 */
[----:B------:R1:W-:Y:S02]  /*138a0*/  STS.U16 [R152+UR4+0x5880], R100 ;  /* 0x0058806498007988 */ /* 0x0003e40008000404 */
[----:B-1----:R-:W1:Y:S02]  /*138b0*/  LDC R105, c[0x0][0x3d8] ;  /* 0x0000f600ff697b82 */ /* 0x002e640000000800 */
[----:B------:R-:W-:Y:S04]  /*138c0*/  STS.U16 [R152+UR4+0x5c80], R97 ;  /* 0x005c806198007988 */ /* 0x000fe80008000404 */
[----:B------:R2:W-:Y:S02]  /*138d0*/  STS.U16 [R152+UR4+0x6080], R93 ;  /* 0x0060805d98007988 */ /* 0x0005e40008000404 */
[----:B------:R-:W0:Y:S02]  /*138e0*/  LDC R100, c[0x0][0x3d8] ;  /* 0x0000f600ff647b82 */ /* 0x000e240000000800 */
[----:B------:R-:W-:Y:S04]  /*138f0*/  STS.U16 [R152+UR4+0x6480], R89 ;  /* 0x0064805998007988 */ /* 0x000fe80008000404 */
[----:B------:R2:W-:Y:S02]  /*13900*/  STS.U16 [R152+UR4+0x6880], R85 ;  /* 0x0068805598007988 */ /* 0x0005e40008000404 */
[----:B--2---:R-:W2:Y:S02]  /*13910*/  LDC R93, c[0x0][0x3d8] ;  /* 0x0000f600ff5d7b82 */ /* 0x004ea40000000800 */
[----:B------:R-:W-:Y:S04]  /*13920*/  STS.U16 [R152+UR4+0x6c80], R81 ;  /* 0x006c805198007988 */ /* 0x000fe80008000404 */
[----:B------:R-:W-:Y:S02]  /*13930*/  STS.U16 [R152+UR4+0x7080], R77 ;  /* 0x0070804d98007988 */ /* 0x000fe40008000404 */
[----:B------:R-:W0:Y:S02]  /*13940*/  LDC R85, c[0x0][0x3d8] ;  /* 0x0000f600ff557b82 */ /* 0x000e240000000800 */
[----:B------:R-:W-:Y:S04]  /*13950*/  STS.U16 [R152+UR4+0x7480], R74 ;  /* 0x0074804a98007988 */ /* 0x000fe80008000404 */
[----:B------:R3:W-:Y:S02]  /*13960*/  STS.U16 [R152+UR4+0x7880], R71 ;  /* 0x0078804798007988 */ /* 0x0007e40008000404 */
[----:B------:R-:W1:Y:S02]  /*13970*/  LDC R89, c[0x0][0x3d8] ;  /* 0x0000f600ff597b82 */ /* 0x000e640000000800 */
[----:B------:R-:W-:Y:S01]  /*13980*/  STS.U16 [R152+UR4+0x7c80], R68 ;  /* 0x007c804498007988 */ /* 0x000fe20008000404 */
[----:B---3--:R-:W-:-:S05]  /*13990*/  LOP3.LUT R71, R133, 0x20, RZ, 0x3c, !PT ;  /* 0x0000002085477812 */ /* 0x008fca00078e3cff */
[----:B------:R-:W3:Y:S01]  /*139a0*/  LDC R74, c[0x0][0x3d8] ;  /* 0x0000f600ff4a7b82 */ /* 0x000ee20000000800 */
[----:B------:R-:W-:Y:S04]  /*139b0*/  STS.U16 [R71+UR4+0x100], R154 ;  /* 0x0001009a47007988 */ /* 0x000fe80008000404 */
[----:B------:R-:W-:Y:S03]  /*139c0*/  STS.U16 [R71+UR4+0x500], R150 ;  /* 0x0005009647007988 */ /* 0x000fe60008000404 */
[----:B------:R-:W1:Y:S01]  /*139d0*/  LDC R77, c[0x0][0x3d8] ;  /* 0x0000f600ff4d7b82 */ /* 0x000e620000000800 */
[----:B------:R-:W-:Y:S04]  /*139e0*/  STS.U16 [R71+UR4+0x900], R148 ;  /* 0x0009009447007988 */ /* 0x000fe80008000404 */
[----:B------:R-:W-:Y:S01]  /*139f0*/  STS.U16 [R71+UR4+0xd00], R146 ;  /* 0x000d009247007988 */ /* 0x000fe20008000404 */
[----:B0-----:R-:W-:-:S02]  /*13a00*/  IMAD R85, R85, 0x7, RZ ;  /* 0x0000000755557824 */ /* 0x001fc400078e02ff */
[----:B------:R-:W0:Y:S01]  /*13a10*/  LDC R81, c[0x0][0x3d8] ;  /* 0x0000f600ff517b82 */ /* 0x000e220000000800 */
[----:B------:R-:W-:Y:S04]  /*13a20*/  STS.U16 [R71+UR4+0x1100], R144 ;  /* 0x0011009047007988 */ /* 0x000fe80008000404 */
[----:B------:R-:W-:Y:S03]  /*13a30*/  STS.U16 [R71+UR4+0x1500], R139 ;  /* 0x0015008b47007988 */ /* 0x000fe60008000404 */
        /* <DEDUP_REMOVED lines=26> */
[----:B------:R1:W-:Y:S03]  /*13be0*/  STS.U16 [R71+UR4+0x5d00], R96 ;  /* 0x005d006047007988 */ /* 0x0003e60008000404 */
[----:B------:R-:W0:Y:S01]  /*13bf0*/  LDC R147, c[0x0][0x3d8] ;  /* 0x0000f600ff937b82 */ /* 0x000e220000000800 */
[----:B------:R-:W-:Y:S04]  /*13c00*/  STS.U16 [R71+UR4+0x6100], R92 ;  /* 0x0061005c47007988 */ /* 0x000fe80008000404 */
[----:B------:R2:W-:Y:S01]  /*13c10*/  STS.U16 [R71+UR4+0x6500], R88 ;  /* 0x0065005847007988 */ /* 0x0005e20008000404 */
[----:B------:R-:W-:-:S02]  /*13c20*/  IMAD R145, R145, 0x1cc, RZ ;  /* 0x000001cc91917824 */ /* 0x000fc400078e02ff */
[----:B-1----:R-:W1:Y:S01]  /*13c30*/  LDC R96, c[0x0][0x3d8] ;  /* 0x0000f600ff607b82 */ /* 0x002e620000000800 */
[----:B------:R-:W-:Y:S04]  /*13c40*/  STS.U16 [R71+UR4+0x6900], R84 ;  /* 0x0069005447007988 */ /* 0x000fe80008000404 */
[----:B------:R-:W-:Y:S03]  /*13c50*/  STS.U16 [R71+UR4+0x6d00], R80 ;  /* 0x006d005047007988 */ /* 0x000fe60008000404 */
[----:B--2---:R-:W2:Y:S01]  /*13c60*/  LDC R88, c[0x0][0x3d8] ;  /* 0x0000f600ff587b82 */ /* 0x004ea20000000800 */
[----:B------:R-:W-:Y:S04]  /*13c70*/  STS.U16 [R71+UR4+0x7100], R76 ;  /* 0x0071004c47007988 */ /* 0x000fe80008000404 */
[----:B------:R3:W-:Y:S01]  /*13c80*/  STS.U16 [R71+UR4+0x7500], R73 ;  /* 0x0075004947007988 */ /* 0x0007e20008000404 */
[----:B------:R-:W-:-:S02]  /*13c90*/  IMAD R149, R149, 0xdf, RZ ;  /* 0x000000df95957824 */ /* 0x000fc400078e02ff */
[----:B------:R-:W0:Y:S01]  /*13ca0*/  LDC R92, c[0x0][0x3d8] ;  /* 0x0000f600ff5c7b82 */ /* 0x000e220000000800 */
[----:B------:R-:W-:Y:S04]  /*13cb0*/  STS.U16 [R71+UR4+0x7900], R70 ;  /* 0x0079004647007988 */ /* 0x000fe80008000404 */
[----:B------:R3:W-:Y:S03]  /*13cc0*/  STS.U16 [R71+UR4+0x7d00], R0 ;  /* 0x007d000047007988 */ /* 0x0007e60008000404 */
[----:B---3--:R-:W3:Y:S01]  /*13cd0*/  LDC R73, c[0x0][0x3d8] ;  /* 0x0000f600ff497b82 */ /* 0x008ee20000000800 */
[----:B------:R-:W-:Y:S01]  /*13ce0*/  LOP3.LUT R71, R133, 0x30, RZ, 0x3c, !PT ;  /* 0x0000003085477812 */ /* 0x000fe200078e3cff */
[----:B------:R-:W0:Y:S01]  /*13cf0*/  S2R R152, SR_TID.X ;  /* 0x0000000000987919 */ /* 0x000e220000002100 */
[----:B------:R-:W-:-:S05]  /*13d00*/  IMAD R89, R89, 0x27, RZ ;  /* 0x0000002759597824 */ /* 0x000fca00078e02ff */
[----:B------:R-:W1:Y:S01]  /*13d10*/  LDC R76, c[0x0][0x3d8] ;  /* 0x0000f600ff4c7b82 */ /* 0x000e620000000800 */
[----:B------:R2:W-:Y:S04]  /*13d20*/  STS.U16 [R71+UR4+0x180], R86 ;  /* 0x0001805647007988 */ /* 0x0005e80008000404 */
[----:B------:R0:W-:Y:S01]  /*13d30*/  STS.U16 [R71+UR4+0x580], R90 ;  /* 0x0005805a47007988 */ /* 0x0001e20008000404 */
[----:B------:R-:W-:Y:S02]  /*13d40*/  IMAD R74, R74, 0x5e, RZ ;  /* 0x0000005e4a4a7824 */ /* 0x000fe400078e02ff */
[----:B------:R-:W1:Y:S01]  /*13d50*/  LDC R80, c[0x0][0x3d8] ;  /* 0x0000f600ff507b82 */ /* 0x000e620000000800 */
[----:B----4-:R4:W-:Y:S07]  /*13d60*/  STS.U16 [R71+UR4+0x980], R94 ;  /* 0x0009805e47007988 */ /* 0x0109ee0008000404 */
[----:B--2---:R-:W2:Y:S01]  /*13d70*/  LDC R86, c[0x0][0x3d8] ;  /* 0x0000f600ff567b82 */ /* 0x004ea20000000800 */
[----:B------:R-:W-:Y:S01]  /*13d80*/  STS.U16 [R71+UR4+0xd80], R153 ;  /* 0x000d809947007988 */ /* 0x000fe20008000404 */
[----:B---3--:R-:W-:-:S06]  /*13d90*/  IMAD R73, R73, 0x4e, RZ ;  /* 0x0000004e49497824 */ /* 0x008fcc00078e02ff */
[----:B0-----:R-:W0:Y:S01]  /*13da0*/  LDC R90, c[0x0][0x3d8] ;  /* 0x0000f600ff5a7b82 */ /* 0x001e220000000800 */
[----:B------:R3:W-:Y:S04]  /*13db0*/  STS.U16 [R71+UR4+0x1180], R32 ;  /* 0x0011802047007988 */ /* 0x0007e80008000404 */
[----:B------:R1:W-:Y:S01]  /*13dc0*/  STS.U16 [R71+UR4+0x1580], R137 ;  /* 0x0015808947007988 */ /* 0x0003e20008000404 */
[C---:B------:R-:W-:Y:S01]  /*13dd0*/  LOP3.LUT R0, R152.reuse, 0xf, RZ, 0xc0, !PT ;  /* 0x0000000f98007812 */ /* 0x040fe200078ec0ff */
[----:B------:R-:W-:Y:S01]  /*13de0*/  IMAD R77, R77, 0x8e, RZ ;  /* 0x0000008e4d4d7824 */ /* 0x000fe200078e02ff */
[----:B------:R-:W-:Y:S01]  /*13df0*/  LOP3.LUT R139, R152, 0x60, RZ, 0xc0, !PT ;  /* 0x00000060988b7812 */ /* 0x000fe200078ec0ff */
[----:B------:R1:W-:Y:S01]  /*13e00*/  STS.U16 [R71+UR4+0x1980], R31 ;  /* 0x0019801f47007988 */ /* 0x0003e20008000404 */
[----:B------:R-:W-:Y:S01]  /*13e10*/  IMAD R88, R88, 0x1f, RZ ;  /* 0x0000001f58587824 */ /* 0x000fe200078e02ff */
[----:B----4-:R-:W4:Y:S02]  /*13e20*/  LDC R94, c[0x0][0x3d8] ;  /* 0x0000f600ff5e7b82 */ /* 0x010f240000000800 */
[----:B---3--:R-:W3:Y:S04]  /*13e30*/  LDL.LU R32, [R1+0x1144] ;  /* 0x0011440001207983 */ /* 0x008ee80000300800 */
[----:B-1----:R-:W3:Y:S01]  /*13e40*/  LDL.LU R137, [R1+0x1140] ;  /* 0x0011400001897983 */ /* 0x002ee20000300800 */
[----:B------:R-:W-:Y:S01]  /*13e50*/  IMAD R93, R93, 0x47, RZ ;  /* 0x000000475d5d7824 */ /* 0x000fe200078e02ff */
[----:B------:R-:W1:Y:S02]  /*13e60*/  LDC R84, c[0x0][0x3d8] ;  /* 0x0000f600ff547b82 */ /* 0x000e640000000800 */
[----:B------:R-:W3:Y:S04]  /*13e70*/  LDL.LU R31, [R1+0x113c] ;  /* 0x00113c00011f7983 */ /* 0x000ee80000300800 */
[----:B------:R2:W-:Y:S02]  /*13e80*/  STS.U16 [R71+UR4+0x1d80], R67 ;  /* 0x001d804347007988 */ /* 0x0005e40008000404 */
[----:B------:R-:W0:Y:S02]  /*13e90*/  LDC R99, c[0x0][0x3d8] ;  /* 0x0000f600ff637b82 */ /* 0x000e240000000800 */
[----:B------:R2:W-:Y:S04]  /*13ea0*/  STS.U16 [R71+UR4+0x2180], R140 ;  /* 0x0021808c47007988 */ /* 0x0005e80008000404 */
[----:B------:R2:W-:Y:S01]  /*13eb0*/  STS.U16 [R71+UR4+0x2580], R30 ;  /* 0x0025801e47007988 */ /* 0x0005e20008000404 */
[----:B------:R-:W-:Y:S01]  /*13ec0*/  IMAD R81, R81, 0xce, RZ ;  /* 0x000000ce51517824 */ /* 0x000fe200078e02ff */
[----:B------:R-:W0:Y:S02]  /*13ed0*/  LDC R106, c[0x0][0x3d8] ;  /* 0x0000f600ff6a7b82 */ /* 0x000e240000000800 */
[----:B--2---:R-:W2:Y:S04]  /*13ee0*/  LDL.LU R67, [R1+0x1138] ;  /* 0x0011380001437983 */ /* 0x004ea80000300800 */
[----:B------:R-:W2:Y:S01]  /*13ef0*/  LDL.LU R140, [R1+0x1134] ;  /* 0x00113400018c7983 */ /* 0x000ea20000300800 */
[----:B------:R-:W-:Y:S01]  /*13f00*/  IMAD R97, R97, 0x67, RZ ;  /* 0x0000006761617824 */ /* 0x000fe200078e02ff */
[----:B------:R-:W0:Y:S02]  /*13f10*/  LDC R104, c[0x0][0x3d8] ;  /* 0x0000f600ff687b82 */ /* 0x000e240000000800 */
[----:B------:R-:W2:Y:S04]  /*13f20*/  LDL.LU R30, [R1+0x1130] ;  /* 0x00113000011e7983 */ /* 0x000ea80000300800 */
[----:B------:R4:W-:Y:S02]  /*13f30*/  STS.U16 [R71+UR4+0x2980], R65 ;  /* 0x0029804147007988 */ /* 0x0009e40008000404 */
[----:B------:R-:W0:Y:S02]  /*13f40*/  LDC R102, c[0x0][0x3d8] ;  /* 0x0000f600ff667b82 */ /* 0x000e240000000800 */
[----:B----4-:R-:W4:Y:S01]  /*13f50*/  LDL.LU R65, [R1+0x112c] ;  /* 0x00112c0001417983 */ /* 0x010f220000300800 */
[----:B------:R-:W-:-:S05]  /*13f60*/  IMAD R100, R100, 0x77, RZ ;  /* 0x0000007764647824 */ /* 0x000fca00078e02ff */
[----:B------:R-:W0:Y:S01]  /*13f70*/  LDC R108, c[0x0][0x3d8] ;  /* 0x0000f600ff6c7b82 */ /* 0x000e220000000800 */
[----:B------:R1:W-:Y:S04]  /*13f80*/  STS.U16 [R71+UR4+0x2d80], R142 ;  /* 0x002d808e47007988 */ /* 0x0003e80008000404 */
[----:B------:R-:W-:Y:S03]  /*13f90*/  STS.U16 [R71+UR4+0x3180], R143 ;  /* 0x0031808f47007988 */ /* 0x000fe60008000404 */
[----:B------:R-:W0:Y:S01]  /*13fa0*/  LDC R110, c[0x0][0x3d8] ;  /* 0x0000f600ff6e7b82 */ /* 0x000e220000000800 */
[----:B------:R-:W-:Y:S04]  /*13fb0*/  STS.U16 [R71+UR4+0x3580], R62 ;  /* 0x0035803e47007988 */ /* 0x000fe80008000404 */
[----:B------:R-:W-:Y:S03]  /*13fc0*/  STS.U16 [R71+UR4+0x3980], R63 ;  /* 0x0039803f47007988 */ /* 0x000fe60008000404 */
[----:B------:R-:W0:Y:S01]  /*13fd0*/  LDC R112, c[0x0][0x3d8] ;  /* 0x0000f600ff707b82 */ /* 0x000e220000000800 */
[----:B------:R-:W-:Y:S04]  /*13fe0*/  STS.U16 [R71+UR4+0x3d80], R60 ;  /* 0x003d803c47007988 */ /* 0x000fe80008000404 */
[----:B------:R-:W-:Y:S01]  /*13ff0*/  STS.U16 [R71+UR4+0x4180], R2 ;  /* 0x0041800247007988 */ /* 0x000fe20008000404 */
[----:B------:R-:W-:-:S02]  /*14000*/  IMAD R103, R103, 0x7f, RZ ;  /* 0x0000007f67677824 */ /* 0x000fc400078e02ff */
[----:B------:R-:W0:Y:S01]  /*14010*/  LDC R114, c[0x0][0x3d8] ;  /* 0x0000f600ff727b82 */ /* 0x000e220000000800 */
[----:B------:R-:W-:Y:S04]  /*14020*/  STS.U16 [R71+UR4+0x4580], R163 ;  /* 0x004580a347007988 */ /* 0x000fe80008000404 */
[----:B------:R-:W-:Y:S03]  /*14030*/  STS.U16 [R71+UR4+0x4980], R162 ;  /* 0x004980a247007988 */ /* 0x000fe60008000404 */
[----:B------:R-:W0:Y:S01]  /*14040*/  LDC R116, c[0x0][0x3d8] ;  /* 0x0000f600ff747b82 */ /* 0x000e220000000800 */
[----:B------:R-:W-:Y:S04]  /*14050*/  STS.U16 [R71+UR4+0x4d80], R159 ;  /* 0x004d809f47007988 */ /* 0x000fe80008000404 */
[----:B------:R-:W-:Y:S03]  /*14060*/  STS.U16 [R71+UR4+0x5180], R158 ;  /* 0x0051809e47007988 */ /* 0x000fe60008000404 */
[----:B------:R-:W2:Y:S01]  /*14070*/  LDC R118, c[0x0][0x3d8] ;  /* 0x0000f600ff767b82 */ /* 0x000ea20000000800 */
[----:B------:R1:W-:Y:S04]  /*14080*/  STS.U16 [R71+UR4+0x5580], R101 ;  /* 0x0055806547007988 */ /* 0x0003e80008000404 */
[----:B-1----:R-:W3:Y:S01]  /*14090*/  LDL.LU R142, [R1+0x1128] ;  /* 0x00112800018e7983 */ /* 0x002ee20000300800 */
[----:B------:R-:W-:-:S02]  /*140a0*/  LEA.HI R139, R139, R0, RZ, 0x1f ;  /* 0x000000008b8b7211 */ /* 0x000fc400078ff8ff */
[----:B------:R-:W1:Y:S01]  /*140b0*/  LDC R120, c[0x0][0x3d8] ;  /* 0x0000f600ff787b82 */ /* 0x000e620000000800 */
[----:B------:R-:W-:Y:S04]  /*140c0*/  STS.U16 [R71+UR4+0x5980], R98 ;  /* 0x0059806247007988 */ /* 0x000fe80008000404 */
[----:B------:R0:W-:Y:S01]  /*140d0*/  STS.U16 [R71+UR4+0x5d80], R95 ;  /* 0x005d805f47007988 */ /* 0x0001e20008000404 */
[----:B------:R-:W-:Y:S01]  /*140e0*/  LOP3.LUT R0, R133, 0x40, RZ, 0x3c, !PT ;  /* 0x0000004085007812 */ /* 0x000fe200078e3cff */
[----:B------:R-:W-:Y:S01]  /*140f0*/  IMAD R105, R105, 0x12c, RZ ;  /* 0x0000012c69697824 */ /* 0x000fe200078e02ff */
[----:B------:R-:W1:Y:S01]  /*14100*/  LDC R101, c[0x0][0x3d8] ;  /* 0x0000f600ff657b82 */ /* 0x000e620000000800 */
[----:B------:R-:W3:Y:S04]  /*14110*/  LDL.LU R143, [R1+0x1124] ;  /* 0x00112400018f7983 */ /* 0x000ee80000300800 */
[----:B------:R0:W-:Y:S01]  /*14120*/  STS.U16 [R71+UR4+0x6180], R91 ;  /* 0x0061805b47007988 */ /* 0x0001e20008000404 */
[----:B------:R-:W-:-:S02]  /*14130*/  IMAD R86, R86, 0xf, RZ ;  /* 0x0000000f56567824 */ /* 0x000fc400078e02ff */
[----:B0-----:R-:W-:Y:S01]  /*14140*/  IMAD R90, R90, 0x2f, RZ ;  /* 0x0000002f5a5a7824 */ /* 0x001fe200078e02ff */
[----:B------:R-:W3:Y:S01]  /*14150*/  LDL.LU R62, [R1+0x1120] ;  /* 0x00112000013e7983 */ /* 0x000ee20000300800 */
[----:B------:R-:W-:Y:S01]  /*14160*/  IMAD R76, R76, 0x7e, RZ ;  /* 0x0000007e4c4c7824 */ /* 0x000fe200078e02ff */
[----:B------:R-:W0:Y:S02]  /*14170*/  LDC R95, c[0x0][0x3d8] ;  /* 0x0000f600ff5f7b82 */ /* 0x000e240000000800 */
[----:B------:R1:W-:Y:S04]  /*14180*/  STS.U16 [R71+UR4+0x6580], R87 ;  /* 0x0065805747007988 */ /* 0x0003e80008000404 */
[----:B------:R-:W3:Y:S02]  /*14190*/  LDL.LU R63, [R1+0x111c] ;  /* 0x00111c00013f7983 */ /* 0x000ee40000300800 */
[----:B------:R-:W0:Y:S02]  /*141a0*/  LDC R91, c[0x0][0x3d8] ;  /* 0x0000f600ff5b7b82 */ /* 0x000e240000000800 */
[----:B------:R1:W-:Y:S04]  /*141b0*/  STS.U16 [R71+UR4+0x6980], R83 ;  /* 0x0069805347007988 */ /* 0x0003e80008000404 */
[----:B------:R-:W3:Y:S02]  /*141c0*/  LDL.LU R60, [R1+0x1118] ;  /* 0x00111800013c7983 */ /* 0x000ee40000300800 */
[----:B-1----:R-:W1:Y:S02]  /*141d0*/  LDC R87, c[0x0][0x3d8] ;  /* 0x0000f600ff577b82 */ /* 0x002e640000000800 */
[----:B------:R0:W-:Y:S04]  /*141e0*/  STS.U16 [R71+UR4+0x6d80], R79 ;  /* 0x006d804f47007988 */ /* 0x0001e80008000404 */
[----:B------:R-:W3:Y:S01]  /*141f0*/  LDL.LU R2, [R1+0x1114] ;  /* 0x0011140001027983 */ /* 0x000ee20000300800 */
[----:B------:R-:W-:Y:S01]  /*14200*/  IMAD R109, R109, 0x8f, RZ ;  /* 0x0000008f6d6d7824 */ /* 0x000fe200078e02ff */
[----:B------:R-:W1:Y:S02]  /*14210*/  LDC R83, c[0x0][0x3d8] ;  /* 0x0000f600ff537b82 */ /* 0x000e640000000800 */
[----:B------:R0:W-:Y:S04]  /*14220*/  STS.U16 [R71+UR4+0x7180], R136 ;  /* 0x0071808847007988 */ /* 0x0001e80008000404 */
[----:B------:R0:W-:Y:S01]  /*14230*/  STS.U16 [R71+UR4+0x7580], R134 ;  /* 0x0075808647007988 */ /* 0x0001e20008000404 */
[----:B------:R-:W-:Y:S01]  /*14240*/  IMAD R107, R107, 0x12e, RZ ;  /* 0x0000012e6b6b7824 */ /* 0x000fe200078e02ff */
[----:B0-----:R-:W0:Y:S02]  /*14250*/  LDC R79, c[0x0][0x3d8] ;  /* 0x0000f600ff4f7b82 */ /* 0x001e240000000800 */
[----:B------:R1:W-:Y:S04]  /*14260*/  STS.U16 [R71+UR4+0x7980], R66 ;  /* 0x0079804247007988 */ /* 0x0003e80008000404 */
[----:B------:R-:W3:Y:S02]  /*14270*/  LDL.LU R136, [R1+0x1110] ;  /* 0x0011100001887983 */ /* 0x000ee40000300800 */
[----:B------:R-:W0:Y:S02]  /*14280*/  LDC R124, c[0x0][0x3d8] ;  /* 0x0000f600ff7c7b82 */ /* 0x000e240000000800 */
[----:B------:R-:W3:Y:S04]  /*14290*/  LDL.LU R134, [R1+0x110c] ;  /* 0x00110c0001867983 */ /* 0x000ee80000300800 */
[----:B-1----:R-:W3:Y:S01]  /*142a0*/  LDL.LU R66, [R1+0x1108] ;  /* 0x0011080001427983 */ /* 0x002ee20000300800 */
[----:B------:R-:W-:Y:S01]  /*142b0*/  IMAD R115, R115, 0x9f, RZ ;  /* 0x0000009f73737824 */ /* 0x000fe200078e02ff */
[----:B------:R-:W1:Y:S02]  /*142c0*/  LDC R98, c[0x0][0x3d8] ;  /* 0x0000f600ff627b82 */ /* 0x000e640000000800 */
[----:B------:R0:W-:Y:S01]  /*142d0*/  STS.U16 [R71+UR4+0x7d80], R64 ;  /* 0x007d804047007988 */ /* 0x0001e20008000404 */
[----:B------:R-:W0:Y:S01]  /*142e0*/  S2R R152, SR_CTAID.X ;  /* 0x0000000000987919 */ /* 0x000e220000002500 */
[----:B------:R-:W-:-:S04]  /*142f0*/  IMAD R92, R92, 0x3f, RZ ;  /* 0x0000003f5c5c7824 */ /* 0x000fc800078e02ff */
[----:B------:R-:W1:Y:S01]  /*14300*/  LDC R130, c[0x0][0x3d8] ;  /* 0x0000f600ff827b82 */ /* 0x000e620000000800 */
[----:B0-----:R-:W3:Y:S01]  /*14310*/  LDL.LU R64, [R1+0x1104] ;  /* 0x0011040001407983 */ /* 0x001ee20000300800 */
[----:B------:R-:W-:Y:S02]  /*14320*/  IMAD R94, R94, 0x4f, RZ ;  /* 0x0000004f5e5e7824 */ /* 0x000fe400078e02ff */
[----:B------:R-:W-:-:S04]  /*14330*/  IMAD R80, R80, 0xbe, RZ ;  /* 0x000000be50507824 */ /* 0x000fc800078e02ff */
[----:B------:R-:W0:Y:S01]  /*14340*/  LDC R122, c[0x0][0x3d8] ;  /* 0x0000f600ff7a7b82 */ /* 0x000e220000000800 */
[----:B------:R-:W-:Y:S02]  /*14350*/  IMAD R96, R96, 0x5f, RZ ;  /* 0x0000005f60607824 */ /* 0x000fe400078e02ff */
[----:B------:R-:W-:Y:S02]  /*14360*/  IMAD R84, R84, 0xfe, RZ ;  /* 0x000000fe54547824 */ /* 0x000fe400078e02ff */
[----:B------:R-:W-:Y:S02]  /*14370*/  IMAD R99, R99, 0x10c, RZ ;  /* 0x0000010c63637824 */ /* 0x000fe400078e02ff */
[----:B------:R-:W-:Y:S01]  /*14380*/  IMAD R106, R106, 0x87, RZ ;  /* 0x000000876a6a7824 */ /* 0x000fe200078e02ff */
[----:B------:R-:W0:Y:S01]  /*14390*/  LDC R126, c[0x0][0x3d8] ;  /* 0x0000f600ff7e7b82 */ /* 0x000e220000000800 */
[----:B------:R-:W-:Y:S02]  /*143a0*/  IMAD R104, R104, 0x11e, RZ ;  /* 0x0000011e68687824 */ /* 0x000fe400078e02ff */
[----:B------:R-:W-:-:S02]  /*143b0*/  IMAD R102, R102, 0x11c, RZ ;  /* 0x0000011c66667824 */ /* 0x000fc400078e02ff */
[----:B------:R-:W-:Y:S02]  /*143c0*/  IMAD R108, R108, 0x13c, RZ ;  /* 0x0000013c6c6c7824 */ /* 0x000fe400078e02ff */
[----:B------:R-:W-:Y:S01]  /*143d0*/  IMAD R110, R110, 0x13e, RZ ;  /* 0x0000013e6e6e7824 */ /* 0x000fe200078e02ff */
[----:B------:R-:W0:Y:S01]  /*143e0*/  LDC R128, c[0x0][0x3d8] ;  /* 0x0000f600ff807b82 */ /* 0x000e220000000800 */
[----:B------:R-:W-:Y:S02]  /*143f0*/  IMAD R112, R112, 0x97, RZ ;  /* 0x0000009770707824 */ /* 0x000fe400078e02ff */
[----:B------:R-:W-:Y:S02]  /*14400*/  IMAD R111, R111, 0x14c, RZ ;  /* 0x0000014c6f6f7824 */ /* 0x000fe400078e02ff */
[----:B------:R-:W-:Y:S02]  /*14410*/  IMAD R113, R113, 0x14e, RZ ;  /* 0x0000014e71717824 */ /* 0x000fe400078e02ff */
[----:B------:R-:W-:Y:S01]  /*14420*/  IMAD R114, R114, 0x15c, RZ ;  /* 0x0000015c72727824 */ /* 0x000fe200078e02ff */
[----:B------:R-:W0:Y:S01]  /*14430*/  LDC R132, c[0x0][0x3d8] ;  /* 0x0000f600ff847b82 */ /* 0x000e220000000800 */
[----:B------:R-:W-:-:S02]  /*14440*/  IMAD R116, R116, 0x15e, RZ ;  /* 0x0000015e74747824 */ /* 0x000fc400078e02ff */
[----:B------:R-:W-:Y:S02]  /*14450*/  IMAD R117, R117, 0x16c, RZ ;  /* 0x0000016c75757824 */ /* 0x000fe400078e02ff */
[----:B------:R-:W-:Y:S02]  /*14460*/  IMAD R121, R121, 0xaf, RZ ;  /* 0x000000af79797824 */ /* 0x000fe400078e02ff */
[----:B------:R-:W-:Y:S01]  /*14470*/  IMAD R119, R119, 0x16e, RZ ;  /* 0x0000016e77777824 */ /* 0x000fe200078e02ff */
[----:B------:R-:W0:Y:S01]  /*14480*/  LDC R144, c[0x0][0x3d8] ;  /* 0x0000f600ff907b82 */ /* 0x000e220000000800 */
[----:B------:R-:W-:Y:S02]  /*14490*/  IMAD R125, R125, 0x18e, RZ ;  /* 0x0000018e7d7d7824 */ /* 0x000fe400078e02ff */
[----:B------:R-:W-:-:S05]  /*144a0*/  IMAD R131, R131, 0xc7, RZ ;  /* 0x000000c783837824 */ /* 0x000fca00078e02ff */
[----:B------:R-:W0:Y:S01]  /*144b0*/  LDC R146, c[0x0][0x3d8] ;  /* 0x0000f600ff927b82 */ /* 0x000e220000000800 */
[----:B------:R-:W-:-:S07]  /*144c0*/  IMAD R123, R123, 0x18c, RZ ;  /* 0x0000018c7b7b7824 */ /* 0x000fce00078e02ff */
[----:B------:R-:W0:Y:S08]  /*144d0*/  LDC R148, c[0x0][0x3d8] ;  /* 0x0000f600ff947b82 */ /* 0x000e300000000800 */
[----:B------:R-:W0:Y:S01]  /*144e0*/  LDC R154, c[0x0][0x3d8] ;  /* 0x0000f600ff9a7b82 */ /* 0x000e220000000800 */
[----:B------:R-:W-:Y:S01]  /*144f0*/  IMAD R127, R127, 0xbf, RZ ;  /* 0x000000bf7f7f7824 */ /* 0x000fe200078e02ff */
[----:B------:R-:W0:Y:S01]  /*14500*/  S2R R163, SR_TID.X ;  /* 0x0000000000a37919 */ /* 0x000e220000002100 */
[----:B------:R-:W-:Y:S01]  /*14510*/  PRMT R70, RZ, 0x7610, R70 ;  /* 0x00007610ff467816 */ /* 0x000fe20000000046 */
[----:B------:R-:W-:-:S02]  /*14520*/  IMAD R141, R141, 0xcf, RZ ;  /* 0x000000cf8d8d7824 */ /* 0x000fc400078e02ff */
[----:B------:R-:W-:Y:S01]  /*14530*/  IMAD R138, R138, 0x1bc, RZ ;  /* 0x000001bc8a8a7824 */ /* 0x000fe200078e02ff */
[----:B------:R-:W-:Y:S01]  /*14540*/  PRMT R68, RZ, 0x7610, R68 ;  /* 0x00007610ff447816 */ /* 0x000fe20000000044 */
[----:B------:R-:W-:Y:S01]  /*14550*/  IMAD R147, R147, 0x1ce, RZ ;  /* 0x000001ce93937824 */ /* 0x000fe200078e02ff */
[----:B------:R-:W0:Y:S01]  /*14560*/  LDC R162, c[0x0][0x3d8] ;  /* 0x0000f600ffa27b82 */ /* 0x000e220000000800 */
[----:B------:R-:W-:Y:S01]  /*14570*/  PRMT R69, RZ, 0x7610, R69 ;  /* 0x00007610ff457816 */ /* 0x000fe20000000045 */
[----:B------:R-:W-:-:S06]  /*14580*/  IMAD R155, R155, 0x1ee, RZ ;  /* 0x000001ee9b9b7824 */ /* 0x000fcc00078e02ff */
[----:B------:R-:W0:Y:S08]  /*14590*/  LDC R129, c[0x0][0x3a8] ;  /* 0x0000ea00ff817b82 */ /* 0x000e300000000800 */
[----:B------:R-:W0:Y:S08]  /*145a0*/  LDC R150, c[0x0][0x3d8] ;  /* 0x0000f600ff967b82 */ /* 0x000e300000000800 */
[----:B------:R-:W0:Y:S08]  /*145b0*/  LDC R151, c[0x0][0x3d8] ;  /* 0x0000f600ff977b82 */ /* 0x000e300000000800 */
[----:B------:R-:W0:Y:S08]  /*145c0*/  LDC R159, c[0x0][0x3d8] ;  /* 0x0000f600ff9f7b82 */ /* 0x000e300000000800 */
[----:B------:R-:W0:Y:S01]  /*145d0*/  LDC R158, c[0x0][0x3d8] ;  /* 0x0000f600ff9e7b82 */ /* 0x000e220000000800 */
[----:B----4-:R4:W-:Y:S04]  /*145e0*/  STS.U16 [R0+UR4+0x200], R65 ;  /* 0x0002004100007988 */ /* 0x0109e80008000404 */
[----:B--2---:R2:W-:Y:S04]  /*145f0*/  STS.U16 [R0+UR4+0x600], R67 ;  /* 0x0006004300007988 */ /* 0x0045e80008000404 */
[----:B---3--:R3:W-:Y:S04]  /*14600*/  STS.U16 [R0+UR4+0xa00], R137 ;  /* 0x000a008900007988 */ /* 0x0087e80008000404 */
[----:B----4-:R-:W4:Y:S04]  /*14610*/  LDL.LU R65, [R1+0x1100] ;  /* 0x0011000001417983 */ /* 0x010f280000300800 */
[----:B--2---:R-:W2:Y:S04]  /*14620*/  LDL.LU R67, [R1+0x10fc] ;  /* 0x0010fc0001437983 */ /* 0x004ea80000300800 */
[----:B---3--:R-:W3:Y:S04]  /*14630*/  LDL.LU R137, [R1+0x10f8] ;  /* 0x0010f80001897983 */ /* 0x008ee80000300800 */
[----:B------:R0:W-:Y:S04]  /*14640*/  STS.U16 [R0+UR4+0xe00], R61 ;  /* 0x000e003d00007988 */ /* 0x0001e80008000404 */
[----:B------:R1:W-:Y:S04]  /*14650*/  STS.U16 [R0+UR4+0x1200], R135 ;  /* 0x0012008700007988 */ /* 0x0003e80008000404 */
[----:B0-----:R-:W2:Y:S04]  /*14660*/  LDL.LU R61, [R1+0x10f4] ;  /* 0x0010f400013d7983 */ /* 0x001ea80000300800 */
[----:B-1----:R-:W2:Y:S04]  /*14670*/  LDL.LU R135, [R1+0x10f0] ;  /* 0x0010f00001877983 */ /* 0x002ea80000300800 */
[----:B------:R0:W-:Y:S04]  /*14680*/  STS.U16 [R0+UR4+0x1600], R3 ;  /* 0x0016000300007988 */ /* 0x0001e80008000404 */
[----:B0-----:R-:W2:Y:S04]  /*14690*/  LDL.LU R3, [R1+0x10ec] ;  /* 0x0010ec0001037983 */ /* 0x001ea80000300800 */
        /* <DEDUP_REMOVED lines=8> */
[----:B0-----:R-:W2:Y:S04]  /*14720*/  LDL.LU R4, [R1+0x10e8] ;  /* 0x0010e80001047983 */ /* 0x001ea80000300800 */
[----:B------:R0:W-:Y:S04]  /*14730*/  STS.U16 [R0+UR4+0x3a00], R12 ;  /* 0x003a000c00007988 */ /* 0x0001e80008000404 */
[----:B-1----:R-:W2:Y:S04]  /*14740*/  LDL.LU R5, [R1+0x10e4] ;  /* 0x0010e40001057983 */ /* 0x002ea80000300800 */
[----:B------:R1:W-:Y:S04]  /*14750*/  STS.U16 [R0+UR4+0x3e00], R13 ;  /* 0x003e000d00007988 */ /* 0x0003e80008000404 */
[----:B------:R-:W2:Y:S04]  /*14760*/  LDL.LU R6, [R1+0x10e0] ;  /* 0x0010e00001067983 */ /* 0x000ea80000300800 */
        /* <DEDUP_REMOVED lines=11> */
[----:B0-----:R-:W2:Y:S04]  /*14820*/  LDL.LU R12, [R1+0x10c8] ;  /* 0x0010c800010c7983 */ /* 0x001ea80000300800 */
[----:B------:R0:W-:Y:S04]  /*14830*/  STS.U16 [R0+UR4+0x5a00], R20 ;  /* 0x005a001400007988 */ /* 0x0001e80008000404 */
[----:B-1----:R-:W2:Y:S04]  /*14840*/  LDL.LU R13, [R1+0x10c4] ;  /* 0x0010c400010d7983 */ /* 0x002ea80000300800 */
[----:B------:R1:W-:Y:S01]  /*14850*/  STS.U16 [R0+UR4+0x5e00], R21 ;  /* 0x005e001500007988 */ /* 0x0003e20008000404 */
[----:B------:R-:W-:-:S03]  /*14860*/  LOP3.LUT R71, R133, 0x50, RZ, 0x3c, !PT ;  /* 0x0000005085477812 */ /* 0x000fc600078e3cff */
        /* <DEDUP_REMOVED lines=26> */
[----:B------:R-:W3:Y:S04]  /*14a10*/  LDL.LU R27, [R1+0x108c] ;  /* 0x00108c00011b7983 */ /* 0x000ee80000300800 */
[----:B------:R1:W-:Y:S04]  /*14a20*/  STS.U16 [R71+UR4+0x1680], R35 ;  /* 0x0016802347007988 */ /* 0x0003e80008000404 */
[----:B0-----:R-:W3:Y:S04]  /*14a30*/  LDL.LU R28, [R1+0x1088] ;  /* 0x00108800011c7983 */ /* 0x001ee80000300800 */
[----:B------:R0:W-:Y:S04]  /*14a40*/  STS.U16 [R71+UR4+0x1a80], R36 ;  /* 0x001a802447007988 */ /* 0x0001e80008000404 */
[----:B-1----:R-:W3:Y:S04]  /*14a50*/  LDL.LU R29, [R1+0x1084] ;  /* 0x00108400011d7983 */ /* 0x002ee80000300800 */
[----:B------:R1:W-:Y:S04]  /*14a60*/  STS.U16 [R71+UR4+0x1e80], R37 ;  /* 0x001e802547007988 */ /* 0x0003e80008000404 */
[----:B------:R-:W3:Y:S04]  /*14a70*/  LDL.LU R30, [R1+0x1080] ;  /* 0x00108000011e7983 */ /* 0x000ee80000300800 */
        /* <DEDUP_REMOVED lines=34> */
[----:B------:R-:W-:Y:S04]  /*14ca0*/  STS.U16 [R71+UR4+0x6680], R55 ;  /* 0x0066803747007988 */ /* 0x000fe80008000404 */
[----:B------:R-:W3:Y:S04]  /*14cb0*/  LDL.LU R48, [R1+0x1038] ;  /* 0x0010380001307983 */ /* 0x000ee80000300800 */
[----:B------:R-:W-:Y:S04]  /*14cc0*/  STS.U16 [R71+UR4+0x6a80], R56 ;  /* 0x006a803847007988 */ /* 0x000fe80008000404 */
[----:B------:R-:W3:Y:S04]  /*14cd0*/  LDL.LU R49, [R1+0x1034] ;  /* 0x0010340001317983 */ /* 0x000ee80000300800 */
[----:B------:R-:W-:Y:S04]  /*14ce0*/  STS.U16 [R71+UR4+0x6e80], R57 ;  /* 0x006e803947007988 */ /* 0x000fe80008000404 */
[----:B------:R-:W3:Y:S04]  /*14cf0*/  LDL.LU R50, [R1+0x1030] ;  /* 0x0010300001327983 */ /* 0x000ee80000300800 */
[----:B------:R-:W-:Y:S01]  /*14d00*/  STS.U16 [R71+UR4+0x7280], R58 ;  /* 0x0072803a47007988 */ /* 0x000fe20008000404 */
[----:B------:R-:W-:-:S03]  /*14d10*/  LOP3.LUT R0, R133, 0x60, RZ, 0x3c, !PT ;  /* 0x0000006085007812 */ /* 0x000fc600078e3cff */
[----:B------:R-:W3:Y:S04]  /*14d20*/  LDL.LU R51, [R1+0x102c] ;  /* 0x00102c0001337983 */ /* 0x000ee80000300800 */
[----:B------:R-:W-:Y:S04]  /*14d30*/  STS.U16 [R71+UR4+0x7680], R59 ;  /* 0x0076803b47007988 */ /* 0x000fe80008000404 */
[----:B0-----:R-:W3:Y:S04]  /*14d40*/  LDL.LU R52, [R1+0x1028] ;  /* 0x0010280001347983 */ /* 0x001ee80000300800 */
[----:B------:R0:W-:Y:S04]  /*14d50*/  STS.U16 [R71+UR4+0x7a80], R165 ;  /* 0x007a80a547007988 */ /* 0x0001e80008000404 */
[----:B-1----:R-:W3:Y:S04]  /*14d60*/  LDL.LU R53, [R1+0x1024] ;  /* 0x0010240001357983 */ /* 0x002ee80000300800 */
[----:B------:R-:W3:Y:S01]  /*14d70*/  LDL.LU R54, [R1+0x1020] ;  /* 0x0010200001367983 */ /* 0x000ee20000300800 */
[----:B0-----:R-:W0:Y:S03]  /*14d80*/  LDC R165, c[0x0][0x3d8] ;  /* 0x0000f600ffa57b82 */ /* 0x001e260000000800 */
[----:B------:R-:W3:Y:S04]  /*14d90*/  LDL.LU R55, [R1+0x101c] ;  /* 0x00101c0001377983 */ /* 0x000ee80000300800 */
[----:B------:R-:W3:Y:S04]  /*14da0*/  LDL.LU R56, [R1+0x1018] ;  /* 0x0010180001387983 */ /* 0x000ee80000300800 */
[----:B------:R-:W3:Y:S04]  /*14db0*/  LDL.LU R57, [R1+0x1014] ;  /* 0x0010140001397983 */ /* 0x000ee80000300800 */
[----:B------:R-:W3:Y:S04]  /*14dc0*/  LDL.LU R58, [R1+0x1010] ;  /* 0x00101000013a7983 */ /* 0x000ee80000300800 */
[----:B------:R1:W-:Y:S04]  /*14dd0*/  STS.U16 [R71+UR4+0x7e80], R164 ;  /* 0x007e80a447007988 */ /* 0x0003e80008000404 */
[----:B------:R-:W3:Y:S04]  /*14de0*/  LDL.LU R59, [R1+0x100c] ;  /* 0x00100c00013b7983 */ /* 0x000ee80000300800 */
[----:B------:R0:W-:Y:S02]  /*14df0*/  STS.U16 [R0+UR4+0x300], R140 ;  /* 0x0003008c00007988 */ /* 0x0001e40008000404 */
[----:B0-----:R-:W-:Y:S01]  /*14e00*/  IMAD R165, R165, 0xe, RZ ;  /* 0x0000000ea5a57824 */ /* 0x001fe200078e02ff */
[----:B-1----:R-:W0:Y:S01]  /*14e10*/  LDC R71, c[0x0][0x3d8] ;  /* 0x0000f600ff477b82 */ /* 0x002e220000000800 */
[----:B------:R-:W3:Y:S04]  /*14e20*/  LDL.LU R140, [R1+0x1008] ;  /* 0x00100800018c7983 */ /* 0x000ee80000300800 */
[----:B------:R-:W-:Y:S04]  /*14e30*/  STS.U16 [R0+UR4+0x700], R161 ;  /* 0x000700a100007988 */ /* 0x000fe80008000404 */
[----:B------:R-:W-:Y:S04]  /*14e40*/  STS.U16 [R0+UR4+0xb00], R160 ;  /* 0x000b00a000007988 */ /* 0x000fe80008000404 */
[----:B------:R-:W-:Y:S04]  /*14e50*/  STS.U16 [R0+UR4+0xf00], R157 ;  /* 0x000f009d00007988 */ /* 0x000fe80008000404 */
[----:B------:R1:W-:Y:S01]  /*14e60*/  STS.U16 [R0+UR4+0x1300], R156 ;  /* 0x0013009c00007988 */ /* 0x0003e20008000404 */
[----:B------:R-:W-:-:S02]  /*14e70*/  SHF.L.U32 R152, R152, 0x6, RZ ;  /* 0x0000000698987819 */ /* 0x000fc400000006ff */
[-C--:B-1----:R-:W-:Y:S02]  /*14e80*/  IADD3 R156, P6, PT, R165, R142.reuse, RZ ;  /* 0x0000008ea59c7210 */ /* 0x082fe40007fde0ff */
[----:B------:R-:W1:Y:S01]  /*14e90*/  LDC R165, c[0x0][0x3d8] ;  /* 0x0000f600ffa57b82 */ /* 0x000e620000000800 */
[----:B------:R-:W-:Y:S01]  /*14ea0*/  IMAD.IADD R139, R152, 0x1, R139 ;  /* 0x00000001988b7824 */ /* 0x000fe200078e028b */
[-C--:B--2---:R-:W-:Y:S02]  /*14eb0*/  IADD3 R152, P5, PT, R135, R142.reuse, RZ ;  /* 0x0000008e87987210 */ /* 0x084fe40007fbe0ff */
[-C--:B------:R-:W-:Y:S02]  /*14ec0*/  LEA.HI.X.SX32 R157, R85, R143.reuse, 0x1, P6 ;  /* 0x0000008f559d7211 */ /* 0x080fe400030f0eff */
[----:B------:R-:W-:Y:S01]  /*14ed0*/  LEA.HI.X.SX32 R153, R86, R143, 0x1, P5 ;  /* 0x0000008f56997211 */ /* 0x000fe200028f0eff */
[----:B0-----:R-:W-:Y:S01]  /*14ee0*/  IMAD R71, R71, 0x2e, RZ ;  /* 0x0000002e47477824 */ /* 0x001fe200078e02ff */
[----:B------:R-:W0:Y:S01]  /*14ef0*/  LDC R85, c[0x0][0x3d8] ;  /* 0x0000f600ff557b82 */ /* 0x000e220000000800 */
[----:B------:R-:W-:Y:S04]  /*14f00*/  STL.64 [R1+0x6e8], R156 ;  /* 0x0006e89c01007387 */ /* 0x000fe80000100a00 */
[----:B------:R2:W-:Y:S01]  /*14f10*/  STL.64 [R1+0x6b0], R152 ;  /* 0x0006b09801007387 */ /* 0x0005e20000100a00 */
[----:B-1----:R-:W-:Y:S01]  /*14f20*/  IMAD R165, R165, 0x6c, RZ ;  /* 0x0000006ca5a57824 */ /* 0x002fe200078e02ff */
[----:B--2---:R-:W-:-:S04]  /*14f30*/  IADD3 R152, P5, PT, R73, R142, RZ ;  /* 0x0000008e49987210 */ /* 0x004fc80007fbe0ff */
[-C--:B------:R-:W-:Y:S02]  /*14f40*/  LEA.HI.X.SX32 R153, R89, R143.reuse, 0x1, P5 ;  /* 0x0000008f59997211 */ /* 0x080fe400028f0eff */
[-C--:B------:R-:W-:Y:S02]  /*14f50*/  IADD3 R86, P5, PT, R165, R142.reuse, RZ ;  /* 0x0000008ea5567210 */ /* 0x080fe40007fbe0ff */
[----:B------:R-:W1:Y:S01]  /*14f60*/  LDC R165, c[0x0][0x3d8] ;  /* 0x0000f600ffa57b82 */ /* 0x000e620000000800 */
[----:B------:R-:W-:Y:S01]  /*14f70*/  IMAD R87, R87, 0x17, RZ ;  /* 0x0000001757577824 */ /* 0x000fe200078e02ff */
[-C--:B------:R-:W-:Y:S02]  /*14f80*/  IADD3 R160, P4, PT, R71, R142.reuse, RZ ;  /* 0x0000008e47a07210 */ /* 0x080fe40007f9e0ff */
[----:B------:R-:W-:Y:S02]  /*14f90*/  IADD3 R156, P6, PT, R72, R142, RZ ;  /* 0x0000008e489c7210 */ /* 0x000fe40007fde0ff */
[----:B------:R-:W-:-:S02]  /*14fa0*/  LEA.HI.X.SX32 R161, R87, R143, 0x1, P4 ;  /* 0x0000008f57a17211 */ /* 0x000fc400020f0eff */
[----:B------:R-:W-:Y:S02]  /*14fb0*/  LEA.HI.X.SX32 R157, R88, R143, 0x1, P6 ;  /* 0x0000008f589d7211 */ /* 0x000fe400030f0eff */
[----:B------:R-:W-:Y:S01]  /*14fc0*/  IADD3 R134, P4, PT, R134, R142, RZ ;  /* 0x0000008e86867210 */ /* 0x000fe20007f9e0ff */
[----:B------:R-:W-:Y:S01]  /*14fd0*/  STL.64 [R1+0x678], R160 ;  /* 0x000678a001007387 */ /* 0x000fe20000100a00 */
[----:B------:R-:W-:-:S03]  /*14fe0*/  IMAD R91, R91, 0x37, RZ ;  /* 0x000000375b5b7824 */ /* 0x000fc600078e02ff */
[----:B------:R2:W-:Y:S01]  /*14ff0*/  STL.64 [R1+0x640], R156 ;  /* 0x0006409c01007387 */ /* 0x0005e20000100a00 */
[----:B------:R-:W-:-:S03]  /*15000*/  LEA.HI.X.SX32 R135, R71, R143, 0x1, P4 ;  /* 0x0000008f47877211 */ /* 0x000fc600020f0eff */
[----:B------:R0:W-:Y:S01]  /*15010*/  STL.64 [R1+0x608], R152 ;  /* 0x0006089801007387 */ /* 0x0001e20000100a00 */
[----:B------:R-:W-:Y:S02]  /*15020*/  IMAD R164, R3, 0x36, RZ ;  /* 0x0000003603a47824 */ /* 0x000fe400078e02ff */
[----:B------:R-:W-:Y:S01]  /*15030*/  IMAD R79, R79, 0xae, RZ ;  /* 0x000000ae4f4f7824 */ /* 0x000fe200078e02ff */
[----:B------:R1:W3:Y:S01]  /*15040*/  @P2 LDG.E.U16 R70, desc[UR8][R134.64] ;  /* 0x0000000886462981 */ /* 0x0002e2000c1e1500 */
[-C--:B--2---:R-:W-:Y:S02]  /*15050*/  IADD3 R156, P6, PT, R74, R142.reuse, RZ ;  /* 0x0000008e4a9c7210 */ /* 0x084fe40007fde0ff */
[----:B0-----:R-:W-:Y:S02]  /*15060*/  IADD3 R152, P4, PT, R75, R142, RZ ;  /* 0x0000008e4b987210 */ /* 0x001fe40007f9e0ff */
[-C--:B------:R-:W-:Y:S01]  /*15070*/  LEA.HI.X.SX32 R157, R90, R143.reuse, 0x1, P6 ;  /* 0x0000008f5a9d7211 */ /* 0x080fe200030f0eff */
[----:B-1----:R-:W-:Y:S01]  /*15080*/  IMAD R165, R165, 0x8c, RZ ;  /* 0x0000008ca5a57824 */ /* 0x002fe200078e02ff */
[----:B------:R-:W-:-:S03]  /*15090*/  LEA.HI.X.SX32 R153, R91, R143, 0x1, P4 ;  /* 0x0000008f5b997211 */ /* 0x000fc600020f0eff */
[----:B------:R-:W-:Y:S04]  /*150a0*/  STL.64 [R1+0x5d0], R156 ;  /* 0x0005d09c01007387 */ /* 0x000fe80000100a00 */
[----:B------:R-:W-:Y:S04]  /*150b0*/  STL.64 [R1+0x5d8], R134 ;  /* 0x0005d88601007387 */ /* 0x000fe80000100a00 */
[----:B------:R0:W-:Y:S02]  /*150c0*/  STL.64 [R1+0x598], R152 ;  /* 0x0005989801007387 */ /* 0x0001e40000100a00 */
[----:B0-----:R-:W-:-:S02]  /*150d0*/  IADD3 R152, P4, PT, R165, R142, RZ ;  /* 0x0000008ea5987210 */ /* 0x001fc40007f9e0ff */
[----:B------:R-:W0:Y:S01]  /*150e0*/  LDC R165, c[0x0][0x3d8] ;  /* 0x0000f600ffa57b82 */ /* 0x000e220000000800 */
[----:B------:R-:W-:-:S07]  /*150f0*/  LEA.HI.X.SX32 R87, R164, R143, 0x1, P5 ;  /* 0x0000008fa4577211 */ /* 0x000fce00028f0eff */
[----:B------:R-:W1:Y:S01]  /*15100*/  LDC R164, c[0x0][0x3d8] ;  /* 0x0000f600ffa47b82 */ /* 0x000e620000000800 */
[-C--:B------:R-:W-:Y:S01]  /*15110*/  IADD3 R2, P6, PT, R2, R142.reuse, RZ ;  /* 0x0000008e02027210 */ /* 0x080fe20007fde0ff */
[----:B------:R-:W-:Y:S02]  /*15120*/  IMAD R95, R95, 0x57, RZ ;  /* 0x000000575f5f7824 */ /* 0x000fe400078e02ff */
[----:B0-----:R-:W-:Y:S01]  /*15130*/  IMAD R161, R165, 0x9c, RZ ;  /* 0x0000009ca5a17824 */ /* 0x001fe200078e02ff */
[----:B------:R-:W-:-:S03]  /*15140*/  IADD3 R88, P5, PT, R76, R142, RZ ;  /* 0x0000008e4c587210 */ /* 0x000fc60007fbe0ff */
[----:B------:R-:W0:Y:S01]  /*15150*/  LDC R165, c[0x0][0x3d8] ;  /* 0x0000f600ffa57b82 */ /* 0x000e220000000800 */
[-C--:B------:R-:W-:Y:S01]  /*15160*/  LEA.HI.X.SX32 R3, R72, R143.reuse, 0x1, P6 ;  /* 0x0000008f48037211 */ /* 0x080fe200030f0eff */
[----:B------:R-:W-:Y:S01]  /*15170*/  IMAD R83, R83, 0xee, RZ ;  /* 0x000000ee53537824 */ /* 0x000fe200078e02ff */
[----:B------:R-:W-:Y:S01]  /*15180*/  IADD3 R90, P6, PT, R77, R142, RZ ;  /* 0x0000008e4d5a7210 */ /* 0x000fe20007fde0ff */
[----:B------:R-:W-:Y:S01]  /*15190*/  IMAD R98, R98, 0x6f, RZ ;  /* 0x0000006f62627824 */ /* 0x000fe200078e02ff */
[----:B------:R-:W2:Y:S01]  /*151a0*/  @P2 LDG.E.U16 R69, desc[UR8][R86.64] ;  /* 0x0000000856452981 */ /* 0x000ea2000c1e1500 */
[----:B-1----:R-:W-:Y:S01]  /*151b0*/  IMAD R164, R164, 0x46, RZ ;  /* 0x00000046a4a47824 */ /* 0x002fe200078e02ff */
[-C--:B------:R-:W-:Y:S02]  /*151c0*/  LEA.HI.X.SX32 R89, R92, R143.reuse, 0x1, P5 ;  /* 0x0000008f5c597211 */ /* 0x080fe400028f0eff */
[-C--:B------:R-:W-:Y:S01]  /*151d0*/  LEA.HI.X.SX32 R91, R93, R143.reuse, 0x1, P6 ;  /* 0x0000008f5d5b7211 */ /* 0x080fe200030f0eff */
[----:B------:R-:W-:Y:S01]  /*151e0*/  STL.64 [R1+0x5a0], R86 ;  /* 0x0005a05601007387 */ /* 0x000fe20000100a00 */
[----:B------:R-:W-:-:S02]  /*151f0*/  LEA.HI.X.SX32 R153, R164, R143, 0x1, P4 ;  /* 0x0000008fa4997211 */ /* 0x000fc400020f0eff */
[----:B------:R-:W1:Y:S01]  /*15200*/  LDC R164, c[0x0][0x3d8] ;  /* 0x0000f600ffa47b82 */ /* 0x000e620000000800 */
[----:B------:R-:W-:Y:S04]  /*15210*/  STL.64 [R1+0x560], R88 ;  /* 0x0005605801007387 */ /* 0x000fe80000100a00 */
[----:B------:R-:W-:Y:S01]  /*15220*/  STL.64 [R1+0x568], R2 ;  /* 0x0005680201007387 */ /* 0x000fe20000100a00 */
[----:B0-----:R-:W-:-:S03]  /*15230*/  IMAD R165, R165, 0xac, RZ ;  /* 0x000000aca5a57824 */ /* 0x001fc600078e02ff */
[----:B------:R-:W-:Y:S04]  /*15240*/  STL.64 [R1+0x530], R152 ;  /* 0x0005309801007387 */ /* 0x000fe80000100a00 */
[----:B------:R0:W-:Y:S01]  /*15250*/  STL.64 [R1+0x528], R90 ;  /* 0x0005285a01007387 */ /* 0x0001e20000100a00 */
[----:B------:R-:W-:Y:S02]  /*15260*/  IMAD R101, R101, 0x10e, RZ ;  /* 0x0000010e65657824 */ /* 0x000fe400078e02ff */
[----:B------:R-:W-:Y:S01]  /*15270*/  IMAD R118, R118, 0xa7, RZ ;  /* 0x000000a776767824 */ /* 0x000fe200078e02ff */
[----:B------:R1:W2:Y:S01]  /*15280*/  @P2 LDG.E.U16 R68, desc[UR8][R2.64] ;  /* 0x0000000802442981 */ /* 0x0002a2000c1e1500 */
[-C--:B0-----:R-:W-:Y:S02]  /*15290*/  IADD3 R90, P6, PT, R165, R142.reuse, RZ ;  /* 0x0000008ea55a7210 */ /* 0x081fe40007fde0ff */
[----:B------:R-:W0:Y:S01]  /*152a0*/  LDC R165, c[0x0][0x3d8] ;  /* 0x0000f600ffa57b82 */ /* 0x000e220000000800 */
[----:B------:R-:W-:-:S04]  /*152b0*/  IADD3 R88, P5, PT, R161, R142, RZ ;  /* 0x0000008ea1587210 */ /* 0x000fc80007fbe0ff */
[-C--:B------:R-:W-:Y:S01]  /*152c0*/  LEA.HI.X.SX32 R89, R73, R143.reuse, 0x1, P5 ;  /* 0x0000008f49597211 */ /* 0x080fe200028f0eff */
[----:B-1----:R-:W-:Y:S02]  /*152d0*/  IMAD R164, R164, 0x56, RZ ;  /* 0x00000056a4a47824 */ /* 0x002fe400078e02ff */
[----:B0-----:R-:W-:Y:S02]  /*152e0*/  IMAD R161, R165, 0xbc, RZ ;  /* 0x000000bca5a17824 */ /* 0x001fe400078e02ff */
[----:B------:R-:W0:Y:S01]  /*152f0*/  LDC R165, c[0x0][0x3d8] ;  /* 0x0000f600ffa57b82 */ /* 0x000e220000000800 */
[----:B------:R-:W-:Y:S01]  /*15300*/  IADD3 R152, P4, PT, R78, R142, RZ ;  /* 0x0000008e4e987210 */ /* 0x000fe20007f9e0ff */
[----:B------:R1:W-:Y:S01]  /*15310*/  STL.64 [R1+0x4f8], R88 ;  /* 0x0004f85801007387 */ /* 0x0003e20000100a00 */
[-C--:B------:R-:W-:Y:S02]  /*15320*/  LEA.HI.X.SX32 R91, R164, R143.reuse, 0x1, P6 ;  /* 0x0000008fa45b7211 */ /* 0x080fe400030f0eff */
[----:B------:R-:W-:-:S02]  /*15330*/  LEA.HI.X.SX32 R153, R94, R143, 0x1, P4 ;  /* 0x0000008f5e997211 */ /* 0x000fc400020f0eff */
[-C--:B------:R-:W-:Y:S02]  /*15340*/  IADD3 R72, P4, PT, R161, R142.reuse, RZ ;  /* 0x0000008ea1487210 */ /* 0x080fe40007f9e0ff */
[-C--:B-1----:R-:W-:Y:S01]  /*15350*/  IADD3 R88, P5, PT, R79, R142.reuse, RZ ;  /* 0x0000008e4f587210 */ /* 0x082fe20007fbe0ff */
[----:B------:R-:W-:Y:S03]  /*15360*/  STL.64 [R1+0x4f0], R152 ;  /* 0x0004f09801007387 */ /* 0x000fe60000100a00 */
[-C--:B------:R-:W-:Y:S01]  /*15370*/  LEA.HI.X.SX32 R89, R95, R143.reuse, 0x1, P5 ;  /* 0x0000008f5f597211 */ /* 0x080fe200028f0eff */
[----:B------:R1:W-:Y:S01]  /*15380*/  STL.64 [R1+0x4c0], R90 ;  /* 0x0004c05a01007387 */ /* 0x0003e20000100a00 */
[----:B------:R-:W-:Y:S01]  /*15390*/  LEA.HI.X.SX32 R73, R74, R143, 0x1, P4 ;  /* 0x0000008f4a497211 */ /* 0x000fe200020f0eff */
[----:B0-----:R-:W-:Y:S02]  /*153a0*/  IMAD R165, R165, 0xcc, RZ ;  /* 0x000000cca5a57824 */ /* 0x001fe400078e02ff */
[----:B------:R0:W-:Y:S04]  /*153b0*/  STL.64 [R1+0x4b8], R88 ;  /* 0x0004b85801007387 */ /* 0x0001e80000100a00 */
[----:B------:R4:W-:Y:S01]  /*153c0*/  STL.64 [R1+0x488], R72 ;  /* 0x0004884801007387 */ /* 0x0009e20000100a00 */
[----:B-1----:R-:W-:-:S02]  /*153d0*/  IADD3 R90, P6, PT, R80, R142, RZ ;  /* 0x0000008e505a7210 */ /* 0x002fc40007fde0ff */
[-C--:B0-----:R-:W-:Y:S01]  /*153e0*/  IADD3 R88, P5, PT, R165, R142.reuse, RZ ;  /* 0x0000008ea5587210 */ /* 0x081fe20007fbe0ff */
[----:B------:R-:W-:Y:S01]  /*153f0*/  IMAD R165, R61, 0x66, RZ ;  /* 0x000000663da57824 */ /* 0x000fe200078e02ff */
[-C--:B------:R-:W-:Y:S02]  /*15400*/  LEA.HI.X.SX32 R91, R96, R143.reuse, 0x1, P6 ;  /* 0x0000008f605b7211 */ /* 0x080fe400030f0eff */
[-C--:B----4-:R-:W-:Y:S02]  /*15410*/  IADD3 R72, P4, PT, R81, R142.reuse, RZ ;  /* 0x0000008e51487210 */ /* 0x090fe40007f9e0ff */
[----:B------:R-:W-:Y:S02]  /*15420*/  IADD3 R60, P6, PT, R60, R142, RZ ;  /* 0x0000008e3c3c7210 */ /* 0x000fe40007fde0ff */
[-C--:B------:R-:W-:Y:S02]  /*15430*/  LEA.HI.X.SX32 R89, R165, R143.reuse, 0x1, P5 ;  /* 0x0000008fa5597211 */ /* 0x080fe400028f0eff */
[----:B------:R-:W-:-:S02]  /*15440*/  LEA.HI.X.SX32 R73, R97, R143, 0x1, P4 ;  /* 0x0000008f61497211 */ /* 0x000fc400020f0eff */
[----:B------:R-:W-:Y:S01]  /*15450*/  LEA.HI.X.SX32 R61, R75, R143, 0x1, P6 ;  /* 0x0000008f4b3d7211 */ /* 0x000fe200030f0eff */
[----:B------:R0:W-:Y:S04]  /*15460*/  STL.64 [R1+0x450], R88 ;  /* 0x0004505801007387 */ /* 0x0001e80000100a00 */
[----:B------:R-:W-:Y:S04]  /*15470*/  STL.64 [R1+0x480], R90 ;  /* 0x0004805a01007387 */ /* 0x000fe80000100a00 */
[----:B------:R1:W-:Y:S01]  /*15480*/  STL.64 [R1+0x448], R72 ;  /* 0x0004484801007387 */ /* 0x0003e20000100a00 */
[----:B0-----:R-:W-:-:S03]  /*15490*/  IADD3 R88, P5, PT, R82, R142, RZ ;  /* 0x0000008e52587210 */ /* 0x001fc60007fbe0ff */
[----:B------:R0:W-:Y:S01]  /*154a0*/  STL.64 [R1+0x418], R60 ;  /* 0x0004183c01007387 */ /* 0x0001e20000100a00 */
[-C--:B------:R-:W-:Y:S02]  /*154b0*/  LEA.HI.X.SX32 R89, R98, R143.reuse, 0x1, P5 ;  /* 0x0000008f62597211 */ /* 0x080fe400028f0eff */
[-C--:B-1----:R-:W-:Y:S02]  /*154c0*/  IADD3 R72, P4, PT, R63, R142.reuse, RZ ;  /* 0x0000008e3f487210 */ /* 0x082fe40007f9e0ff */
[-C--:B------:R-:W-:Y:S02]  /*154d0*/  IADD3 R62, P5, PT, R62, R142.reuse, RZ ;  /* 0x0000008e3e3e7210 */ /* 0x080fe40007fbe0ff */
[----:B0-----:R-:W-:Y:S02]  /*154e0*/  IADD3 R60, P6, PT, R83, R142, RZ ;  /* 0x0000008e533c7210 */ /* 0x001fe40007fde0ff */
[-C--:B---3--:R-:W-:Y:S02]  /*154f0*/  LEA.HI.X.SX32 R73, R137, R143.reuse, 0x1, P4 ;  /* 0x0000008f89497211 */ /* 0x088fe400020f0eff */
[----:B------:R-:W-:-:S02]  /*15500*/  LEA.HI.X.SX32 R61, R100, R143, 0x1, P6 ;  /* 0x0000008f643d7211 */ /* 0x000fc400030f0eff */
[----:B------:R-:W-:Y:S01]  /*15510*/  LEA.HI.X.SX32 R63, R76, R143, 0x1, P5 ;  /* 0x0000008f4c3f7211 */ /* 0x000fe200028f0eff */
[----:B------:R0:W-:Y:S04]  /*15520*/  STL.64 [R1+0x3e0], R72 ;  /* 0x0003e04801007387 */ /* 0x0001e80000100a00 */
[----:B------:R-:W-:Y:S04]  /*15530*/  STL.64 [R1+0x410], R88 ;  /* 0x0004105801007387 */ /* 0x000fe80000100a00 */
[----:B------:R1:W-:Y:S01]  /*15540*/  STL.64 [R1+0x3d8], R60 ;  /* 0x0003d83c01007387 */ /* 0x0003e20000100a00 */
[----:B0-----:R-:W-:-:S03]  /*15550*/  IADD3 R72, P4, PT, R84, R142, RZ ;  /* 0x0000008e54487210 */ /* 0x001fc60007f9e0ff */
[----:B------:R0:W-:Y:S01]  /*15560*/  STL.64 [R1+0x3a8], R62 ;  /* 0x0003a83e01007387 */ /* 0x0001e20000100a00 */
[----:B------:R-:W-:Y:S02]  /*15570*/  LEA.HI.X.SX32 R73, R103, R143, 0x1, P4 ;  /* 0x0000008f67497211 */ /* 0x000fe400020f0eff */
[----:B-1----:R-:W-:-:S04]  /*15580*/  IADD3 R60, P6, PT, R99, R142, RZ ;  /* 0x0000008e633c7210 */ /* 0x002fc80007fde0ff */
[-C--:B------:R-:W-:Y:S02]  /*15590*/  LEA.HI.X.SX32 R61, R67, R143.reuse, 0x1, P6 ;  /* 0x0000008f433d7211 */ /* 0x080fe400030f0eff */
[-C--:B0-----:R-:W-:Y:S01]  /*155a0*/  IADD3 R62, P5, PT, R101, R142.reuse, RZ ;  /* 0x0000008e653e7210 */ /* 0x081fe20007fbe0ff */
[----:B------:R0:W-:Y:S03]  /*155b0*/  STL.64 [R1+0x3a0], R72 ;  /* 0x0003a04801007387 */ /* 0x0001e60000100a00 */
[----:B------:R-:W-:Y:S01]  /*155c0*/  LEA.HI.X.SX32 R63, R106, R143, 0x1, P5 ;  /* 0x0000008f6a3f7211 */ /* 0x000fe200028f0eff */
[----:B------:R1:W-:Y:S04]  /*155d0*/  STL.64 [R1+0x370], R60 ;  /* 0x0003703c01007387 */ /* 0x0003e80000100a00 */
[----:B------:R3:W-:Y:S01]  /*155e0*/  STL.64 [R1+0x368], R62 ;  /* 0x0003683e01007387 */ /* 0x0007e20000100a00 */
[----:B0-----:R-:W-:-:S02]  /*155f0*/  IADD3 R72, P4, PT, R102, R142, RZ ;  /* 0x0000008e66487210 */ /* 0x001fc40007f9e0ff */
[-C--:B-1----:R-:W-:Y:S02]  /*15600*/  IADD3 R60, P6, PT, R104, R142.reuse, RZ ;  /* 0x0000008e683c7210 */ /* 0x082fe40007fde0ff */
[-C--:B---3--:R-:W-:Y:S02]  /*15610*/  IADD3 R62, P5, PT, R105, R142.reuse, RZ ;  /* 0x0000008e693e7210 */ /* 0x088fe40007fbe0ff */
[-C--:B------:R-:W-:Y:S02]  /*15620*/  LEA.HI.X.SX32 R61, R109, R143.reuse, 0x1, P6 ;  /* 0x0000008f6d3d7211 */ /* 0x080fe400030f0eff */
[-C--:B------:R-:W-:Y:S02]  /*15630*/  LEA.HI.X.SX32 R73, R77, R143.reuse, 0x1, P4 ;  /* 0x0000008f4d497211 */ /* 0x080fe400020f0eff */
[----:B------:R-:W-:Y:S01]  /*15640*/  LEA.HI.X.SX32 R63, R65, R143, 0x1, P5 ;  /* 0x0000008f413f7211 */ /* 0x000fe200028f0eff */
[----:B------:R0:W-:Y:S01]  /*15650*/  STL.64 [R1+0x330], R60 ;  /* 0x0003303c01007387 */ /* 0x0001e20000100a00 */
[----:B------:R-:W-:-:S02]  /*15660*/  IADD3 R152, P4, PT, R107, R142, RZ ;  /* 0x0000008e6b987210 */ /* 0x000fc40007f9e0ff */
[----:B------:R-:W-:Y:S01]  /*15670*/  IADD3 R156, P5, PT, R110, R142, RZ ;  /* 0x0000008e6e9c7210 */ /* 0x000fe20007fbe0ff */
[----:B------:R-:W-:Y:S01]  /*15680*/  STL.64 [R1+0x338], R72 ;  /* 0x0003384801007387 */ /* 0x000fe20000100a00 */
[----:B------:R-:W-:-:S03]  /*15690*/  LEA.HI.X.SX32 R153, R112, R143, 0x1, P4 ;  /* 0x0000008f70997211 */ /* 0x000fc600020f0eff */
[----:B------:R1:W-:Y:S01]  /*156a0*/  STL.64 [R1+0x300], R62 ;  /* 0x0003003e01007387 */ /* 0x0003e20000100a00 */
[-C--:B0-----:R-:W-:Y:S02]  /*156b0*/  IADD3 R60, P6, PT, R108, R142.reuse, RZ ;  /* 0x0000008e6c3c7210 */ /* 0x081fe40007fde0ff */
[-C--:B------:R-:W-:Y:S02]  /*156c0*/  LEA.HI.X.SX32 R157, R115, R143.reuse, 0x1, P5 ;  /* 0x0000008f739d7211 */ /* 0x080fe400028f0eff */
[-C--:B------:R-:W-:Y:S02]  /*156d0*/  LEA.HI.X.SX32 R61, R78, R143.reuse, 0x1, P6 ;  /* 0x0000008f4e3d7211 */ /* 0x080fe400030f0eff */
[-C--:B-1----:R-:W-:Y:S01]  /*156e0*/  IADD3 R62, P4, PT, R111, R142.reuse, RZ ;  /* 0x0000008e6f3e7210 */ /* 0x082fe20007f9e0ff */
[----:B------:R-:W-:Y:S01]  /*156f0*/  STL.64 [R1+0x2f8], R152 ;  /* 0x0002f89801007387 */ /* 0x000fe20000100a00 */
[-C--:B------:R-:W-:Y:S02]  /*15700*/  IADD3 R160, P6, PT, R113, R142.reuse, RZ ;  /* 0x0000008e71a07210 */ /* 0x080fe40007fde0ff */
[----:B------:R-:W-:Y:S01]  /*15710*/  LEA.HI.X.SX32 R63, R64, R143, 0x1, P4 ;  /* 0x0000008f403f7211 */ /* 0x000fe200020f0eff */
[----:B------:R-:W-:Y:S01]  /*15720*/  STL.64 [R1+0xfb8], R152 ;  /* 0x000fb89801007387 */ /* 0x000fe20000100a00 */
[----:B------:R-:W-:Y:S01]  /*15730*/  IMAD R120, R120, 0x17c, RZ ;  /* 0x0000017c78787824 */ /* 0x000fe200078e02ff */
[----:B------:R-:W-:-:S02]  /*15740*/  IADD3 R164, P4, PT, R116, R142, RZ ;  /* 0x0000008e74a47210 */ /* 0x000fc40007f9e0ff */
[----:B------:R0:W-:Y:S01]  /*15750*/  STL.64 [R1+0x2c8], R60 ;  /* 0x0002c83c01007387 */ /* 0x0001e20000100a00 */
[----:B------:R-:W-:-:S03]  /*15760*/  LEA.HI.X.SX32 R161, R118, R143, 0x1, P6 ;  /* 0x0000008f76a17211 */ /* 0x000fc600030f0eff */
[----:B------:R-:W-:Y:S04]  /*15770*/  STL.64 [R1+0x2c0], R156 ;  /* 0x0002c09c01007387 */ /* 0x000fe80000100a00 */
[----:B------:R-:W-:Y:S01]  /*15780*/  STL.64 [R1+0xfc0], R156 ;  /* 0x000fc09c01007387 */ /* 0x000fe20000100a00 */
[----:B0-----:R-:W-:-:S03]  /*15790*/  IADD3 R60, P5, PT, R114, R142, RZ ;  /* 0x0000008e723c7210 */ /* 0x001fc60007fbe0ff */
[----:B------:R0:W-:Y:S01]  /*157a0*/  STL.64 [R1+0x290], R62 ;  /* 0x0002903e01007387 */ /* 0x0001e20000100a00 */
[-C--:B------:R-:W-:Y:S02]  /*157b0*/  LEA.HI.X.SX32 R165, R121, R143.reuse, 0x1, P4 ;  /* 0x0000008f79a57211 */ /* 0x080fe400020f0eff */
[-C--:B------:R-:W-:Y:S02]  /*157c0*/  LEA.HI.X.SX32 R61, R79, R143.reuse, 0x1, P5 ;  /* 0x0000008f4f3d7211 */ /* 0x080fe400028f0eff */
[-C--:B------:R-:W-:Y:S01]  /*157d0*/  IADD3 R64, P4, PT, R120, R142.reuse, RZ ;  /* 0x0000008e78407210 */ /* 0x080fe20007f9e0ff */
[----:B------:R-:W-:Y:S01]  /*157e0*/  IMAD R124, R124, 0xb7, RZ ;  /* 0x000000b77c7c7824 */ /* 0x000fe200078e02ff */
[----:B0-----:R-:W-:Y:S01]  /*157f0*/  IADD3 R62, P6, PT, R117, R142, RZ ;  /* 0x0000008e753e7210 */ /* 0x001fe20007fde0ff */
[----:B------:R0:W-:Y:S03]  /*15800*/  STL.64 [R1+0x258], R60 ;  /* 0x0002583c01007387 */ /* 0x0001e60000100a00 */
[-C--:B------:R-:W-:Y:S01]  /*15810*/  LEA.HI.X.SX32 R63, R66, R143.reuse, 0x1, P6 ;  /* 0x0000008f423f7211 */ /* 0x080fe200030f0eff */
[----:B------:R-:W-:Y:S01]  /*15820*/  STL.64 [R1+0x288], R160 ;  /* 0x000288a001007387 */ /* 0x000fe20000100a00 */
[----:B------:R-:W-:-:S03]  /*15830*/  LEA.HI.X.SX32 R65, R80, R143, 0x1, P4 ;  /* 0x0000008f50417211 */ /* 0x000fc600020f0eff */
[----:B------:R-:W-:Y:S01]  /*15840*/  STL.64 [R1+0xfc8], R160 ;  /* 0x000fc8a001007387 */ /* 0x000fe20000100a00 */
[----:B0-----:R-:W-:-:S03]  /*15850*/  IADD3 R60, P5, PT, R119, R142, RZ ;  /* 0x0000008e773c7210 */ /* 0x001fc60007fbe0ff */
[----:B------:R-:W-:Y:S01]  /*15860*/  STL.64 [R1+0x220], R62 ;  /* 0x0002203e01007387 */ /* 0x000fe20000100a00 */
[----:B------:R-:W-:Y:S01]  /*15870*/  IMAD R130, R130, 0x1ac, RZ ;  /* 0x000001ac82827824 */ /* 0x000fe200078e02ff */
[----:B------:R-:W-:Y:S02]  /*15880*/  LEA.HI.X.SX32 R61, R124, R143, 0x1, P5 ;  /* 0x0000008f7c3d7211 */ /* 0x000fe400028f0eff */
[----:B------:R-:W-:Y:S04]  /*15890*/  STL.64 [R1+0x250], R164 ;  /* 0x000250a401007387 */ /* 0x000fe80000100a00 */
[----:B------:R-:W-:Y:S04]  /*158a0*/  STL.64 [R1+0xfd0], R164 ;  /* 0x000fd0a401007387 */ /* 0x000fe80000100a00 */
[----:B------:R0:W-:Y:S01]  /*158b0*/  STL.64 [R1+0x1e8], R64 ;  /* 0x0001e84001007387 */ /* 0x0001e20000100a00 */
[----:B------:R-:W-:-:S03]  /*158c0*/  IMAD R85, R85, 0xd6, RZ ;  /* 0x000000d655557824 */ /* 0x000fc600078e02ff */
[----:B------:R-:W-:Y:S04]  /*158d0*/  STL.64 [R1+0x218], R60 ;  /* 0x0002183c01007387 */ /* 0x000fe80000100a00 */
[----:B------:R1:W-:Y:S01]  /*158e0*/  STL.64 [R1+0xfd8], R60 ;  /* 0x000fd83c01007387 */ /* 0x0003e20000100a00 */
[----:B0-----:R-:W-:-:S04]  /*158f0*/  IADD3 R64, P4, PT, R125, R142, RZ ;  /* 0x0000008e7d407210 */ /* 0x001fc80007f9e0ff */
[----:B------:R-:W-:Y:S02]  /*15900*/  LEA.HI.X.SX32 R65, R131, R143, 0x1, P4 ;  /* 0x0000008f83417211 */ /* 0x000fe400020f0eff */
[----:B-1----:R-:W-:-:S04]  /*15910*/  IADD3 R60, P4, PT, R130, R142, RZ ;  /* 0x0000008e823c7210 */ /* 0x002fc80007f9e0ff */
[-C--:B------:R-:W-:Y:S02]  /*15920*/  LEA.HI.X.SX32 R61, R85, R143.reuse, 0x1, P4 ;  /* 0x0000008f553d7211 */ /* 0x080fe400020f0eff */
[----:B------:R-:W0:Y:S01]  /*15930*/  LDC R85, c[0x0][0x3d8] ;  /* 0x0000f600ff557b82 */ /* 0x000e220000000800 */
[----:B------:R-:W-:Y:S01]  /*15940*/  IMAD R122, R122, 0x17e, RZ ;  /* 0x0000017e7a7a7824 */ /* 0x000fe200078e02ff */
[-C--:B------:R-:W-:Y:S01]  /*15950*/  IADD3 R66, P5, PT, R123, R142.reuse, RZ ;  /* 0x0000008e7b427210 */ /* 0x080fe20007fbe0ff */
[----:B------:R-:W-:Y:S02]  /*15960*/  IMAD R126, R126, 0x19c, RZ ;  /* 0x0000019c7e7e7824 */ /* 0x000fe400078e02ff */
[----:B------:R-:W-:Y:S01]  /*15970*/  IMAD R128, R128, 0x19e, RZ ;  /* 0x0000019e80807824 */ /* 0x000fe200078e02ff */
[----:B------:R-:W-:Y:S02]  /*15980*/  IADD3 R62, P6, PT, R122, R142, RZ ;  /* 0x0000008e7a3e7210 */ /* 0x000fe40007fde0ff */
[-C--:B------:R-:W-:Y:S01]  /*15990*/  LEA.HI.X.SX32 R67, R136, R143.reuse, 0x1, P5 ;  /* 0x0000008f88437211 */ /* 0x080fe200028f0eff */
[----:B------:R-:W-:Y:S01]  /*159a0*/  IMAD R132, R132, 0x1ae, RZ ;  /* 0x000001ae84847824 */ /* 0x000fe200078e02ff */
[----:B------:R-:W-:-:S02]  /*159b0*/  LEA.HI.X.SX32 R63, R127, R143, 0x1, P6 ;  /* 0x0000008f7f3f7211 */ /* 0x000fc400030f0eff */
[-C--:B------:R-:W-:Y:S01]  /*159c0*/  IADD3 R72, P6, PT, R126, R142.reuse, RZ ;  /* 0x0000008e7e487210 */ /* 0x080fe20007fde0ff */
[----:B------:R1:W-:Y:S01]  /*159d0*/  STL.64 [R1+0x1a8], R66 ;  /* 0x0001a84201007387 */ /* 0x0003e20000100a00 */
[----:B------:R-:W-:Y:S02]  /*159e0*/  IMAD R144, R144, 0x1be, RZ ;  /* 0x000001be90907824 */ /* 0x000fe400078e02ff */
[----:B------:R-:W-:Y:S01]  /*159f0*/  IMAD R146, R146, 0xd7, RZ ;  /* 0x000000d792927824 */ /* 0x000fe200078e02ff */
[-C--:B------:R-:W-:Y:S01]  /*15a00*/  LEA.HI.X.SX32 R73, R81, R143.reuse, 0x1, P6 ;  /* 0x0000008f51497211 */ /* 0x080fe200030f0eff */
[----:B------:R-:W-:Y:S01]  /*15a10*/  STL.64 [R1+0x1e0], R62 ;  /* 0x0001e03e01007387 */ /* 0x000fe20000100a00 */
[-C--:B------:R-:W-:Y:S02]  /*15a20*/  IADD3 R136, P6, PT, R132, R142.reuse, RZ ;  /* 0x0000008e84887210 */ /* 0x080fe40007fde0ff */
[----:B-1----:R-:W-:Y:S01]  /*15a30*/  IADD3 R66, P5, PT, R128, R142, RZ ;  /* 0x0000008e80427210 */ /* 0x002fe20007fbe0ff */
[----:B------:R-:W-:Y:S01]  /*15a40*/  IMAD R148, R148, 0x1dc, RZ ;  /* 0x000001dc94947824 */ /* 0x000fe200078e02ff */
[----:B------:R-:W-:Y:S02]  /*15a50*/  STL.64 [R1+0xfe0], R62 ;  /* 0x000fe03e01007387 */ /* 0x000fe40000100a00 */
[----:B------:R-:W-:-:S02]  /*15a60*/  LEA.HI.X.SX32 R67, R141, R143, 0x1, P5 ;  /* 0x0000008f8d437211 */ /* 0x000fc400028f0eff */
[-C--:B------:R-:W-:Y:S01]  /*15a70*/  IADD3 R164, P5, PT, R138, R142.reuse, RZ ;  /* 0x0000008e8aa47210 */ /* 0x080fe20007fbe0ff */
[----:B------:R-:W-:Y:S01]  /*15a80*/  STL.64 [R1+0x1a0], R64 ;  /* 0x0001a04001007387 */ /* 0x000fe20000100a00 */
[-C--:B------:R-:W-:Y:S01]  /*15a90*/  IADD3 R134, P4, PT, R144, R142.reuse, RZ ;  /* 0x0000008e90867210 */ /* 0x080fe20007f9e0ff */
[----:B0-----:R-:W-:Y:S01]  /*15aa0*/  IMAD R85, R85, 0xe6, RZ ;  /* 0x000000e655557824 */ /* 0x001fe200078e02ff */
[-C--:B------:R-:W-:Y:S01]  /*15ab0*/  LEA.HI.X.SX32 R137, R146, R143.reuse, 0x1, P6 ;  /* 0x0000008f92897211 */ /* 0x080fe200030f0eff */
[----:B------:R-:W-:Y:S01]  /*15ac0*/  STL.64 [R1+0x168], R72 ;  /* 0x0001684801007387 */ /* 0x000fe20000100a00 */
[----:B------:R-:W-:Y:S01]  /*15ad0*/  IMAD R154, R154, 0xe7, RZ ;  /* 0x000000e79a9a7824 */ /* 0x000fe200078e02ff */
[----:B------:R-:W-:Y:S02]  /*15ae0*/  IADD3 R160, P6, PT, R145, R142, RZ ;  /* 0x0000008e91a07210 */ /* 0x000fe40007fde0ff */
[----:B------:R-:W-:Y:S01]  /*15af0*/  STL.64 [R1+0xfe8], R64 ;  /* 0x000fe84001007387 */ /* 0x000fe20000100a00 */
[----:B------:R-:W-:-:S02]  /*15b00*/  LEA.HI.X.SX32 R165, R82, R143, 0x1, P5 ;  /* 0x0000008f52a57211 */ /* 0x000fc400028f0eff */
[-C--:B------:R-:W-:Y:S01]  /*15b10*/  IADD3 R2, P5, PT, R147, R142.reuse, RZ ;  /* 0x0000008e93027210 */ /* 0x080fe20007fbe0ff */
[----:B------:R-:W-:Y:S01]  /*15b20*/  STL [R1+0xff0], R140 ;  /* 0x000ff08c01007387 */ /* 0x000fe20000100800 */
[-C--:B------:R-:W-:Y:S02]  /*15b30*/  LEA.HI.X.SX32 R135, R149, R143.reuse, 0x1, P4 ;  /* 0x0000008f95877211 */ /* 0x080fe400020f0eff */
[-C--:B------:R-:W-:Y:S01]  /*15b40*/  IADD3 R156, P4, PT, R148, R142.reuse, RZ ;  /* 0x0000008e949c7210 */ /* 0x080fe20007f9e0ff */
[----:B------:R-:W-:Y:S01]  /*15b50*/  STL.64 [R1+0x160], R66 ;  /* 0x0001604201007387 */ /* 0x000fe20000100a00 */
[-C--:B------:R-:W-:Y:S02]  /*15b60*/  LEA.HI.X.SX32 R161, R85, R143.reuse, 0x1, P6 ;  /* 0x0000008f55a17211 */ /* 0x080fe400030f0eff */
[-C--:B------:R-:W-:Y:S01]  /*15b70*/  LEA.HI.X.SX32 R3, R154, R143.reuse, 0x1, P5 ;  /* 0x0000008f9a037211 */ /* 0x080fe200028f0eff */
[----:B------:R-:W-:Y:S01]  /*15b80*/  STL.64 [R1+0xff8], R66 ;  /* 0x000ff84201007387 */ /* 0x000fe20000100a00 */
[----:B------:R-:W-:Y:S01]  /*15b90*/  LEA.HI.X.SX32 R157, R83, R143, 0x1, P4 ;  /* 0x0000008f539d7211 */ /* 0x000fe200020f0eff */
[----:B------:R-:W0:Y:S02]  /*15ba0*/  LDC R85, c[0x0][0x3d8] ;  /* 0x0000f600ff557b82 */ /* 0x000e240000000800 */
[----:B------:R-:W-:Y:S04]  /*15bb0*/  STL.64 [R1+0x128], R60 ;  /* 0x0001283c01007387 */ /* 0x000fe80000100a00 */
[----:B------:R1:W-:Y:S04]  /*15bc0*/  STL.64 [R1+0x1000], R60 ;  /* 0x0010003c01007387 */ /* 0x0003e80000100a00 */
[----:B------:R-:W-:Y:S04]  /*15bd0*/  STL.64 [R1+0x120], R136 ;  /* 0x0001208801007387 */ /* 0x000fe80000100a00 */
[----:B------:R-:W-:Y:S01]  /*15be0*/  STL.64 [R1+0xe8], R164 ;  /* 0x0000e8a401007387 */ /* 0x000fe20000100a00 */
[----:B------:R-:W-:-:S03]  /*15bf0*/  IADD3 R144, P4, PT, R155, R142, RZ ;  /* 0x0000008e9b907210 */ /* 0x000fc60007f9e0ff */
[----:B------:R-:W-:Y:S04]  /*15c00*/  STL.64 [R1+0xe0], R134 ;  /* 0x0000e08601007387 */ /* 0x000fe80000100a00 */
[----:B------:R-:W-:Y:S04]  /*15c10*/  STL.64 [R1+0xa8], R160 ;  /* 0x0000a8a001007387 */ /* 0x000fe80000100a00 */
[----:B------:R-:W-:Y:S04]  /*15c20*/  STL.64 [R1+0xa0], R2 ;  /* 0x0000a00201007387 */ /* 0x000fe80000100a00 */
[----:B------:R-:W-:Y:S04]  /*15c30*/  STL.64 [R1+0x60], R156 ;  /* 0x0000609c01007387 */ /* 0x000fe80000100a00 */
[----:B------:R-:W3:Y:S04]  /*15c40*/  LDL.64 R154, [R1+0x530] ;  /* 0x00053000019a7983 */ /* 0x000ee80000100a00 */
[----:B------:R-:W4:Y:S04]  /*15c50*/  LDL.64 R148, [R1+0x4f8] ;  /* 0x0004f80001947983 */ /* 0x000f280000100a00 */
[----:B-1----:R-:W2:Y:S01]  /*15c60*/  LDL.64 R60, [R1+0x4c0] ;  /* 0x0004c000013c7983 */ /* 0x002ea20000100a00 */
[----:B------:R-:W-:Y:S01]  /*15c70*/  LOP3.LUT R0, R163, 0x10, RZ, 0xc0, !PT ;  /* 0x00000010a3007812 */ /* 0x000fe200078ec0ff */
[----:B------:R-:W-:-:S02]  /*15c80*/  IMAD R162, R162, 0xf7, RZ ;  /* 0x000000f7a2a27824 */ /* 0x000fc400078e02ff */
[-C--:B------:R-:W-:Y:S01]  /*15c90*/  FMUL R4, R4, R129.reuse ;  /* 0x0000008104047220 */ /* 0x080fe20000400000 */
[----:B------:R-:W-:Y:S02]  /*15ca0*/  IMAD R150, R150, 0x1de, RZ ;  /* 0x000001de96967824 */ /* 0x000fe400078e02ff */
[----:B------:R-:W-:Y:S02]  /*15cb0*/  IMAD R151, R151, 0x1ec, RZ ;  /* 0x000001ec97977824 */ /* 0x000fe400078e02ff */
[----:B------:R-:W-:Y:S01]  /*15cc0*/  FMUL R5, R5, R129 ;  /* 0x0000008105057220 */ /* 0x000fe20000400000 */
[----:B------:R-:W-:Y:S01]  /*15cd0*/  IMAD.SHL.U32 R0, R0, 0x4, RZ ;  /* 0x0000000400007824 */ /* 0x000fe200078e00ff */
[----:B------:R-:W-:Y:S01]  /*15ce0*/  LEA.HI.X.SX32 R145, R162, R143, 0x1, P4 ;  /* 0x0000008fa2917211 */ /* 0x000fe200020f0eff */
[----:B------:R-:W-:Y:S02]  /*15cf0*/  IMAD R159, R159, 0xef, RZ ;  /* 0x000000ef9f9f7824 */ /* 0x000fe400078e02ff */
[----:B------:R-:W-:Y:S01]  /*15d00*/  IMAD R158, R158, 0x1fc, RZ ;  /* 0x000001fc9e9e7824 */ /* 0x000fe200078e02ff */
[----:B------:R-:W-:Y:S01]  /*15d10*/  ISETP.GE.AND P4, PT, R139, R0, PT ;  /* 0x000000008b00720c */ /* 0x000fe20003f86270 */
[----:B0-----:R-:W-:Y:S01]  /*15d20*/  IMAD R85, R85, 0xf6, RZ ;  /* 0x000000f655557824 */ /* 0x001fe200078e02ff */
[----:B------:R-:W-:Y:S01]  /*15d30*/  IADD3 R146, P6, PT, R150, R142, RZ ;  /* 0x0000008e96927210 */ /* 0x000fe20007fde0ff */
[-C--:B------:R-:W-:Y:S01]  /*15d40*/  FMUL R6, R6, R129.reuse ;  /* 0x0000008106067220 */ /* 0x080fe20000400000 */
[----:B------:R-:W-:Y:S01]  /*15d50*/  FSEL R126, R4, -INF , P4 ;  /* 0xff800000047e7808 */ /* 0x000fe20002000000 */
[-C--:B------:R-:W-:Y:S01]  /*15d60*/  FMUL R7, R7, R129.reuse ;  /* 0x0000008107077220 */ /* 0x080fe20000400000 */
[----:B------:R-:W-:Y:S01]  /*15d70*/  ISETP.GT.AND P4, PT, R139, R0, PT ;  /* 0x000000008b00720c */ /* 0x000fe20003f84270 */
[-C--:B------:R-:W-:Y:S01]  /*15d80*/  FMUL R8, R8, R129.reuse ;  /* 0x0000008108087220 */ /* 0x080fe20000400000 */
[----:B------:R-:W-:Y:S01]  /*15d90*/  IADD3 R152, P5, PT, R151, R142, RZ ;  /* 0x0000008e97987210 */ /* 0x000fe20007fbe0ff */
[-C--:B------:R-:W-:Y:S01]  /*15da0*/  FMUL R9, R9, R129.reuse ;  /* 0x0000008109097220 */ /* 0x080fe20000400000 */
[----:B------:R-:W-:Y:S01]  /*15db0*/  IADD3 R71, PT, PT, R0, 0x2, RZ ;  /* 0x0000000200477810 */ /* 0x000fe20007ffe0ff */
[-C--:B------:R-:W-:Y:S01]  /*15dc0*/  FMUL R10, R10, R129.reuse ;  /* 0x000000810a0a7220 */ /* 0x080fe20000400000 */
[----:B------:R-:W-:Y:S01]  /*15dd0*/  IADD3 R4, PT, PT, R0, 0x4, RZ ;  /* 0x0000000400047810 */ /* 0x000fe20007ffe0ff */
[----:B------:R-:W-:Y:S01]  /*15de0*/  FMUL R11, R11, R129 ;  /* 0x000000810b0b7220 */ /* 0x000fe20000400000 */
[----:B------:R-:W-:Y:S01]  /*15df0*/  LEA.HI.X.SX32 R147, R159, R143, 0x1, P6 ;  /* 0x0000008f9f937211 */ /* 0x000fe200030f0eff */
[-C--:B------:R-:W-:Y:S01]  /*15e00*/  FMUL R12, R12, R129.reuse ;  /* 0x000000810c0c7220 */ /* 0x080fe20000400000 */
[----:B------:R-:W-:Y:S01]  /*15e10*/  FSEL R76, R5, -INF , P4 ;  /* 0xff800000054c7808 */ /* 0x000fe20002000000 */
[----:B------:R-:W-:Y:S01]  /*15e20*/  FMUL R13, R13, R129 ;  /* 0x000000810d0d7220 */ /* 0x000fe20000400000 */
[----:B------:R-:W-:Y:S01]  /*15e30*/  ISETP.GE.AND P6, PT, R139, R71, PT ;  /* 0x000000478b00720c */ /* 0x000fe20003fc6270 */
[----:B------:R-:W-:Y:S01]  /*15e40*/  VIADD R71, R0, 0x3 ;  /* 0x0000000300477836 */ /* 0x000fe20000000000 */
[----:B------:R-:W-:Y:S01]  /*15e50*/  LEA.HI.X.SX32 R153, R85, R143, 0x1, P5 ;  /* 0x0000008f55997211 */ /* 0x000fe200028f0eff */
[-C--:B------:R-:W-:Y:S01]  /*15e60*/  FMUL R14, R14, R129.reuse ;  /* 0x000000810e0e7220 */ /* 0x080fe20000400000 */
[----:B------:R-:W-:Y:S01]  /*15e70*/  ISETP.GE.AND P4, PT, R139, R4, PT ;  /* 0x000000048b00720c */ /* 0x000fe20003f86270 */
[----:B------:R-:W-:Y:S01]  /*15e80*/  VIADD R4, R0, 0x5 ;  /* 0x0000000500047836 */ /* 0x000fe20000000000 */
[----:B------:R-:W-:Y:S01]  /*15e90*/  IADD3 R150, P5, PT, R158, R142, RZ ;  /* 0x0000008e9e967210 */ /* 0x000fe20007fbe0ff */
[-C--:B------:R-:W-:Y:S01]  /*15ea0*/  FMUL R15, R15, R129.reuse ;  /* 0x000000810f0f7220 */ /* 0x080fe20000400000 */
[----:B------:R-:W-:Y:S01]  /*15eb0*/  FSEL R75, R6, -INF , P6 ;  /* 0xff800000064b7808 */ /* 0x000fe20003000000 */
[----:B------:R-:W-:Y:S01]  /*15ec0*/  FMUL R16, R16, R129 ;  /* 0x0000008110107220 */ /* 0x000fe20000400000 */
[----:B------:R-:W-:Y:S01]  /*15ed0*/  LEA.HI.X.SX32 R151, R84, R143, 0x1, P5 ;  /* 0x0000008f54977211 */ /* 0x000fe200028f0eff */
[----:B------:R-:W-:Y:S01]  /*15ee0*/  FMUL R17, R17, R129 ;  /* 0x0000008111117220 */ /* 0x000fe20000400000 */
[C---:B------:R-:W-:Y:S01]  /*15ef0*/  ISETP.GE.AND P5, PT, R139.reuse, R71, PT ;  /* 0x000000478b00720c */ /* 0x040fe20003fa6270 */
[-C--:B------:R-:W-:Y:S01]  /*15f00*/  FMUL R18, R18, R129.reuse ;  /* 0x0000008112127220 */ /* 0x080fe20000400000 */
[----:B------:R-:W-:Y:S01]  /*15f10*/  ISETP.GE.AND P6, PT, R139, R4, PT ;  /* 0x000000048b00720c */ /* 0x000fe20003fc6270 */
[-C--:B------:R-:W-:Y:S01]  /*15f20*/  FMUL R19, R19, R129.reuse ;  /* 0x0000008113137220 */ /* 0x080fe20000400000 */
[----:B------:R-:W-:Y:S01]  /*15f30*/  IADD3 R4, PT, PT, R0, 0x6, RZ ;  /* 0x0000000600047810 */ /* 0x000fe20007ffe0ff */
[-C--:B------:R-:W-:Y:S01]  /*15f40*/  FMUL R20, R20, R129.reuse ;  /* 0x0000008114147220 */ /* 0x080fe20000400000 */
[----:B------:R-:W-:Y:S01]  /*15f50*/  FSEL R74, R7, -INF , P5 ;  /* 0xff800000074a7808 */ /* 0x000fe20002800000 */
[-C--:B------:R-:W-:Y:S01]  /*15f60*/  FMUL R21, R21, R129.reuse ;  /* 0x0000008115157220 */ /* 0x080fe20000400000 */
[----:B------:R-:W-:Y:S01]  /*15f70*/  ISETP.GE.AND P5, PT, R139, R4, PT ;  /* 0x000000048b00720c */ /* 0x000fe20003fa6270 */
[----:B------:R-:W-:Y:S01]  /*15f80*/  VIADD R4, R0, 0x7 ;  /* 0x0000000700047836 */ /* 0x000fe20000000000 */
[----:B------:R-:W-:Y:S01]  /*15f90*/  FSEL R73, R8, -INF , P4 ;  /* 0xff80000008497808 */ /* 0x000fe20002000000 */
[-C--:B------:R-:W-:Y:S01]  /*15fa0*/  FMUL R22, R22, R129.reuse ;  /* 0x0000008116167220 */ /* 0x080fe20000400000 */
[-C--:B------:R-:W-:Y:S01]  /*15fb0*/  FMUL R23, R23, R129.reuse ;  /* 0x0000008117177220 */ /* 0x080fe20000400000 */
        /* <DEDUP_REMOVED lines=66> */
[----:B------:R-:W-:Y:S01]  /*163e0*/  FMUL R57, R57, R129 ;  /* 0x0000008139397220 */ /* 0x000fe20000400000 */
[C---:B------:R-:W-:Y:S01]  /*163f0*/  ISETP.GE.AND P5, PT, R139.reuse, R4, PT ;  /* 0x000000048b00720c */ /* 0x040fe20003fa6270 */
[----:B------:R-:W-:Y:S01]  /*16400*/  VIADD R4, R0, 0x13 ;  /* 0x0000001300047836 */ /* 0x000fe20000000000 */
[----:B------:R-:W-:Y:S01]  /*16410*/  FSEL R115, R20, -INF , P4 ;  /* 0xff80000014737808 */ /* 0x000fe20002000000 */
[----:B------:R-:W4:Y:S03]  /*16420*/  LDL.64 R66, [R1+0x488] ;  /* 0x0004880001427983 */ /* 0x000f260000100a00 */
[----:B------:R-:W-:Y:S01]  /*16430*/  ISETP.GE.AND P4, PT, R139, R4, PT ;  /* 0x000000048b00720c */ /* 0x000fe20003f86270 */
[----:B------:R-:W4:Y:S01]  /*16440*/  LDL.64 R140, [R1+0x450] ;  /* 0x00045000018c7983 */ /* 0x000f220000100a00 */
[----:B------:R-:W-:-:S02]  /*16450*/  IADD3 R4, PT, PT, R0, 0x14, RZ ;  /* 0x0000001400047810 */ /* 0x000fc40007ffe0ff */
[----:B------:R-:W-:Y:S01]  /*16460*/  FSEL R114, R21, -INF , P6 ;  /* 0xff80000015727808 */ /* 0x000fe20003000000 */
[----:B------:R-:W4:Y:S01]  /*16470*/  LDL.64 R64, [R1+0x418] ;  /* 0x0004180001407983 */ /* 0x000f220000100a00 */
[C---:B------:R-:W-:Y:S01]  /*16480*/  ISETP.GE.AND P6, PT, R139.reuse, R4, PT ;  /* 0x000000048b00720c */ /* 0x040fe20003fc6270 */
[----:B------:R-:W-:Y:S01]  /*16490*/  VIADD R4, R0, 0x15 ;  /* 0x0000001500047836 */ /* 0x000fe20000000000 */
[----:B------:R-:W-:Y:S01]  /*164a0*/  FSEL R113, R22, -INF , P5 ;  /* 0xff80000016717808 */ /* 0x000fe20002800000 */
[----:B------:R-:W4:Y:S03]  /*164b0*/  LDL.64 R62, [R1+0x3e0] ;  /* 0x0003e000013e7983 */ /* 0x000f260000100a00 */
[----:B------:R-:W-:Y:S02]  /*164c0*/  ISETP.GE.AND P5, PT, R139, R4, PT ;  /* 0x000000048b00720c */ /* 0x000fe40003fa6270 */
[----:B------:R-:W-:-:S02]  /*164d0*/  IADD3 R4, PT, PT, R0, 0x16, RZ ;  /* 0x0000001600047810 */ /* 0x000fc40007ffe0ff */
[----:B------:R-:W-:Y:S02]  /*164e0*/  FSEL R112, R23, -INF , P4 ;  /* 0xff80000017707808 */ /* 0x000fe40002000000 */
[----:B------:R-:W-:Y:S01]  /*164f0*/  ISETP.GE.AND P4, PT, R139, R4, PT ;  /* 0x000000048b00720c */ /* 0x000fe20003f86270 */
[----:B------:R-:W-:Y:S01]  /*16500*/  VIADD R4, R0, 0x17 ;  /* 0x0000001700047836 */ /* 0x000fe20000000000 */
[----:B------:R-:W-:-:S04]  /*16510*/  FSEL R111, R24, -INF , P6 ;  /* 0xff800000186f7808 */ /* 0x000fc80003000000 */
[----:B------:R-:W-:Y:S02]  /*16520*/  ISETP.GE.AND P6, PT, R139, R4, PT ;  /* 0x000000048b00720c */ /* 0x000fe40003fc6270 */
[C---:B------:R-:W-:Y:S02]  /*16530*/  IADD3 R4, PT, PT, R0.reuse, 0x18, RZ ;  /* 0x0000001800047810 */ /* 0x040fe40007ffe0ff */
        /* <DEDUP_REMOVED lines=87> */
[----:B------:R-:W-:Y:S02]  /*16ab0*/  LOP3.LUT R131, R133, 0x60, RZ, 0x3c, !PT ;  /* 0x0000006085837812 */ /* 0x000fe400078e3cff */
[----:B------:R-:W-:-:S02]  /*16ac0*/  PRMT R18, RZ, 0x7610, R18 ;  /* 0x00007610ff127816 */ /* 0x000fc40000000012 */
[----:B------:R-:W-:Y:S02]  /*16ad0*/  PRMT R17, RZ, 0x7610, R17 ;  /* 0x00007610ff117816 */ /* 0x000fe40000000011 */
[----:B------:R-:W-:Y:S02]  /*16ae0*/  FSEL R81, R54, -INF , P6 ;  /* 0xff80000036517808 */ /* 0x000fe40003000000 */
[----:B------:R-:W-:Y:S01]  /*16af0*/  PRMT R16, RZ, 0x7610, R16 ;  /* 0x00007610ff107816 */ /* 0x000fe20000000010 */
[----:B------:R-:W-:Y:S01]  /*16b00*/  STL.64 [R1+0x58], R146 ;  /* 0x0000589201007387 */ /* 0x000fe20000100a00 */
[----:B------:R-:W-:-:S03]  /*16b10*/  ISETP.GE.AND P6, PT, R139, R4, PT ;  /* 0x000000048b00720c */ /* 0x000fc60003fc6270 */
[----:B------:R0:W-:Y:S01]  /*16b20*/  STS.U16 [R131+UR4+0x1700], R70 ;  /* 0x0017004683007988 */ /* 0x0001e20008000404 */
[----:B------:R-:W-:Y:S02]  /*16b30*/  FSEL R80, R55, -INF , P5 ;  /* 0xff80000037507808 */ /* 0x000fe40002800000 */
[----:B------:R-:W-:Y:S01]  /*16b40*/  FSEL R79, R56, -INF , P4 ;  /* 0xff800000384f7808 */ /* 0x000fe20002000000 */
[----:B------:R-:W-:Y:S01]  /*16b50*/  STL.64 [R1+0x20], R152 ;  /* 0x0000209801007387 */ /* 0x000fe20000100a00 */
[----:B------:R-:W-:-:S03]  /*16b60*/  FSEL R78, R57, -INF , P6 ;  /* 0xff800000394e7808 */ /* 0x000fc60003000000 */
[----:B--2---:R-:W-:Y:S04]  /*16b70*/  STS.U16 [R131+UR4+0x1b00], R69 ;  /* 0x001b004583007988 */ /* 0x004fe80008000404 */
[----:B------:R-:W-:Y:S04]  /*16b80*/  STL.64 [R1+0x18], R144 ;  /* 0x0000189001007387 */ /* 0x000fe80000100a00 */
[----:B------:R1:W-:Y:S04]  /*16b90*/  STS.U16 [R131+UR4+0x1f00], R68 ;  /* 0x001f004483007988 */ /* 0x0003e80008000404 */
[----:B---3--:R-:W2:Y:S04]  /*16ba0*/  @P2 LDG.E.U16 R18, desc[UR8][R154.64] ;  /* 0x000000089a122981 */ /* 0x008ea8000c1e1500 */
[----:B----4-:R-:W3:Y:S04]  /*16bb0*/  @P2 LDG.E.U16 R17, desc[UR8][R148.64] ;  /* 0x0000000894112981 */ /* 0x010ee8000c1e1500 */
[----:B------:R-:W4:Y:S04]  /*16bc0*/  LDL.64 R46, [R1+0x220] ;  /* 0x00022000012e7983 */ /* 0x000f280000100a00 */
[----:B------:R-:W2:Y:S04]  /*16bd0*/  LDL.64 R48, [R1+0x258] ;  /* 0x0002580001307983 */ /* 0x000ea80000100a00 */
[----:B------:R-:W2:Y:S04]  /*16be0*/  LDL.64 R50, [R1+0x290] ;  /* 0x0002900001327983 */ /* 0x000ea80000100a00 */
[----:B------:R-:W2:Y:S04]  /*16bf0*/  LDL.64 R52, [R1+0x2c8] ;  /* 0x0002c80001347983 */ /* 0x000ea80000100a00 */
[----:B------:R-:W2:Y:S04]  /*16c00*/  LDL.64 R54, [R1+0x300] ;  /* 0x0003000001367983 */ /* 0x000ea80000100a00 */
[----:B------:R-:W2:Y:S04]  /*16c10*/  LDL.64 R56, [R1+0x338] ;  /* 0x0003380001387983 */ /* 0x000ea80000100a00 */
[----:B0-----:R-:W2:Y:S04]  /*16c20*/  LDL.64 R70, [R1+0x370] ;  /* 0x0003700001467983 */ /* 0x001ea80000100a00 */
[----:B-1----:R-:W2:Y:S04]  /*16c30*/  LDL.64 R68, [R1+0x3a8] ;  /* 0x0003a80001447983 */ /* 0x002ea80000100a00 */
[----:B------:R-:W2:Y:S04]  /*16c40*/  LDL.64 R158, [R1+0x1e8] ;  /* 0x0001e800019e7983 */ /* 0x000ea80000100a00 */
[----:B------:R-:W3:Y:S04]  /*16c50*/  LDL.64 R154, [R1+0x1a8] ;  /* 0x0001a800019a7983 */ /* 0x000ee80000100a00 */
[----:B------:R-:W4:Y:S04]  /*16c60*/  LDL.64 R148, [R1+0x168] ;  /* 0x0001680001947983 */ /* 0x000f280000100a00 */
[----:B------:R-:W4:Y:S04]  /*16c70*/  @P2 LDG.E.U16 R16, desc[UR8][R60.64] ;  /* 0x000000083c102981 */ /* 0x000f28000c1e1500 */
[----:B------:R-:W4:Y:S01]  /*16c80*/  LDL.LU.64 R60, [R1+0x1000] ;  /* 0x00100000013c7983 */ /* 0x000f220000300a00 */
[----:B------:R-:W-:-:S02]  /*16c90*/  PRMT R15, RZ, 0x7610, R15 ;  /* 0x00007610ff0f7816 */ /* 0x000fc4000000000f */
[----:B------:R-:W-:Y:S02]  /*16ca0*/  PRMT R14, RZ, 0x7610, R14 ;  /* 0x00007610ff0e7816 */ /* 0x000fe4000000000e */
        /* <DEDUP_REMOVED lines=11> */
[----:B------:R-:W4:Y:S01]  /*16d60*/  LDL.LU.64 R66, [R1+0xff8] ;  /* 0x000ff80001427983 */ /* 0x000f220000300a00 */
[----:B------:R-:W-:-:S03]  /*16d70*/  PRMT R25, RZ, 0x7610, R25 ;  /* 0x00007610ff197816 */ /* 0x000fc60000000019 */
[----:B------:R-:W5:Y:S01]  /*16d80*/  LDL.LU R140, [R1+0xff0] ;  /* 0x000ff000018c7983 */ /* 0x000f620000300800 */
[----:B------:R-:W-:-:S03]  /*16d90*/  PRMT R26, RZ, 0x7610, R26 ;  /* 0x00007610ff1a7816 */ /* 0x000fc6000000001a */
[----:B------:R-:W4:Y:S04]  /*16da0*/  LDL.LU.64 R64, [R1+0xfe8] ;  /* 0x000fe80001407983 */ /* 0x000f280000300a00 */
[----:B------:R-:W4:Y:S04]  /*16db0*/  @P2 LDG.E.U16 R12, desc[UR8][R62.64] ;  /* 0x000000083e0c2981 */ /* 0x000f28000c1e1500 */
[----:B------:R-:W4:Y:S04]  /*16dc0*/  @P2 LDG.E.U16 R19, desc[UR8][R164.64] ;  /* 0x00000008a4132981 */ /* 0x000f28000c1e1500 */
[----:B------:R-:W4:Y:S04]  /*16dd0*/  @P2 LDG.E.U16 R24, desc[UR8][R160.64] ;  /* 0x00000008a0182981 */ /* 0x000f28000c1e1500 */
[----:B------:R-:W4:Y:S04]  /*16de0*/  LDL.LU.64 R62, [R1+0xfe0] ;  /* 0x000fe000013e7983 */ /* 0x000f280000300a00 */
[----:B------:R-:W4:Y:S04]  /*16df0*/  LDL.64 R164, [R1+0x608] ;  /* 0x0006080001a47983 */ /* 0x000f280000100a00 */
[----:B------:R-:W4:Y:S04]  /*16e00*/  @P2 LDG.E.U16 R25, desc[UR8][R156.64] ;  /* 0x000000089c192981 */ /* 0x000f28000c1e1500 */
[----:B------:R-:W4:Y:S04]  /*16e10*/  LDL.64 R160, [R1+0x5d0] ;  /* 0x0005d00001a07983 */ /* 0x000f280000100a00 */
[----:B------:R-:W4:Y:S04]  /*16e20*/  @P2 LDG.E.U16 R26, desc[UR8][R152.64] ;  /* 0x00000008981a2981 */ /* 0x000f28000c1e1500 */
[----:B------:R-:W4:Y:S04]  /*16e30*/  LDL.64 R156, [R1+0x598] ;  /* 0x00059800019c7983 */ /* 0x000f280000100a00 */
[----:B------:R-:W4:Y:S04]  /*16e40*/  LDL.64 R152, [R1+0x560] ;  /* 0x0005600001987983 */ /* 0x000f280000100a00 */
[----:B--2---:R-:W2:Y:S04]  /*16e50*/  @P2 LDG.E.U16 R23, desc[UR8][R158.64] ;  /* 0x000000089e172981 */ /* 0x004ea8000c1e1500 */
[----:B---3--:R-:W3:Y:S04]  /*16e60*/  @P2 LDG.E.U16 R22, desc[UR8][R154.64] ;  /* 0x000000089a162981 */ /* 0x008ee8000c1e1500 */
[----:B----4-:R-:W4:Y:S04]  /*16e70*/  @P2 LDG.E.U16 R21, desc[UR8][R148.64] ;  /* 0x0000000894152981 */ /* 0x010f28000c1e1500 */
[----:B------:R-:W2:Y:S04]  /*16e80*/  LDL.64 R158, [R1+0x6e8] ;  /* 0x0006e800019e7983 */ /* 0x000ea80000100a00 */
[----:B------:R-:W3:Y:S04]  /*16e90*/  LDL.64 R154, [R1+0x678] ;  /* 0x00067800019a7983 */ /* 0x000ee80000100a00 */
[----:B------:R-:W4:Y:S04]  /*16ea0*/  LDL.64 R148, [R1+0x640] ;  /* 0x0006400001947983 */ /* 0x000f280000100a00 */
[----:B------:R-:W4:Y:S04]  /*16eb0*/  @P2 LDG.E.U16 R20, desc[UR8][R60.64] ;  /* 0x000000083c142981 */ /* 0x000f28000c1e1500 */
[----:B------:R-:W4:Y:S01]  /*16ec0*/  LDL.64 R60, [R1+0x6b0] ;  /* 0x0006b000013c7983 */ /* 0x000f220000100a00 */
[----:B------:R-:W-:-:S04]  /*16ed0*/  IADD3 R4, PT, PT, R0, 0x36, RZ ;  /* 0x0000003600047810 */ /* 0x000fc80007ffe0ff */
[----:B------:R-:W-:Y:S01]  /*16ee0*/  ISETP.GE.AND P5, PT, R139, R4, PT ;  /* 0x000000048b00720c */ /* 0x000fe20003fa6270 */
[----:B------:R-:W-:-:S05]  /*16ef0*/  VIADD R4, R0, 0x37 ;  /* 0x0000003700047836 */ /* 0x000fca0000000000 */
[----:B------:R-:W-:Y:S02]  /*16f00*/  ISETP.GE.AND P4, PT, R139, R4, PT ;  /* 0x000000048b00720c */ /* 0x000fe40003f86270 */
[----:B------:R-:W-:Y:S01]  /*16f10*/  IADD3 R4, PT, PT, R0, 0x38, RZ ;  /* 0x0000003800047810 */ /* 0x000fe20007ffe0ff */
[----:B------:R-:W-:-:S03]  /*16f20*/  FMUL R58, R58, R129 ;  /* 0x000000813a3a7220 */ /* 0x000fc60000400000 */
[----:B------:R-:W-:Y:S01]  /*16f30*/  ISETP.GE.AND P6, PT, R139, R4, PT ;  /* 0x000000048b00720c */ /* 0x000fe20003fc6270 */
[----:B------:R-:W-:Y:S01]  /*16f40*/  VIADD R4, R0, 0x39 ;  /* 0x0000003900047836 */ /* 0x000fe20000000000 */
[----:B------:R-:W-:-:S04]  /*16f50*/  FSEL R127, R58, -INF , P5 ;  /* 0xff8000003a7f7808 */ /* 0x000fc80002800000 */
[----:B------:R-:W-:Y:S02]  /*16f60*/  ISETP.GE.AND P5, PT, R139, R4, PT ;  /* 0x000000048b00720c */ /* 0x000fe40003fa6270 */
[----:B------:R-:W-:Y:S02]  /*16f70*/  PRMT R4, RZ, 0x7610, R4 ;  /* 0x00007610ff047816 */ /* 0x000fe40000000004 */
[----:B------:R-:W-:-:S04]  /*16f80*/  PRMT R5, RZ, 0x7610, R5 ;  /* 0x00007610ff057816 */ /* 0x000fc80000000005 */
[----:B------:R-:W4:Y:S01]  /*16f90*/  @P2 LDG.E.U16 R4, desc[UR8][R46.64] ;  /* 0x000000082e042981 */ /* 0x000f22000c1e1500 */
[----:B------:R-:W-:Y:S01]  /*16fa0*/  PRMT R10, RZ, 0x7610, R10 ;  /* 0x00007610ff0a7816 */ /* 0x000fe2000000000a */
[----:B------:R-:W-:Y:S01]  /*16fb0*/  FMUL R59, R59, R129 ;  /* 0x000000813b3b7220 */ /* 0x000fe20000400000 */
[----:B------:R-:W-:Y:S01]  /*16fc0*/  IADD3 R28, PT, PT, R0, 0x3a, RZ ;  /* 0x0000003a001c7810 */ /* 0x000fe20007ffe0ff */
[----:B------:R-:W4:Y:S01]  /*16fd0*/  @P2 LDG.E.U16 R5, desc[UR8][R48.64] ;  /* 0x0000000830052981 */ /* 0x000f22000c1e1500 */
[----:B------:R-:W-:-:S03]  /*16fe0*/  PRMT R6, RZ, 0x7610, R6 ;  /* 0x00007610ff067816 */ /* 0x000fc60000000006 */
[----:B------:R0:W4:Y:S04]  /*16ff0*/  @P2 LDG.E.U16 R10, desc[UR8][R70.64] ;  /* 0x00000008460a2981 */ /* 0x000128000c1e1500 */
[----:B------:R-:W4:Y:S01]  /*17000*/  LDL.64 R46, [R1+0x3d8] ;  /* 0x0003d800012e7983 */ /* 0x000f220000100a00 */
[----:B------:R-:W-:-:S03]  /*17010*/  PRMT R11, RZ, 0x7610, R11 ;  /* 0x00007610ff0b7816 */ /* 0x000fc6000000000b */
[----:B------:R-:W4:Y:S01]  /*17020*/  LDL.64 R48, [R1+0x410] ;  /* 0x0004100001307983 */ /* 0x000f220000100a00 */
[----:B------:R-:W-:Y:S02]  /*17030*/  PRMT R9, RZ, 0x7610, R9 ;  /* 0x00007610ff097816 */ /* 0x000fe40000000009 */
[----:B0-----:R-:W-:Y:S01]  /*17040*/  FSEL R71, R59, -INF , P4 ;  /* 0xff8000003b477808 */ /* 0x001fe20002000000 */
[----:B------:R-:W4:Y:S01]  /*17050*/  @P2 LDG.E.U16 R6, desc[UR8][R50.64] ;  /* 0x0000000832062981 */ /* 0x000f22000c1e1500 */
[----:B------:R-:W-:Y:S02]  /*17060*/  PRMT R8, RZ, 0x7610, R8 ;  /* 0x00007610ff087816 */ /* 0x000fe40000000008 */
[----:B------:R-:W-:Y:S01]  /*17070*/  PRMT R7, RZ, 0x7610, R7 ;  /* 0x00007610ff077816 */ /* 0x000fe20000000007 */
[----:B------:R-:W4:Y:S01]  /*17080*/  @P2 LDG.E.U16 R11, desc[UR8][R68.64] ;  /* 0x00000008440b2981 */ /* 0x000f22000c1e1500 */
[----:B------:R-:W-:Y:S02]  /*17090*/  ISETP.GE.AND P4, PT, R139, R28, PT ;  /* 0x0000001c8b00720c */ /* 0x000fe40003f86270 */
[----:B------:R-:W-:Y:S01]  /*170a0*/  PRMT R29, RZ, 0x7610, R29 ;  /* 0x00007610ff1d7816 */ /* 0x000fe2000000001d */
[----:B------:R-:W4:Y:S01]  /*170b0*/  @P2 LDG.E.U16 R9, desc[UR8][R56.64] ;  /* 0x0000000838092981 */ /* 0x000f22000c1e1500 */
[----:B------:R-:W-:-:S02]  /*170c0*/  PRMT R28, RZ, 0x7610, R28 ;  /* 0x00007610ff1c7816 */ /* 0x000fc4000000001c */
[----:B------:R-:W-:Y:S01]  /*170d0*/  PRMT R30, RZ, 0x7610, R30 ;  /* 0x00007610ff1e7816 */ /* 0x000fe2000000001e */
[----:B------:R-:W4:Y:S01]  /*170e0*/  LDL.64 R50, [R1+0x448] ;  /* 0x0004480001327983 */ /* 0x000f220000100a00 */
[----:B------:R-:W-:Y:S02]  /*170f0*/  PRMT R31, RZ, 0x7610, R31 ;  /* 0x00007610ff1f7816 */ /* 0x000fe4000000001f */
[----:B------:R-:W-:Y:S01]  /*17100*/  PRMT R32, RZ, 0x7610, R32 ;  /* 0x00007610ff207816 */ /* 0x000fe20000000020 */
[----:B------:R-:W4:Y:S01]  /*17110*/  @P2 LDG.E.U16 R8, desc[UR8][R54.64] ;  /* 0x0000000836082981 */ /* 0x000f22000c1e1500 */
[----:B------:R-:W-:Y:S02]  /*17120*/  PRMT R33, RZ, 0x7610, R33 ;  /* 0x00007610ff217816 */ /* 0x000fe40000000021 */
[----:B------:R-:W-:Y:S01]  /*17130*/  PRMT R34, RZ, 0x7610, R34 ;  /* 0x00007610ff227816 */ /* 0x000fe20000000022 */
[----:B------:R-:W4:Y:S01]  /*17140*/  @P2 LDG.E.U16 R7, desc[UR8][R52.64] ;  /* 0x0000000834072981 */ /* 0x000f22000c1e1500 */
[----:B------:R-:W-:-:S03]  /*17150*/  PRMT R35, RZ, 0x7610, R35 ;  /* 0x00007610ff237816 */ /* 0x000fc60000000023 */
[----:B------:R-:W4:Y:S04]  /*17160*/  LDL.64 R68, [R1+0x528] ;  /* 0x0005280001447983 */ /* 0x000f280000100a00 */
[----:B------:R-:W4:Y:S04]  /*17170*/  LDL.64 R56, [R1+0x4f0] ;  /* 0x0004f00001387983 */ /* 0x000f280000100a00 */
[----:B------:R-:W4:Y:S04]  /*17180*/  LDL.64 R54, [R1+0x4b8] ;  /* 0x0004b80001367983 */ /* 0x000f280000100a00 */
[----:B------:R-:W4:Y:S04]  /*17190*/  LDL.64 R52, [R1+0x480] ;  /* 0x0004800001347983 */ /* 0x000f280000100a00 */
[----:B------:R-:W4:Y:S04]  /*171a0*/  @P2 LDG.E.U16 R32, desc[UR8][R164.64] ;  /* 0x00000008a4202981 */ /* 0x000f28000c1e1500 */
[----:B------:R-:W4:Y:S04]  /*171b0*/  @P2 LDG.E.U16 R33, desc[UR8][R160.64] ;  /* 0x00000008a0212981 */ /* 0x000f28000c1e1500 */
[----:B------:R-:W4:Y:S04]  /*171c0*/  @P2 LDG.E.U16 R34, desc[UR8][R156.64] ;  /* 0x000000089c222981 */ /* 0x000f28000c1e1500 */
[----:B------:R-:W4:Y:S04]  /*171d0*/  @P2 LDG.E.U16 R35, desc[UR8][R152.64] ;  /* 0x0000000898232981 */ /* 0x000f28000c1e1500 */
[----:B--2---:R-:W2:Y:S04]  /*171e0*/  @P2 LDG.E.U16 R29, desc[UR8][R158.64] ;  /* 0x000000089e1d2981 */ /* 0x004ea8000c1e1500 */
[----:B---3--:R-:W3:Y:S04]  /*171f0*/  @P2 LDG.E.U16 R30, desc[UR8][R154.64] ;  /* 0x000000089a1e2981 */ /* 0x008ee8000c1e1500 */
[----:B----4-:R-:W4:Y:S04]  /*17200*/  @P2 LDG.E.U16 R31, desc[UR8][R148.64] ;  /* 0x00000008941f2981 */ /* 0x010f28000c1e1500 */
[----:B------:R-:W2:Y:S04]  /*17210*/  LDL.64 R158, [R1+0x3a0] ;  /* 0x0003a000019e7983 */ /* 0x000ea80000100a00 */
[----:B------:R-:W2:Y:S04]  /*17220*/  @P2 LDG.E.U16 R28, desc[UR8][R60.64] ;  /* 0x000000083c1c2981 */ /* 0x000ea8000c1e1500 */
[----:B------:R-:W2:Y:S04]  /*17230*/  LDL.LU.64 R60, [R1+0xfd8] ;  /* 0x000fd800013c7983 */ /* 0x000ea80000300a00 */
[----:B------:R-:W3:Y:S04]  /*17240*/  LDL.64 R154, [R1+0x368] ;  /* 0x00036800019a7983 */ /* 0x000ee80000100a00 */
[----:B------:R-:W3:Y:S04]  /*17250*/  LDL.64 R148, [R1+0x330] ;  /* 0x0003300001947983 */ /* 0x000ee80000100a00 */
[----:B------:R-:W3:Y:S04]  /*17260*/  LDL.LU.64 R164, [R1+0xfd0] ;  /* 0x000fd00001a47983 */ /* 0x000ee80000300a00 */
[----:B------:R-:W4:Y:S04]  /*17270*/  LDL.LU.64 R160, [R1+0xfc8] ;  /* 0x000fc80001a07983 */ /* 0x000f280000300a00 */
[----:B------:R-:W4:Y:S04]  /*17280*/  LDL.LU.64 R156, [R1+0xfc0] ;  /* 0x000fc000019c7983 */ /* 0x000f280000300a00 */
[----:B------:R-:W4:Y:S01]  /*17290*/  LDL.LU.64 R152, [R1+0xfb8] ;  /* 0x000fb80001987983 */ /* 0x000f220000300a00 */
[----:B------:R-:W-:-:S02]  /*172a0*/  PRMT R42, RZ, 0x7610, R42 ;  /* 0x00007610ff2a7816 */ /* 0x000fc4000000002a */
[----:B------:R-:W-:Y:S02]  /*172b0*/  FMNMX3 R45, R126, R76, R75, !PT ;  /* 0x0000004c7e2d7276 */ /* 0x000fe4000780004b */
[----:B------:R-:W-:Y:S02]  /*172c0*/  PRMT R41, RZ, 0x7610, R41 ;  /* 0x00007610ff297816 */ /* 0x000fe40000000029 */
[----:B------:R0:W4:Y:S01]  /*172d0*/  @P2 LDG.E.U16 R42, desc[UR8][R46.64] ;  /* 0x000000082e2a2981 */ /* 0x000122000c1e1500 */
[----:B------:R-:W-:-:S03]  /*172e0*/  PRMT R40, RZ, 0x7610, R40 ;  /* 0x00007610ff287816 */ /* 0x000fc60000000028 */
[----:B------:R1:W4:Y:S01]  /*172f0*/  @P2 LDG.E.U16 R41, desc[UR8][R48.64] ;  /* 0x0000000830292981 */ /* 0x000322000c1e1500 */
[----:B0-----:R-:W-:-:S04]  /*17300*/  FMNMX3 R46, R45, R74, R73, !PT ;  /* 0x0000004a2d2e7276 */ /* 0x001fc80007800049 */
[----:B------:R-:W-:-:S04]  /*17310*/  FMNMX3 R47, R46, R72, R125, !PT ;  /* 0x000000482e2f7276 */ /* 0x000fc8000780007d */
[----:B-1----:R-:W-:Y:S01]  /*17320*/  FMNMX3 R48, R47, R124, R123, !PT ;  /* 0x0000007c2f307276 */ /* 0x002fe2000780007b */
[----:B------:R0:W4:Y:S03]  /*17330*/  @P2 LDG.E.U16 R40, desc[UR8][R50.64] ;  /* 0x0000000832282981 */ /* 0x000126000c1e1500 */
[----:B------:R-:W-:Y:S02]  /*17340*/  FMNMX3 R49, R48, R122, R121, !PT ;  /* 0x0000007a30317276 */ /* 0x000fe40007800079 */
[----:B------:R-:W-:Y:S02]  /*17350*/  PRMT R46, RZ, 0x7610, R46 ;  /* 0x00007610ff2e7816 */ /* 0x000fe4000000002e */
[----:B------:R-:W-:Y:S02]  /*17360*/  PRMT R47, RZ, 0x7610, R47 ;  /* 0x00007610ff2f7816 */ /* 0x000fe4000000002f */
[----:B0-----:R-:W-:-:S02]  /*17370*/  FMNMX3 R50, R49, R120, R119, !PT ;  /* 0x0000007831327276 */ /* 0x001fc40007800077 */
[----:B------:R-:W-:Y:S02]  /*17380*/  PRMT R48, RZ, 0x7610, R48 ;  /* 0x00007610ff307816 */ /* 0x000fe40000000030 */
[----:B------:R-:W-:Y:S02]  /*17390*/  PRMT R49, RZ, 0x7610, R49 ;  /* 0x00007610ff317816 */ /* 0x000fe40000000031 */
[----:B------:R-:W-:Y:S02]  /*173a0*/  FMNMX3 R51, R50, R118, R117, !PT ;  /* 0x0000007632337276 */ /* 0x000fe40007800075 */
[----:B------:R-:W-:Y:S02]  /*173b0*/  PRMT R50, RZ, 0x7610, R50 ;  /* 0x00007610ff327816 */ /* 0x000fe40000000032 */
[----:B------:R-:W-:Y:S02]  /*173c0*/  PRMT R39, RZ, 0x7610, R39 ;  /* 0x00007610ff277816 */ /* 0x000fe40000000027 */
[----:B------:R-:W-:-:S04]  /*173d0*/  FMNMX3 R51, R51, R116, R115, !PT ;  /* 0x0000007433337276 */ /* 0x000fc80007800073 */
[----:B------:R0:W4:Y:S01]  /*173e0*/  @P2 LDG.E.U16 R39, desc[UR8][R52.64] ;  /* 0x0000000834272981 */ /* 0x000122000c1e1500 */
[----:B------:R-:W-:-:S06]  /*173f0*/  PRMT R38, RZ, 0x7610, R38 ;  /* 0x00007610ff267816 */ /* 0x000fcc0000000026 */
[----:B------:R1:W4:Y:S01]  /*17400*/  @P2 LDG.E.U16 R38, desc[UR8][R54.64] ;  /* 0x0000000836262981 */ /* 0x000322000c1e1500 */
[----:B0-----:R-:W-:Y:S02]  /*17410*/  FMNMX3 R52, R51, R114, R113, !PT ;  /* 0x0000007233347276 */ /* 0x001fe40007800071 */
[----:B------:R-:W-:Y:S02]  /*17420*/  PRMT R51, RZ, 0x7610, R51 ;  /* 0x00007610ff337816 */ /* 0x000fe40000000033 */
[----:B------:R-:W-:-:S04]  /*17430*/  FMNMX3 R53, R52, R112, R111, !PT ;  /* 0x0000007034357276 */ /* 0x000fc8000780006f */
[----:B------:R-:W4:Y:S01]  /*17440*/  @P2 LDG.E.U16 R51, desc[UR8][R62.64] ;  /* 0x000000083e332981 */ /* 0x000f22000c1e1500 */
[----:B------:R-:W-:Y:S02]  /*17450*/  PRMT R52, RZ, 0x7610, R52 ;  /* 0x00007610ff347816 */ /* 0x000fe40000000034 */
[----:B-1----:R-:W-:Y:S02]  /*17460*/  FMNMX3 R54, R53, R110, R109, !PT ;  /* 0x0000006e35367276 */ /* 0x002fe4000780006d */
[----:B------:R-:W-:Y:S02]  /*17470*/  PRMT R53, RZ, 0x7610, R53 ;  /* 0x00007610ff357816 */ /* 0x000fe40000000035 */
[----:B------:R-:W4:Y:S04]  /*17480*/  @P2 LDG.E.U16 R52, desc[UR8][R64.64] ;  /* 0x0000000840342981 */ /* 0x000f28000c1e1500 */
[----:B------:R-:W4:Y:S01]  /*17490*/  @P2 LDG.E.U16 R53, desc[UR8][R66.64] ;  /* 0x0000000842352981 */ /* 0x000f22000c1e1500 */
[----:B------:R-:W-:-:S06]  /*174a0*/  PRMT R27, RZ, 0x7610, R27 ;  /* 0x00007610ff1b7816 */ /* 0x000fcc000000001b */
[----:B------:R-:W4:Y:S04]  /*174b0*/  @P2 LDG.E.U16 R27, desc[UR8][R150.64] ;  /* 0x00000008961b2981 */ /* 0x000f28000c1e1500 */
[----:B--2---:R-:W2:Y:S04]  /*174c0*/  @P2 LDG.E.U16 R50, desc[UR8][R60.64] ;  /* 0x000000083c322981 */ /* 0x004ea8000c1e1500 */
[----:B---3--:R-:W3:Y:S04]  /*174d0*/  @P2 LDG.E.U16 R49, desc[UR8][R164.64] ;  /* 0x00000008a4312981 */ /* 0x008ee8000c1e1500 */
[----:B----4-:R-:W4:Y:S04]  /*174e0*/  @P2 LDG.E.U16 R48, desc[UR8][R160.64] ;  /* 0x00000008a0302981 */ /* 0x010f28000c1e1500 */
[----:B------:R-:W2:Y:S04]  /*174f0*/  @P2 LDG.E.U16 R47, desc[UR8][R156.64] ;  /* 0x000000089c2f2981 */ /* 0x000ea8000c1e1500 */
[----:B------:R-:W2:Y:S04]  /*17500*/  @P2 LDG.E.U16 R46, desc[UR8][R152.64] ;  /* 0x00000008982e2981 */ /* 0x000ea8000c1e1500 */
[----:B------:R-:W5:Y:S04]  /*17510*/  LDL.LU.64 R152, [R1+0xfb0] ;  /* 0x000fb00001987983 */ /* 0x000f680000300a00 */
[----:B------:R-:W5:Y:S04]  /*17520*/  LDL.LU.64 R156, [R1+0xfa8] ;  /* 0x000fa800019c7983 */ /* 0x000f680000300a00 */
[----:B------:R-:W5:Y:S04]  /*17530*/  LDL.LU.64 R160, [R1+0xfa0] ;  /* 0x000fa00001a07983 */ /* 0x000f680000300a00 */
[----:B------:R-:W5:Y:S04]  /*17540*/  LDL.LU.64 R164, [R1+0xf98] ;  /* 0x000f980001a47983 */ /* 0x000f680000300a00 */
[----:B------:R-:W2:Y:S04]  /*17550*/  LDL.LU.64 R60, [R1+0xf90] ;  /* 0x000f9000013c7983 */ /* 0x000ea80000300a00 */
[----:B------:R-:W3:Y:S04]  /*17560*/  LDL.LU.64 R62, [R1+0xf88] ;  /* 0x000f8800013e7983 */ /* 0x000ee80000300a00 */
[----:B------:R-:W3:Y:S04]  /*17570*/  LDL.LU.64 R64, [R1+0xf80] ;  /* 0x000f800001407983 */ /* 0x000ee80000300a00 */
[----:B------:R-:W4:Y:S01]  /*17580*/  LDL.LU.64 R66, [R1+0xf78] ;  /* 0x000f780001427983 */ /* 0x000f220000300a00 */
[----:B------:R-:W-:-:S06]  /*17590*/  PRMT R37, RZ, 0x7610, R37 ;  /* 0x00007610ff257816 */ /* 0x000fcc0000000025 */
[----:B------:R0:W4:Y:S01]  /*175a0*/  @P2 LDG.E.U16 R37, desc[UR8][R56.64] ;  /* 0x0000000838252981 */ /* 0x000122000c1e1500 */
[----:B------:R-:W-:Y:S02]  /*175b0*/  PRMT R44, RZ, 0x7610, R44 ;  /* 0x00007610ff2c7816 */ /* 0x000fe4000000002c */
[----:B------:R-:W-:-:S04]  /*175c0*/  PRMT R43, RZ, 0x7610, R43 ;  /* 0x00007610ff2b7816 */ /* 0x000fc8000000002b */
[----:B------:R-:W4:Y:S01]  /*175d0*/  @P2 LDG.E.U16 R44, desc[UR8][R154.64] ;  /* 0x000000089a2c2981 */ /* 0x000f22000c1e1500 */
[----:B------:R-:W-:-:S03]  /*175e0*/  PRMT R45, RZ, 0x7610, R45 ;  /* 0x00007610ff2d7816 */ /* 0x000fc6000000002d */
[----:B------:R-:W4:Y:S01]  /*175f0*/  @P2 LDG.E.U16 R43, desc[UR8][R158.64] ;  /* 0x000000089e2b2981 */ /* 0x000f22000c1e1500 */
[----:B------:R-:W-:-:S03]  /*17600*/  FMNMX3 R55, R54, R108, R107, !PT ;  /* 0x0000006c36377276 */ /* 0x000fc6000780006b */
[----:B------:R1:W4:Y:S01]  /*17610*/  @P2 LDG.E.U16 R45, desc[UR8][R148.64] ;  /* 0x00000008942d2981 */ /* 0x000322000c1e1500 */
[----:B------:R-:W-:-:S04]  /*17620*/  FMNMX3 R55, R55, R106, R105, !PT ;  /* 0x0000006a37377276 */ /* 0x000fc80007800069 */
[----:B0-----:R-:W-:-:S04]  /*17630*/  FMNMX3 R56, R55, R104, R103, !PT ;  /* 0x0000006837387276 */ /* 0x001fc80007800067 */
[----:B------:R-:W-:Y:S01]  /*17640*/  FMNMX3 R57, R56, R102, R101, !PT ;  /* 0x0000006638397276 */ /* 0x000fe20007800065 */
[----:B-1----:R-:W0:Y:S03]  /*17650*/  LDC R148, c[0x0][0x3d8] ;  /* 0x0000f600ff947b82 */ /* 0x002e260000000800 */
[----:B------:R-:W-:Y:S02]  /*17660*/  FMNMX3 R57, R57, R100, R99, !PT ;  /* 0x0000006439397276 */ /* 0x000fe40007800063 */
[----:B------:R-:W-:Y:S02]  /*17670*/  PRMT R54, RZ, 0x7610, R54 ;  /* 0x00007610ff367816 */ /* 0x000fe40000000036 */
[----:B------:R-:W-:-:S04]  /*17680*/  FMNMX3 R59, R57, R98, R97, !PT ;  /* 0x00000062393b7276 */ /* 0x000fc80007800061 */
[----:B------:R-:W-:Y:S01]  /*17690*/  FMNMX3 R59, R59, R96, R95, !PT ;  /* 0x000000603b3b7276 */ /* 0x000fe2000780005f */
[----:B------:R-:W4:Y:S01]  /*176a0*/  @P2 LDG.E.U16 R54, desc[UR8][R136.64] ;  /* 0x0000000888362981 */ /* 0x000f22000c1e1500 */
[----:B------:R-:W-:Y:S02]  /*176b0*/  PRMT R57, RZ, 0x7610, R57 ;  /* 0x00007610ff397816 */ /* 0x000fe40000000039 */
[----:B------:R-:W-:Y:S02]  /*176c0*/  FMNMX3 R59, R59, R94, R93, !PT ;  /* 0x0000005e3b3b7276 */ /* 0x000fe4000780005d */
[----:B------:R-:W-:Y:S02]  /*176d0*/  PRMT R36, RZ, 0x7610, R36 ;  /* 0x00007610ff247816 */ /* 0x000fe40000000024 */
[----:B------:R-:W-:Y:S01]  /*176e0*/  PRMT R56, RZ, 0x7610, R56 ;  /* 0x00007610ff387816 */ /* 0x000fe20000000038 */
[----:B------:R-:W4:Y:S01]  /*176f0*/  @P2 LDG.E.U16 R57, desc[UR8][R144.64] ;  /* 0x0000000890392981 */ /* 0x000f22000c1e1500 */
[----:B------:R-:W-:-:S03]  /*17700*/  FMNMX3 R59, R59, R92, R91, !PT ;  /* 0x0000005c3b3b7276 */ /* 0x000fc6000780005b */
[----:B------:R1:W4:Y:S01]  /*17710*/  @P2 LDG.E.U16 R36, desc[UR8][R68.64] ;  /* 0x0000000844242981 */ /* 0x000322000c1e1500 */
[----:B------:R-:W-:-:S03]  /*17720*/  FMNMX3 R59, R59, R90, R89, !PT ;  /* 0x0000005a3b3b7276 */ /* 0x000fc60007800059 */
[----:B------:R-:W4:Y:S01]  /*17730*/  @P2 LDG.E.U16 R56, desc[UR8][R2.64] ;  /* 0x0000000802382981 */ /* 0x000f22000c1e1500 */
[----:B------:R-:W-:Y:S02]  /*17740*/  PRMT R58, RZ, 0x7610, R58 ;  /* 0x00007610ff3a7816 */ /* 0x000fe4000000003a */
[----:B------:R-:W-:Y:S01]  /*17750*/  FMNMX3 R59, R59, R88, R87, !PT ;  /* 0x000000583b3b7276 */ /* 0x000fe20007800057 */
[----:B0-----:R-:W-:Y:S01]  /*17760*/  IMAD R148, R148, 0x1fe, RZ ;  /* 0x000001fe94947824 */ /* 0x001fe200078e02ff */
[----:B------:R-:W-:Y:S01]  /*17770*/  PRMT R55, RZ, 0x7610, R55 ;  /* 0x00007610ff377816 */ /* 0x000fe20000000037 */
[----:B-1----:R-:W-:Y:S01]  /*17780*/  VIADD R68, R0, 0x3b ;  /* 0x0000003b00447836 */ /* 0x002fe20000000000 */
[----:B------:R-:W-:Y:S01]  /*17790*/  FMNMX3 R59, R59, R86, R85, !PT ;  /* 0x000000563b3b7276 */ /* 0x000fe20007800055 */
[----:B------:R-:W4:Y:S03]  /*177a0*/  @P2 LDG.E.U16 R58, desc[UR8][R146.64] ;  /* 0x00000008923a2981 */ /* 0x000f26000c1e1500 */
[----:B------:R-:W-:Y:S01]  /*177b0*/  FMNMX3 R59, R59, R84, R83, !PT ;  /* 0x000000543b3b7276 */ /* 0x000fe20007800053 */
[----:B------:R-:W4:Y:S03]  /*177c0*/  @P2 LDG.E.U16 R55, desc[UR8][R134.64] ;  /* 0x0000000886372981 */ /* 0x000f26000c1e1500 */
[----:B------:R-:W-:Y:S01]  /*177d0*/  FMNMX3 R59, R59, R82, R81, !PT ;  /* 0x000000523b3b7276 */ /* 0x000fe20007800051 */
[----:B------:R0:W5:Y:S04]  /*177e0*/  LDL.LU.64 R136, [R1+0xf70] ;  /* 0x000f700001887983 */ /* 0x0001680000300a00 */
[----:B------:R-:W-:Y:S04]  /*177f0*/  STS.U16 [R131+UR4+0x2300], R18 ;  /* 0x0023001283007988 */ /* 0x000fe80008000404 */
[----:B------:R0:W5:Y:S04]  /*17800*/  LDL.LU.64 R134, [R1+0xf68] ;  /* 0x000f680001867983 */ /* 0x0001680000300a00 */
[----:B------:R-:W-:Y:S04]  /*17810*/  STS.U16 [R131+UR4+0x2700], R17 ;  /* 0x0027001183007988 */ /* 0x000fe80008000404 */
[----:B------:R0:W5:Y:S04]  /*17820*/  LDL.LU.64 R2, [R1+0xf60] ;  /* 0x000f600001027983 */ /* 0x0001680000300a00 */
        /* <DEDUP_REMOVED lines=16> */
[-C--:B--2---:R-:W-:Y:S01]  /*17930*/  FMUL R60, R60, R129.reuse ;  /* 0x000000813c3c7220 */ /* 0x084fe20000400000 */
[----:B------:R-:W-:-:S04]  /*17940*/  FMUL R61, R61, R129 ;  /* 0x000000813d3d7220 */ /* 0x000fc80000400000 */
[----:B------:R-:W-:Y:S02]  /*17950*/  FSEL R70, R60, -INF , P6 ;  /* 0xff8000003c467808 */ /* 0x000fe40003000000 */
[----:B------:R-:W-:Y:S02]  /*17960*/  FSEL R69, R61, -INF , P5 ;  /* 0xff8000003d457808 */ /* 0x000fe40002800000 */
[----:B------:R-:W-:Y:S01]  /*17970*/  IADD3 R60, PT, PT, R0, 0x3c, RZ ;  /* 0x0000003c003c7810 */ /* 0x000fe20007ffe0ff */
[----:B------:R-:W1:Y:S01]  /*17980*/  LDC R61, c[0x0][0x3d8] ;  /* 0x0000f600ff3d7b82 */ /* 0x000e620000000800 */
[-C--:B---3--:R-:W-:Y:S02]  /*17990*/  FMUL R62, R62, R129.reuse ;  /* 0x000000813e3e7220 */ /* 0x088fe40000400000 */
[C---:B------:R-:W-:Y:S01]  /*179a0*/  ISETP.GE.AND P5, PT, R139.reuse, R60, PT ;  /* 0x0000003c8b00720c */ /* 0x040fe20003fa6270 */
[----:B------:R-:W-:Y:S01]  /*179b0*/  VIADD R60, R0, 0x3d ;  /* 0x0000003d003c7836 */ /* 0x000fe20000000000 */
[----:B------:R-:W-:Y:S01]  /*179c0*/  ISETP.GE.AND P6, PT, R139, R68, PT ;  /* 0x000000448b00720c */ /* 0x000fe20003fc6270 */
[----:B------:R-:W-:Y:S01]  /*179d0*/  FMUL R63, R63, R129 ;  /* 0x000000813f3f7220 */ /* 0x000fe20000400000 */
[----:B------:R-:W-:-:S02]  /*179e0*/  FSEL R68, R62, -INF , P4 ;  /* 0xff8000003e447808 */ /* 0x000fc40002000000 */
[----:B------:R-:W-:Y:S02]  /*179f0*/  ISETP.GE.AND P4, PT, R139, R60, PT ;  /* 0x0000003c8b00720c */ /* 0x000fe40003f86270 */
[C---:B------:R-:W-:Y:S02]  /*17a00*/  IADD3 R60, PT, PT, R0.reuse, 0x3e, RZ ;  /* 0x0000003e003c7810 */ /* 0x040fe40007ffe0ff */
[----:B------:R-:W-:Y:S02]  /*17a10*/  FSEL R77, R63, -INF , P6 ;  /* 0xff8000003f4d7808 */ /* 0x000fe40003000000 */
[----:B------:R-:W-:Y:S01]  /*17a20*/  ISETP.GE.AND P6, PT, R139, R60, PT ;  /* 0x0000003c8b00720c */ /* 0x000fe20003fc6270 */
[----:B------:R-:W-:Y:S01]  /*17a30*/  VIADD R60, R0, 0x3f ;  /* 0x0000003f003c7836 */ /* 0x000fe20000000000 */
[----:B------:R-:W-:Y:S01]  /*17a40*/  FMNMX3 R0, R59, R80, R79, !PT ;  /* 0x000000503b007276 */ /* 0x000fe2000780004f */
[-C--:B----4-:R-:W-:Y:S01]  /*17a50*/  FMUL R59, R66, R129.reuse ;  /* 0x00000081423b7220 */ /* 0x090fe20000400000 */
[-C--:B------:R-:W-:Y:S01]  /*17a60*/  FMUL R65, R65, R129.reuse ;  /* 0x0000008141417220 */ /* 0x080fe20000400000 */
[-C--:B------:R-:W-:Y:S01]  /*17a70*/  FMUL R64, R64, R129.reuse ;  /* 0x0000008140407220 */ /* 0x080fe20000400000 */
[----:B------:R-:W-:-:S02]  /*17a80*/  FMUL R129, R67, R129 ;  /* 0x0000008143817220 */ /* 0x000fc40000400000 */
[----:B------:R-:W-:Y:S01]  /*17a90*/  FSEL R67, R59, -INF , P6 ;  /* 0xff8000003b437808 */ /* 0x000fe20003000000 */
[----:B-1----:R-:W-:Y:S01]  /*17aa0*/  IMAD R59, R61, 0xff, RZ ;  /* 0x000000ff3d3b7824 */ /* 0x002fe200078e02ff */
[----:B------:R-:W-:Y:S02]  /*17ab0*/  FSEL R66, R65, -INF , P4 ;  /* 0xff80000041427808 */ /* 0x000fe40002000000 */
[----:B------:R-:W-:Y:S02]  /*17ac0*/  IADD3 R148, P4, PT, R148, R142, RZ ;  /* 0x0000008e94947210 */ /* 0x000fe40007f9e0ff */
[----:B------:R-:W-:Y:S02]  /*17ad0*/  PRMT R62, RZ, 0x7610, R62 ;  /* 0x00007610ff3e7816 */ /* 0x000fe4000000003e */
[----:B------:R-:W-:-:S05]  /*17ae0*/  LEA.HI.X.SX32 R149, R59, R143, 0x1, P4 ;  /* 0x0000008f3b957211 */ /* 0x000fca00020f0eff */
[----:B------:R-:W2:Y:S01]  /*17af0*/  @P2 LDG.E.U16 R62, desc[UR8][R148.64] ;  /* 0x00000008943e2981 */ /* 0x000ea2000c1e1500 */
[----:B------:R-:W-:-:S04]  /*17b00*/  FMNMX3 R0, R0, R78, R127, !PT ;  /* 0x0000004e00007276 */ /* 0x000fc8000780007f */
[----:B------:R-:W-:Y:S02]  /*17b10*/  FMNMX3 R0, R0, R71, R70, !PT ;  /* 0x0000004700007276 */ /* 0x000fe40007800046 */
[----:B------:R-:W-:Y:S02]  /*17b20*/  FSEL R128, R64, -INF , P5 ;  /* 0xff80000040807808 */ /* 0x000fe40002800000 */
[----:B------:R-:W-:Y:S02]  /*17b30*/  FMNMX3 R0, R0, R69, R68, !PT ;  /* 0x0000004500007276 */ /* 0x000fe40007800044 */
[----:B------:R-:W-:Y:S02]  /*17b40*/  ISETP.GE.AND P5, PT, R139, R60, PT ;  /* 0x0000003c8b00720c */ /* 0x000fe40003fa6270 */
[----:B------:R-:W-:Y:S02]  /*17b50*/  FMNMX3 R0, R0, R77, R128, !PT ;  /* 0x0000004d00007276 */ /* 0x000fe40007800080 */
[----:B------:R-:W-:-:S02]  /*17b60*/  FSEL R129, R129, -INF , P5 ;  /* 0xff80000081817808 */ /* 0x000fc40002800000 */
[----:B------:R-:W-:-:S04]  /*17b70*/  FMNMX3 R132, R0, R66, R67, !PT ;  /* 0x0000004200847276 */ /* 0x000fc80007800043 */
[----:B------:R-:W-:-:S05]  /*17b80*/  FMNMX R132, R129, R132, !PT ;  /* 0x0000008481847209 */ /* 0x000fca0007800000 */
[----:B------:R-:W1:Y:S02]  /*17b90*/  SHFL.BFLY PT, R0, R132, 0x10, 0x1f ;  /* 0x0e001f0084007f89 */ /* 0x000e6400000e0000 */
[----:B-1----:R-:W-:-:S05]  /*17ba0*/  FMNMX3 R132, R132, -INF , R0, !PT ;  /* 0xff80000084847876 */ /* 0x002fca0007800000 */
[--C-:B------:R-:W-:Y:S01]  /*17bb0*/  FADD R5, R126, -R132.reuse ;  /* 0x800000847e057221 */ /* 0x100fe20000000000 */
[--C-:B------:R-:W-:Y:S01]  /*17bc0*/  FADD R4, R76, -R132.reuse ;  /* 0x800000844c047221 */ /* 0x100fe20000000000 */
[--C-:B------:R-:W-:Y:S02]  /*17bd0*/  FADD R7, R75, -R132.reuse ;  /* 0x800000844b077221 */ /* 0x100fe40000000000 */
[----:B------:R-:W-:Y:S01]  /*17be0*/  FMUL R5, R5, 1.4426950216293334961 ;  /* 0x3fb8aa3b05057820 */ /* 0x000fe20000400000 */
[----:B------:R-:W-:Y:S01]  /*17bf0*/  FMUL R4, R4, 1.4426950216293334961 ;  /* 0x3fb8aa3b04047820 */ /* 0x000fe20000400000 */
[----:B------:R-:W-:Y:S01]  /*17c00*/  FMUL R7, R7, 1.4426950216293334961 ;  /* 0x3fb8aa3b07077820 */ /* 0x000fe20000400000 */
[--C-:B------:R-:W-:Y:S01]  /*17c10*/  FADD R6, R74, -R132.reuse ;  /* 0x800000844a067221 */ /* 0x100fe20000000000 */
[----:B------:R-:W-:Y:S02]  /*17c20*/  FADD R9, R73, -R132 ;  /* 0x8000008449097221 */ /* 0x000fe40000000000 */
[----:B------:R-:W-:Y:S01]  /*17c30*/  MUFU.EX2 R5, R5 ;  /* 0x0000000500057308 */ /* 0x000fe20000000800 */
[----:B------:R-:W-:Y:S01]  /*17c40*/  FMUL R6, R6, 1.4426950216293334961 ;  /* 0x3fb8aa3b06067820 */ /* 0x000fe20000400000 */
[----:B------:R-:W-:-:S06]  /*17c50*/  FMUL R9, R9, 1.4426950216293334961 ;  /* 0x3fb8aa3b09097820 */ /* 0x000fcc0000400000 */
[----:B------:R-:W1:Y:S01]  /*17c60*/  MUFU.EX2 R4, R4 ;  /* 0x0000000400047308 */ /* 0x000e620000000800 */
[--C-:B------:R-:W-:Y:S01]  /*17c70*/  FADD R8, R72, -R132.reuse ;  /* 0x8000008448087221 */ /* 0x100fe20000000000 */
[----:B------:R-:W-:Y:S06]  /*17c80*/  STS.U16 [R131+UR4+0x6b00], R20 ;  /* 0x006b001483007988 */ /* 0x000fec0008000404 */
[----:B------:R-:W3:Y:S01]  /*17c90*/  MUFU.EX2 R7, R7 ;  /* 0x0000000700077308 */ /* 0x000ee20000000800 */
[----:B------:R-:W-:Y:S01]  /*17ca0*/  FMUL R8, R8, 1.4426950216293334961 ;  /* 0x3fb8aa3b08087820 */ /* 0x000fe20000400000 */
[----:B------:R-:W-:Y:S01]  /*17cb0*/  FADD R11, R125, -R132 ;  /* 0x800000847d0b7221 */ /* 0x000fe20000000000 */
[----:B------:R-:W-:Y:S01]  /*17cc0*/  STS.U16 [R131+UR4+0x6f00], R19 ;  /* 0x006f001383007988 */ /* 0x000fe20008000404 */
[----:B------:R-:W-:-:S04]  /*17cd0*/  LOP3.LUT R0, R133, 0x70, RZ, 0x3c, !PT ;  /* 0x0000007085007812 */ /* 0x000fc800078e3cff */
[----:B------:R-:W4:Y:S01]  /*17ce0*/  MUFU.EX2 R6, R6 ;  /* 0x0000000600067308 */ /* 0x000f220000000800 */
[----:B------:R-:W-:Y:S01]  /*17cf0*/  STS.U16 [R131+UR4+0x7300], R24 ;  /* 0x0073001883007988 */ /* 0x000fe20008000404 */
[----:B------:R-:W-:Y:S01]  /*17d00*/  FMUL R11, R11, 1.4426950216293334961 ;  /* 0x3fb8aa3b0b0b7820 */ /* 0x000fe20000400000 */
[----:B------:R-:W-:Y:S02]  /*17d10*/  FADD R10, R124, -R132 ;  /* 0x800000847c0a7221 */ /* 0x000fe40000000000 */
[----:B------:R-:W-:Y:S03]  /*17d20*/  STS.U16 [R131+UR4+0x7700], R25 ;  /* 0x0077001983007988 */ /* 0x000fe60008000404 */
[----:B------:R-:W0:Y:S01]  /*17d30*/  MUFU.EX2 R9, R9 ;  /* 0x0000000900097308 */ /* 0x000e220000000800 */
[----:B------:R-:W-:Y:S01]  /*17d40*/  STS.U16 [R131+UR4+0x7b00], R26 ;  /* 0x007b001a83007988 */ /* 0x000fe20008000404 */
[----:B------:R-:W-:-:S03]  /*17d50*/  FMUL R10, R10, 1.4426950216293334961 ;  /* 0x3fb8aa3b0a0a7820 */ /* 0x000fc60000400000 */
[----:B------:R-:W-:Y:S01]  /*17d60*/  STS.U16 [R131+UR4+0x7f00], R27 ;  /* 0x007f001b83007988 */ /* 0x000fe20008000404 */
[--C-:B------:R-:W-:Y:S02]  /*17d70*/  FADD R13, R123, -R132.reuse ;  /* 0x800000847b0d7221 */ /* 0x100fe40000000000 */
[----:B------:R-:W0:Y:S01]  /*17d80*/  MUFU.EX2 R8, R8 ;  /* 0x0000000800087308 */ /* 0x000e220000000800 */
[----:B------:R1:W-:Y:S01]  /*17d90*/  STS.U16 [R0+UR4+0x1b80], R34 ;  /* 0x001b802200007988 */ /* 0x0003e20008000404 */
[----:B------:R-:W-:Y:S01]  /*17da0*/  FMUL R13, R13, 1.4426950216293334961 ;  /* 0x3fb8aa3b0d0d7820 */ /* 0x000fe20000400000 */
[----:B------:R-:W-:-:S05]  /*17db0*/  FADD R12, R122, -R132 ;  /* 0x800000847a0c7221 */ /* 0x000fca0000000000 */
[----:B------:R-:W0:Y:S01]  /*17dc0*/  MUFU.EX2 R11, R11 ;  /* 0x0000000b000b7308 */ /* 0x000e220000000800 */
[----:B-1----:R-:W-:-:S04]  /*17dd0*/  FADD R34, R5, R4 ;  /* 0x0000000405227221 */ /* 0x002fc80000000000 */
[----:B---3--:R-:W-:-:S03]  /*17de0*/  FADD R34, R7, R34 ;  /* 0x0000002207227221 */ /* 0x008fc60000000000 */
[----:B------:R-:W1:Y:S01]  /*17df0*/  MUFU.EX2 R10, R10 ;  /* 0x0000000a000a7308 */ /* 0x000e620000000800 */
[----:B------:R-:W-:Y:S01]  /*17e00*/  FMUL R12, R12, 1.4426950216293334961 ;  /* 0x3fb8aa3b0c0c7820 */ /* 0x000fe20000400000 */
[----:B------:R-:W-:Y:S01]  /*17e10*/  FADD R15, R121, -R132 ;  /* 0x80000084790f7221 */ /* 0x000fe20000000000 */
[----:B----4-:R-:W-:Y:S01]  /*17e20*/  FADD R34, R6, R34 ;  /* 0x0000002206227221 */ /* 0x010fe20000000000 */
[----:B------:R-:W-:Y:S02]  /*17e30*/  FADD R14, R120, -R132 ;  /* 0x80000084780e7221 */ /* 0x000fe40000000000 */
[----:B------:R-:W-:Y:S01]  /*17e40*/  FMUL R15, R15, 1.4426950216293334961 ;  /* 0x3fb8aa3b0f0f7820 */ /* 0x000fe20000400000 */
[----:B0-----:R-:W-:Y:S01]  /*17e50*/  FADD R34, R9, R34 ;  /* 0x0000002209227221 */ /* 0x001fe20000000000 */
[----:B------:R-:W0:Y:S01]  /*17e60*/  MUFU.EX2 R13, R13 ;  /* 0x0000000d000d7308 */ /* 0x000e220000000800 */
[----:B------:R-:W-:Y:S01]  /*17e70*/  FMUL R14, R14, 1.4426950216293334961 ;  /* 0x3fb8aa3b0e0e7820 */ /* 0x000fe20000400000 */
[----:B------:R-:W-:Y:S01]  /*17e80*/  FADD R17, R119, -R132 ;  /* 0x8000008477117221 */ /* 0x000fe20000000000 */
[----:B------:R-:W-:-:S05]  /*17e90*/  FADD R34, R8, R34 ;  /* 0x0000002208227221 */ /* 0x000fca0000000000 */
[----:B------:R-:W3:Y:S01]  /*17ea0*/  MUFU.EX2 R12, R12 ;  /* 0x0000000c000c7308 */ /* 0x000ee20000000800 */
[----:B------:R-:W-:Y:S01]  /*17eb0*/  FADD R34, R11, R34 ;  /* 0x000000220b227221 */ /* 0x000fe20000000000 */
[----:B------:R-:W-:Y:S01]  /*17ec0*/  FMUL R17, R17, 1.4426950216293334961 ;  /* 0x3fb8aa3b11117820 */ /* 0x000fe20000400000 */
[----:B------:R-:W-:-:S05]  /*17ed0*/  FADD R16, R118, -R132 ;  /* 0x8000008476107221 */ /* 0x000fca0000000000 */
[----:B------:R-:W4:Y:S01]  /*17ee0*/  MUFU.EX2 R15, R15 ;  /* 0x0000000f000f7308 */ /* 0x000f220000000800 */
[----:B-1----:R-:W-:Y:S01]  /*17ef0*/  FADD R34, R10, R34 ;  /* 0x000000220a227221 */ /* 0x002fe20000000000 */
[----:B------:R-:W-:Y:S01]  /*17f00*/  FMUL R16, R16, 1.4426950216293334961 ;  /* 0x3fb8aa3b10107820 */ /* 0x000fe20000400000 */
[----:B------:R-:W-:-:S05]  /*17f10*/  FADD R19, R117, -R132 ;  /* 0x8000008475137221 */ /* 0x000fca0000000000 */
[----:B------:R-:W1:Y:S01]  /*17f20*/  MUFU.EX2 R14, R14 ;  /* 0x0000000e000e7308 */ /* 0x000e620000000800 */
[----:B0-----:R-:W-:Y:S01]  /*17f30*/  FADD R34, R13, R34 ;  /* 0x000000220d227221 */ /* 0x001fe20000000000 */
[----:B------:R-:W-:Y:S01]  /*17f40*/  FMUL R19, R19, 1.4426950216293334961 ;  /* 0x3fb8aa3b13137820 */ /* 0x000fe20000400000 */
[----:B------:R-:W-:-:S05]  /*17f50*/  FADD R18, R116, -R132 ;  /* 0x8000008474127221 */ /* 0x000fca0000000000 */
[----:B------:R-:W0:Y:S01]  /*17f60*/  MUFU.EX2 R17, R17 ;  /* 0x0000001100117308 */ /* 0x000e220000000800 */
[----:B---3--:R-:W-:Y:S01]  /*17f70*/  FADD R34, R12, R34 ;  /* 0x000000220c227221 */ /* 0x008fe20000000000 */
[----:B------:R-:W-:Y:S01]  /*17f80*/  FMUL R18, R18, 1.4426950216293334961 ;  /* 0x3fb8aa3b12127820 */ /* 0x000fe20000400000 */
[----:B------:R-:W-:-:S05]  /*17f90*/  FADD R21, R115, -R132 ;  /* 0x8000008473157221 */ /* 0x000fca0000000000 */
[----:B------:R-:W3:Y:S01]  /*17fa0*/  MUFU.EX2 R16, R16 ;  /* 0x0000001000107308 */ /* 0x000ee20000000800 */
[----:B----4-:R-:W-:Y:S01]  /*17fb0*/  FADD R34, R15, R34 ;  /* 0x000000220f227221 */ /* 0x010fe20000000000 */
        /* <DEDUP_REMOVED lines=27> */
[----:B------:R1:W-:Y:S01]  /*18170*/  STS.U16 [R0+UR4+0x380], R29 ;  /* 0x0003801d00007988 */ /* 0x0003e20008000404 */
[----:B---3--:R-:W-:Y:S01]  /*18180*/  FADD R34, R20, R34 ;  /* 0x0000002214227221 */ /* 0x008fe20000000000 */
[----:B------:R-:W-:-:S05]  /*18190*/  FMUL R26, R26, 1.4426950216293334961 ;  /* 0x3fb8aa3b1a1a7820 */ /* 0x000fca0000400000 */
[----:B------:R-:W3:Y:S01]  /*181a0*/  MUFU.EX2 R24, R24 ;  /* 0x0000001800187308 */ /* 0x000ee20000000800 */
[----:B-1----:R-:W-:Y:S01]  /*181b0*/  FADD R29, R107, -R132 ;  /* 0x800000846b1d7221 */ /* 0x002fe20000000000 */
[----:B------:R1:W-:Y:S01]  /*181c0*/  STS.U16 [R0+UR4+0x780], R28 ;  /* 0x0007801c00007988 */ /* 0x0003e20008000404 */
[----:B----4-:R-:W-:-:S05]  /*181d0*/  FADD R34, R23, R34 ;  /* 0x0000002217227221 */ /* 0x010fca0000000000 */
[----:B------:R-:W4:Y:S01]  /*181e0*/  MUFU.EX2 R27, R27 ;  /* 0x0000001b001b7308 */ /* 0x000f220000000800 */
[----:B------:R-:W-:Y:S01]  /*181f0*/  FMUL R29, R29, 1.4426950216293334961 ;  /* 0x3fb8aa3b1d1d7820 */ /* 0x000fe20000400000 */
[----:B------:R0:W-:Y:S01]  /*18200*/  STS.U16 [R0+UR4+0xf80], R31 ;  /* 0x000f801f00007988 */ /* 0x0001e20008000404 */
[----:B------:R-:W-:Y:S01]  /*18210*/  FADD R34, R22, R34 ;  /* 0x0000002216227221 */ /* 0x000fe20000000000 */
[----:B-1----:R-:W-:-:S04]  /*18220*/  FADD R28, R106, -R132 ;  /* 0x800000846a1c7221 */ /* 0x002fc80000000000 */
[----:B------:R-:W1:Y:S01]  /*18230*/  MUFU.EX2 R26, R26 ;  /* 0x0000001a001a7308 */ /* 0x000e620000000800 */
[----:B------:R-:W-:Y:S01]  /*18240*/  FMUL R28, R28, 1.4426950216293334961 ;  /* 0x3fb8aa3b1c1c7820 */ /* 0x000fe20000400000 */
[----:B0-----:R-:W-:Y:S01]  /*18250*/  FADD R31, R105, -R132 ;  /* 0x80000084691f7221 */ /* 0x001fe20000000000 */
[----:B------:R0:W-:Y:S01]  /*18260*/  STS.U16 [R0+UR4+0xb80], R30 ;  /* 0x000b801e00007988 */ /* 0x0001e20008000404 */
[----:B------:R-:W-:-:S04]  /*18270*/  FADD R34, R25, R34 ;  /* 0x0000002219227221 */ /* 0x000fc80000000000 */
[----:B------:R-:W1:Y:S01]  /*18280*/  MUFU.EX2 R29, R29 ;  /* 0x0000001d001d7308 */ /* 0x000e620000000800 */
[----:B------:R-:W-:Y:S01]  /*18290*/  FMUL R31, R31, 1.4426950216293334961 ;  /* 0x3fb8aa3b1f1f7820 */ /* 0x000fe20000400000 */
[----:B------:R4:W-:Y:S01]  /*182a0*/  STS.U16 [R0+UR4+0x1780], R33 ;  /* 0x0017802100007988 */ /* 0x0009e20008000404 */
[----:B---3--:R-:W-:Y:S01]  /*182b0*/  FADD R34, R24, R34 ;  /* 0x0000002218227221 */ /* 0x008fe20000000000 */
[----:B0-----:R-:W-:-:S04]  /*182c0*/  FADD R30, R104, -R132 ;  /* 0x80000084681e7221 */ /* 0x001fc80000000000 */
[----:B------:R-:W0:Y:S01]  /*182d0*/  MUFU.EX2 R28, R28 ;  /* 0x0000001c001c7308 */ /* 0x000e220000000800 */
[----:B------:R-:W-:Y:S01]  /*182e0*/  FMUL R30, R30, 1.4426950216293334961 ;  /* 0x3fb8aa3b1e1e7820 */ /* 0x000fe20000400000 */
[----:B----4-:R-:W-:Y:S01]  /*182f0*/  FADD R33, R103, -R132 ;  /* 0x8000008467217221 */ /* 0x010fe20000000000 */
[----:B------:R3:W-:Y:S01]  /*18300*/  STS.U16 [R0+UR4+0x1380], R32 ;  /* 0x0013802000007988 */ /* 0x0007e20008000404 */
[----:B------:R-:W-:-:S04]  /*18310*/  FADD R34, R27, R34 ;  /* 0x000000221b227221 */ /* 0x000fc80000000000 */
[----:B------:R-:W4:Y:S01]  /*18320*/  MUFU.EX2 R31, R31 ;  /* 0x0000001f001f7308 */ /* 0x000f220000000800 */
[----:B------:R-:W-:Y:S01]  /*18330*/  FMUL R33, R33, 1.4426950216293334961 ;  /* 0x3fb8aa3b21217820 */ /* 0x000fe20000400000 */
[----:B------:R0:W-:Y:S01]  /*18340*/  STS.U16 [R0+UR4+0x2780], R37 ;  /* 0x0027802500007988 */ /* 0x0001e20008000404 */
[----:B-1----:R-:W-:Y:S01]  /*18350*/  FADD R34, R26, R34 ;  /* 0x000000221a227221 */ /* 0x002fe20000000000 */
[----:B---3--:R-:W-:-:S04]  /*18360*/  FADD R32, R102, -R132 ;  /* 0x8000008466207221 */ /* 0x008fc80000000000 */
[----:B------:R-:W1:Y:S01]  /*18370*/  MUFU.EX2 R30, R30 ;  /* 0x0000001e001e7308 */ /* 0x000e620000000800 */
[----:B------:R-:W-:Y:S01]  /*18380*/  FMUL R32, R32, 1.4426950216293334961 ;  /* 0x3fb8aa3b20207820 */ /* 0x000fe20000400000 */
[----:B0-----:R-:W-:Y:S01]  /*18390*/  FADD R37, R101, -R132 ;  /* 0x8000008465257221 */ /* 0x001fe20000000000 */
[----:B------:R0:W-:Y:S01]  /*183a0*/  STS.U16 [R0+UR4+0x1f80], R35 ;  /* 0x001f802300007988 */ /* 0x0001e20008000404 */
[----:B------:R-:W-:-:S04]  /*183b0*/  FADD R34, R29, R34 ;  /* 0x000000221d227221 */ /* 0x000fc80000000000 */
[----:B------:R-:W3:Y:S01]  /*183c0*/  MUFU.EX2 R33, R33 ;  /* 0x0000002100217308 */ /* 0x000ee20000000800 */
[----:B------:R-:W-:Y:S01]  /*183d0*/  FMUL R37, R37, 1.4426950216293334961 ;  /* 0x3fb8aa3b25257820 */ /* 0x000fe20000400000 */
[----:B------:R1:W-:Y:S01]  /*183e0*/  STS.U16 [R0+UR4+0x2f80], R39 ;  /* 0x002f802700007988 */ /* 0x0003e20008000404 */
[----:B------:R-:W-:Y:S01]  /*183f0*/  FADD R34, R28, R34 ;  /* 0x000000221c227221 */ /* 0x000fe20000000000 */
[----:B0-----:R-:W-:-:S04]  /*18400*/  FADD R35, R100, -R132 ;  /* 0x8000008464237221 */ /* 0x001fc80000000000 */
[----:B------:R-:W0:Y:S01]  /*18410*/  MUFU.EX2 R32, R32 ;  /* 0x0000002000207308 */ /* 0x000e220000000800 */
[----:B------:R-:W-:Y:S01]  /*18420*/  FMUL R35, R35, 1.4426950216293334961 ;  /* 0x3fb8aa3b23237820 */ /* 0x000fe20000400000 */
[----:B-1----:R-:W-:Y:S01]  /*18430*/  FADD R39, R99, -R132 ;  /* 0x8000008463277221 */ /* 0x002fe20000000000 */
[----:B------:R1:W-:Y:S01]  /*18440*/  STS.U16 [R0+UR4+0x2b80], R38 ;  /* 0x002b802600007988 */ /* 0x0003e20008000404 */
[----:B----4-:R-:W-:-:S04]  /*18450*/  FADD R34, R31, R34 ;  /* 0x000000221f227221 */ /* 0x010fc80000000000 */
        /* <DEDUP_REMOVED lines=9> */
[----:B---3--:R-:W-:-:S04]  /*184f0*/  FADD R34, R33, R34 ;  /* 0x0000002221227221 */ /* 0x008fc80000000000 */
        /* <DEDUP_REMOVED lines=72> */
[----:B------:R-:W-:Y:S01]  /*18980*/  FADD R34, R49, R34 ;  /* 0x0000002231227221 */ /* 0x000fe20000000000 */
[--C-:B------:R-:W-:Y:S01]  /*18990*/  FADD R59, R81, -R132.reuse ;  /* 0x80000084513b7221 */ /* 0x100fe20000000000 */
[----:B-1----:R-:W-:-:S04]  /*189a0*/  FADD R56, R82, -R132 ;  /* 0x8000008452387221 */ /* 0x002fc80000000000 */
[----:B------:R-:W1:Y:S01]  /*189b0*/  MUFU.EX2 R53, R53 ;  /* 0x0000003500357308 */ /* 0x000e620000000800 */
[----:B------:R-:W-:Y:S01]  /*189c0*/  FMUL R56, R56, 1.4426950216293334961 ;  /* 0x3fb8aa3b38387820 */ /* 0x000fe20000400000 */
[----:B------:R2:W-:Y:S01]  /*189d0*/  STS.U16 [R0+UR4+0x7780], R58 ;  /* 0x0077803a00007988 */ /* 0x0005e20008000404 */
[----:B---3--:R-:W-:Y:S01]  /*189e0*/  FADD R34, R52, R34 ;  /* 0x0000002234227221 */ /* 0x008fe20000000000 */
[----:B------:R-:W-:-:S04]  /*189f0*/  FMUL R59, R59, 1.4426950216293334961 ;  /* 0x3fb8aa3b3b3b7820 */ /* 0x000fc80000400000 */
[----:B------:R-:W3:Y:S01]  /*18a00*/  MUFU.EX2 R57, R57 ;  /* 0x0000003900397308 */ /* 0x000ee20000000800 */
[----:B0-----:R-:W-:Y:S01]  /*18a10*/  FADD R138, R51, R34 ;  /* 0x00000022338a7221 */ /* 0x001fe20000000000 */
[--C-:B------:R-:W-:Y:S01]  /*18a20*/  FADD R61, R79, -R132.reuse ;  /* 0x800000844f3d7221 */ /* 0x100fe20000000000 */
[----:B--2---:R-:W-:-:S05]  /*18a30*/  FADD R58, R80, -R132 ;  /* 0x80000084503a7221 */ /* 0x004fca0000000000 */
[----:B------:R-:W0:Y:S01]  /*18a40*/  MUFU.EX2 R56, R56 ;  /* 0x0000003800387308 */ /* 0x000e220000000800 */
[----:B------:R-:W-:Y:S01]  /*18a50*/  FMUL R58, R58, 1.4426950216293334961 ;  /* 0x3fb8aa3b3a3a7820 */ /* 0x000fe20000400000 */
[----:B----4-:R-:W-:Y:S01]  /*18a60*/  FADD R138, R54, R138 ;  /* 0x0000008a368a7221 */ /* 0x010fe20000000000 */
[----:B------:R-:W-:Y:S01]  /*18a70*/  FMUL R61, R61, 1.4426950216293334961 ;  /* 0x3fb8aa3b3d3d7820 */ /* 0x000fe20000400000 */
[----:B------:R-:W-:-:S04]  /*18a80*/  FADD R60, R78, -R132 ;  /* 0x800000844e3c7221 */ /* 0x000fc80000000000 */
[----:B------:R-:W2:Y:S01]  /*18a90*/  MUFU.EX2 R59, R59 ;  /* 0x0000003b003b7308 */ /* 0x000ea20000000800 */
[----:B-1----:R-:W-:Y:S01]  /*18aa0*/  FADD R138, R53, R138 ;  /* 0x0000008a358a7221 */ /* 0x002fe20000000000 */
[----:B------:R-:W-:Y:S01]  /*18ab0*/  FMUL R60, R60, 1.4426950216293334961 ;  /* 0x3fb8aa3b3c3c7820 */ /* 0x000fe20000400000 */
[----:B------:R-:W-:-:S05]  /*18ac0*/  FADD R64, R127, -R132 ;  /* 0x800000847f407221 */ /* 0x000fca0000000000 */
[----:B------:R-:W1:Y:S01]  /*18ad0*/  MUFU.EX2 R58, R58 ;  /* 0x0000003a003a7308 */ /* 0x000e620000000800 */
[----:B---3--:R-:W-:Y:S01]  /*18ae0*/  FADD R138, R57, R138 ;  /* 0x0000008a398a7221 */ /* 0x008fe20000000000 */
[----:B------:R-:W-:Y:S01]  /*18af0*/  FMUL R64, R64, 1.4426950216293334961 ;  /* 0x3fb8aa3b40407820 */ /* 0x000fe20000400000 */
[----:B------:R-:W-:-:S05]  /*18b00*/  FADD R63, R71, -R132 ;  /* 0x80000084473f7221 */ /* 0x000fca0000000000 */
[----:B------:R-:W3:Y:S01]  /*18b10*/  MUFU.EX2 R61, R61 ;  /* 0x0000003d003d7308 */ /* 0x000ee20000000800 */
[----:B0-----:R-:W-:Y:S01]  /*18b20*/  FADD R138, R56, R138 ;  /* 0x0000008a388a7221 */ /* 0x001fe20000000000 */
[----:B------:R-:W-:Y:S01]  /*18b30*/  FMUL R63, R63, 1.4426950216293334961 ;  /* 0x3fb8aa3b3f3f7820 */ /* 0x000fe20000400000 */
[----:B------:R-:W-:-:S05]  /*18b40*/  FADD R65, R70, -R132 ;  /* 0x8000008446417221 */ /* 0x000fca0000000000 */
[----:B------:R-:W0:Y:S01]  /*18b50*/  MUFU.EX2 R60, R60 ;  /* 0x0000003c003c7308 */ /* 0x000e220000000800 */
[----:B--2---:R-:W-:Y:S01]  /*18b60*/  FADD R138, R59, R138 ;  /* 0x0000008a3b8a7221 */ /* 0x004fe20000000000 */
[----:B------:R-:W-:Y:S01]  /*18b70*/  FMUL R65, R65, 1.4426950216293334961 ;  /* 0x3fb8aa3b41417820 */ /* 0x000fe20000400000 */
[----:B------:R-:W-:-:S05]  /*18b80*/  FADD R69, R69, -R132 ;  /* 0x8000008445457221 */ /* 0x000fca0000000000 */
[----:B------:R-:W2:Y:S01]  /*18b90*/  MUFU.EX2 R64, R64 ;  /* 0x0000004000407308 */ /* 0x000ea20000000800 */
[----:B------:R4:W-:Y:S01]  /*18ba0*/  STS.U16 [R0+UR4+0x6f80], R55 ;  /* 0x006f803700007988 */ /* 0x0009e20008000404 */
[----:B-1----:R-:W-:-:S03]  /*18bb0*/  FADD R138, R58, R138 ;  /* 0x0000008a3a8a7221 */ /* 0x002fc60000000000 */
[----:B------:R1:W-:Y:S03]  /*18bc0*/  STS.U16 [R0+UR4+0x7f80], R62 ;  /* 0x007f803e00007988 */ /* 0x0003e60008000404 */
[----:B------:R-:W0:Y:S01]  /*18bd0*/  MUFU.EX2 R63, R63 ;  /* 0x0000003f003f7308 */ /* 0x000e220000000800 */
[----:B----4-:R-:W-:Y:S01]  /*18be0*/  FADD R55, R68, -R132 ;  /* 0x8000008444377221 */ /* 0x010fe20000000000 */
[----:B------:R4:W-:Y:S01]  /*18bf0*/  STS.U16 [R0+UR4+0x3b80], R42 ;  /* 0x003b802a00007988 */ /* 0x0009e20008000404 */
[----:B-1----:R-:W-:-:S05]  /*18c00*/  FMUL R62, R69, 1.4426950216293334961 ;  /* 0x3fb8aa3b453e7820 */ /* 0x002fca0000400000 */
[----:B------:R-:W1:Y:S01]  /*18c10*/  MUFU.EX2 R65, R65 ;  /* 0x0000004100417308 */ /* 0x000e620000000800 */
[----:B---3--:R-:W-:Y:S01]  /*18c20*/  FADD R138, R61, R138 ;  /* 0x0000008a3d8a7221 */ /* 0x008fe20000000000 */
[----:B------:R-:W-:Y:S01]  /*18c30*/  FMUL R55, R55, 1.4426950216293334961 ;  /* 0x3fb8aa3b37377820 */ /* 0x000fe20000400000 */
[----:B------:R3:W-:Y:S01]  /*18c40*/  STS.U16 [R0+UR4+0x2380], R36 ;  /* 0x0023802400007988 */ /* 0x0007e20008000404 */
[----:B----4-:R-:W-:Y:S01]  /*18c50*/  FADD R42, R77, -R132 ;  /* 0x800000844d2a7221 */ /* 0x010fe20000000000 */
[----:B0-----:R-:W-:-:S03]  /*18c60*/  FADD R138, R60, R138 ;  /* 0x0000008a3c8a7221 */ /* 0x001fc60000000000 */
[----:B------:R-:W0:Y:S01]  /*18c70*/  MUFU.EX2 R62, R62 ;  /* 0x0000003e003e7308 */ /* 0x000e220000000800 */
[----:B------:R-:W-:Y:S01]  /*18c80*/  FMUL R42, R42, 1.4426950216293334961 ;  /* 0x3fb8aa3b2a2a7820 */ /* 0x000fe20000400000 */
[----:B---3--:R-:W-:Y:S01]  /*18c90*/  FADD R36, R128, -R132 ;  /* 0x8000008480247221 */ /* 0x008fe20000000000 */
[----:B--2---:R-:W-:-:S05]  /*18ca0*/  FADD R138, R64, R138 ;  /* 0x0000008a408a7221 */ /* 0x004fca0000000000 */
[----:B------:R-:W2:Y:S01]  /*18cb0*/  MUFU.EX2 R55, R55 ;  /* 0x0000003700377308 */ /* 0x000ea20000000800 */
[----:B------:R-:W-:Y:S01]  /*18cc0*/  FMUL R36, R36, 1.4426950216293334961 ;  /* 0x3fb8aa3b24247820 */ /* 0x000fe20000400000 */
[----:B------:R-:W-:Y:S01]  /*18cd0*/  FADD R34, R66, -R132 ;  /* 0x8000008442227221 */ /* 0x000fe20000000000 */
[----:B------:R-:W-:Y:S01]  /*18ce0*/  FADD R138, R63, R138 ;  /* 0x0000008a3f8a7221 */ /* 0x000fe20000000000 */
[----:B------:R-:W-:Y:S02]  /*18cf0*/  FADD R0, R67, -R132 ;  /* 0x8000008443007221 */ /* 0x000fe40000000000 */
[----:B------:R-:W-:Y:S02]  /*18d00*/  FMUL R34, R34, 1.4426950216293334961 ;  /* 0x3fb8aa3b22227820 */ /* 0x000fe40000400000 */
[----:B------:R-:W3:Y:S01]  /*18d10*/  MUFU.EX2 R42, R42 ;  /* 0x0000002a002a7308 */ /* 0x000ee20000000800 */
[----:B------:R-:W-:Y:S01]  /*18d20*/  F2FP.BF16.F32.PACK_AB R4, R4, R5 ;  /* 0x000000050404723e */ /* 0x000fe200000010ff */
[----:B-1----:R-:W-:Y:S01]  /*18d30*/  FADD R138, R65, R138 ;  /* 0x0000008a418a7221 */ /* 0x002fe20000000000 */
[----:B------:R-:W-:Y:S01]  /*18d40*/  F2FP.BF16.F32.PACK_AB R5, R6, R7 ;  /* 0x000000070605723e */ /* 0x000fe200000010ff */
[----:B------:R-:W-:Y:S01]  /*18d50*/  FMUL R0, R0, 1.4426950216293334961 ;  /* 0x3fb8aa3b00007820 */ /* 0x000fe20000400000 */
[----:B------:R-:W-:-:S03]  /*18d60*/  FADD R129, R129, -R132 ;  /* 0x8000008481817221 */ /* 0x000fc60000000000 */
[----:B------:R-:W1:Y:S01]  /*18d70*/  MUFU.EX2 R36, R36 ;  /* 0x0000002400247308 */ /* 0x000e620000000800 */
[----:B------:R-:W-:Y:S01]  /*18d80*/  F2FP.BF16.F32.PACK_AB R7, R10, R11 ;  /* 0x0000000b0a07723e */ /* 0x000fe200000010ff */
[----:B0-----:R-:W-:Y:S01]  /*18d90*/  FADD R138, R62, R138 ;  /* 0x0000008a3e8a7221 */ /* 0x001fe20000000000 */
[----:B------:R-:W-:Y:S02]  /*18da0*/  F2FP.BF16.F32.PACK_AB R11, R18, R19 ;  /* 0x00000013120b723e */ /* 0x000fe400000010ff */
[----:B------:R-:W-:Y:S01]  /*18db0*/  F2FP.BF16.F32.PACK_AB R19, R35, R37 ;  /* 0x000000252313723e */ /* 0x000fe200000010ff */
[----:B------:R-:W-:Y:S02]  /*18dc0*/  FMUL R35, R129, 1.4426950216293334961 ;  /* 0x3fb8aa3b81237820 */ /* 0x000fe40000400000 */
[----:B------:R-:W0:Y:S01]  /*18dd0*/  MUFU.EX2 R34, R34 ;  /* 0x0000002200227308 */ /* 0x000e220000000800 */
[----:B--2---:R-:W-:-:S07]  /*18de0*/  FADD R138, R55, R138 ;  /* 0x0000008a378a7221 */ /* 0x004fce0000000000 */
[----:B------:R-:W2:Y:S01]  /*18df0*/  MUFU.EX2 R0, R0 ;  /* 0x0000000000007308 */ /* 0x000ea20000000800 */
[----:B---3--:R-:W-:-:S07]  /*18e00*/  FADD R138, R42, R138 ;  /* 0x0000008a2a8a7221 */ /* 0x008fce0000000000 */
[----:B------:R-:W3:Y:S01]  /*18e10*/  MUFU.EX2 R35, R35 ;  /* 0x0000002300237308 */ /* 0x000ee20000000800 */
[----:B-1----:R-:W-:-:S04]  /*18e20*/  FADD R138, R36, R138 ;  /* 0x0000008a248a7221 */ /* 0x002fc80000000000 */
[----:B0-----:R-:W-:-:S04]  /*18e30*/  FADD R138, R34, R138 ;  /* 0x0000008a228a7221 */ /* 0x001fc80000000000 */
[----:B--2---:R-:W-:Y:S01]  /*18e40*/  FADD R138, R0, R138 ;  /* 0x0000008a008a7221 */ /* 0x004fe20000000000 */
[----:B------:R-:W-:Y:S01]  /*18e50*/  FADD R37, -R132, -INF ;  /* 0xff80000084257421 */ /* 0x000fe20000000100 */
[----:B------:R-:W-:Y:S02]  /*18e60*/  F2FP.BF16.F32.PACK_AB R6, R8, R9 ;  /* 0x000000090806723e */ /* 0x000fe400000010ff */
[----:B---3--:R-:W-:Y:S01]  /*18e70*/  FADD R138, R35, R138 ;  /* 0x0000008a238a7221 */ /* 0x008fe20000000000 */
[----:B------:R-:W-:Y:S02]  /*18e80*/  F2FP.BF16.F32.PACK_AB R8, R12, R13 ;  /* 0x0000000d0c08723e */ /* 0x000fe400000010ff */
[----:B------:R-:W-:Y:S02]  /*18e90*/  F2FP.BF16.F32.PACK_AB R9, R14, R15 ;  /* 0x0000000f0e09723e */ /* 0x000fe400000010ff */
[----:B------:R0:W1:Y:S01]  /*18ea0*/  SHFL.BFLY PT, R141, R138, 0x10, 0x1f ;  /* 0x0e001f008a8d7f89 */ /* 0x00006200000e0000 */
[----:B------:R-:W-:-:S02]  /*18eb0*/  F2FP.BF16.F32.PACK_AB R10, R16, R17 ;  /* 0x00000011100a723e */ /* 0x000fc400000010ff */
[----:B------:R-:W-:Y:S02]  /*18ec0*/  F2FP.BF16.F32.PACK_AB R12, R20, R21 ;  /* 0x00000015140c723e */ /* 0x000fe400000010ff */
[----:B------:R-:W-:Y:S02]  /*18ed0*/  F2FP.BF16.F32.PACK_AB R13, R22, R23 ;  /* 0x00000017160d723e */ /* 0x000fe400000010ff */
[----:B------:R-:W-:Y:S02]  /*18ee0*/  F2FP.BF16.F32.PACK_AB R14, R24, R25 ;  /* 0x00000019180e723e */ /* 0x000fe400000010ff */
[----:B------:R-:W-:Y:S02]  /*18ef0*/  F2FP.BF16.F32.PACK_AB R15, R26, R27 ;  /* 0x0000001b1a0f723e */ /* 0x000fe400000010ff */
[----:B------:R-:W-:Y:S02]  /*18f00*/  F2FP.BF16.F32.PACK_AB R16, R28, R29 ;  /* 0x0000001d1c10723e */ /* 0x000fe400000010ff */
[----:B------:R-:W-:-:S02]  /*18f10*/  F2FP.BF16.F32.PACK_AB R17, R30, R31 ;  /* 0x0000001f1e11723e */ /* 0x000fc400000010ff */
[----:B------:R-:W-:Y:S02]  /*18f20*/  F2FP.BF16.F32.PACK_AB R18, R32, R33 ;  /* 0x000000212012723e */ /* 0x000fe400000010ff */
[----:B------:R-:W-:Y:S01]  /*18f30*/  F2FP.BF16.F32.PACK_AB R35, R35, R0 ;  /* 0x000000002323723e */ /* 0x000fe200000010ff */
[----:B------:R-:W-:Y:S01]  /*18f40*/  FMUL R0, R37, 1.4426950216293334961 ;  /* 0x3fb8aa3b25007820 */ /* 0x000fe20000400000 */
[----:B------:R-:W-:Y:S02]  /*18f50*/  F2FP.BF16.F32.PACK_AB R20, R38, R39 ;  /* 0x000000272614723e */ /* 0x000fe400000010ff */
[----:B------:R-:W-:Y:S02]  /*18f60*/  F2FP.BF16.F32.PACK_AB R21, R40, R41 ;  /* 0x000000292815723e */ /* 0x000fe400000010ff */
[----:B------:R-:W-:Y:S02]  /*18f70*/  F2FP.BF16.F32.PACK_AB R22, R43, R44 ;  /* 0x0000002c2b16723e */ /* 0x000fe400000010ff */
        /* <DEDUP_REMOVED lines=11> */
[----:B------:R-:W-:Y:S01]  /*19030*/  F2FP.BF16.F32.PACK_AB R34, R34, R36 ;  /* 0x000000242222723e */ /* 0x000fe200000010ff */
[----:B01----:R-:W-:Y:S06]  /*19040*/  @!P2 BRA `(.L_x_9) ;  /* 0x000000000008a947 */ /* 0x003fec0003800000 */
[----:B------:R0:W-:Y:S01]  /*19050*/  STTM.16dp32bit_t0_t15.x32 tmem[UR7+0x100], R4 ;  /* 0x00010004000079ed */ /* 0x0001e20008a80007 */
[----:B------:R0:W-:Y:S02]  /*19060*/  STTM.16dp32bit_t16_t31.x32 tmem[UR7+0x120], R4 ;  /* 0x00012004000079ed */ /* 0x0001e40008aa0007 */
.L_x_9:
[----:B------:R-:W1:Y:S02]  /*19070*/  FENCE.VIEW.ASYNC.T ;  /* 0x00000000000073c6 */ /* 0x000e640000000200 */
[----:B-1----:R-:W-:Y:S06]  /*19080*/  BAR.SYNC.DEFER_BLOCKING 0x0 ;  /* 0x0000000000007b1d */ /* 0x002fec0000010000 */
[----:B------:R-:W1:Y:S01]  /*19090*/  MUFU.EX2 R0, R0 ;  /* 0x0000000000007308 */ /* 0x000e620000000800 */
[----:B0-----:R-:W0:Y:S01]  /*190a0*/  LDTM.16dp32bit_t0_t15.x128 R4, tmem[UR7] ;  /* 0x00000007000479ee */ /* 0x001e220008b80000 */
[----:B------:R-:W2:Y:S01]  /*190b0*/  LDTM.16dp32bit_t16_t31.x128 R4, tmem[UR7+0x80] ;  /* 0x00008007000479ee */ /* 0x000ea20008ba0000 */
[----:B------:R-:W-:Y:S01]  /*190c0*/  NOP ;  /* 0x0000000000007918 */ /* 0x000fe20000000000 */
[----:B------:R-:W-:Y:S05]  /*190d0*/  @!P2 BRA `(.L_x_10) ;  /* 0x000000080008a947 */ /* 0x000fea0003800000 */
[C---:B012---:R-:W-:Y:S01]  /*190e0*/  FMUL R4, R0.reuse, R4 ;  /* 0x0000000400047220 */ /* 0x047fe20000400000 */
[C---:B------:R-:W-:Y:S01]  /*190f0*/  FMUL R5, R0.reuse, R5 ;  /* 0x0000000500057220 */ /* 0x040fe20000400000 */
        /* <DEDUP_REMOVED lines=125> */
[----:B------:R-:W-:-:S04]  /*198d0*/  FMUL R131, R0, R131 ;  /* 0x0000008300837220 */ /* 0x000fc80000400000 */
[----:B------:R3:W-:Y:S01]  /*198e0*/  STTM.16dp32bit_t0_t15.x128 tmem[UR7], R4 ;  /* 0x00000004000079ed */ /* 0x0007e20008b80007 */
[----:B------:R3:W-:Y:S02]  /*198f0*/  STTM.16dp32bit_t16_t31.x128 tmem[UR7+0x80], R4 ;  /* 0x00008004000079ed */ /* 0x0007e40008ba0007 */
.L_x_10:
[----:B0-23--:R0:W5:Y:S01]  /*19900*/  LDL.64 R10, [R1+0x78] ;  /* 0x00007800010a7983 */ /* 0x00d1620000100a00 */
[----:B------:R-:W2:Y:S02]  /*19910*/  FENCE.VIEW.ASYNC.T ;  /* 0x00000000000073c6 */ /* 0x000ea40000000200 */
[----:B--2---:R-:W-:Y:S06]  /*19920*/  BAR.SYNC.DEFER_BLOCKING 0x0 ;  /* 0x0000000000007b1d */ /* 0x004fec0000010000 */
[----:B------:R-:W2:Y:S01]  /*19930*/  S2R R4, SR_CTAID.X ;  /* 0x0000000000047919 */ /* 0x000ea20000002500 */
[----:B------:R3:W-:Y:S06]  /*19940*/  MEMBAR.ALL.CTA ;  /* 0x0000000000007992 */ /* 0x0007ec0000008000 */
[----:B---3--:R-:W3:Y:S01]  /*19950*/  FENCE.VIEW.ASYNC.S ;  /* 0x00000000000073c6 */ /* 0x008ee20000000000 */
[----:B------:R-:W-:Y:S01]  /*19960*/  UIADD3 UR75, UPT, UPT, UR5, 0x100, URZ ;  /* 0x00000100054b7890 */ /* 0x000fe2000fffe0ff */
[----:B--2---:R-:W-:-:S05]  /*19970*/  SHF.L.U32 R4, R4, 0x6, RZ ;  /* 0x0000000604047819 */ /* 0x004fca00000006ff */
[----:B------:R-:W-:Y:S01]  /*19980*/  VIADD R4, R4, 0xffffffc0 ;  /* 0xffffffc004047836 */ /* 0x000fe20000000000 */
[----:B---3--:R-:W-:Y:S04]  /*19990*/  BAR.SYNC.DEFER_BLOCKING 0x0 ;  /* 0x0000000000007b1d */ /* 0x008fe80000010000 */
[----:B------:R-:W-:Y:S01]  /*199a0*/  ISETP.GE.AND P4, PT, R4, 0x1, PT ;  /* 0x000000010400780c */ /* 0x000fe20003f86270 */
[----:B------:R-:W-:Y:S01]  /*199b0*/  FADD R4, R138, R141 ;  /* 0x0000008d8a047221 */ /* 0x000fe20000000000 */
[----:B------:R-:W-:-:S03]  /*199c0*/  HFMA2 R141, -RZ, RZ, 0, 0 ;  /* 0x00000000ff8d7431 */ /* 0x000fc600000001ff */
[----:B-1----:R-:W-:Y:S01]  /*199d0*/  FADD R146, R0, R4 ;  /* 0x0000000400927221 */ /* 0x002fe20000000000 */
[----:B0-----:R-:W-:Y:S07]  /*199e0*/  @!P3 BRA `(.L_x_11) ;  /* 0x00000004002cb947 */ /* 0x001fee0003800000 */
[----:B------:R-:W-:Y:S01]  /*199f0*/  IMAD.U32 R0, RZ, RZ, UR4 ;  /* 0x00000004ff007e24 */ /* 0x000fe2000f8e00ff */
[----:B------:R-:W-:Y:S02]  /*19a00*/  ELECT P3, URZ, PT ;  /* 0x0000000000ff782f */ /* 0x000fe40003860000 */
[----:B-----5:R-:W-:Y:S01]  /*19a10*/  MOV R11, RZ ;  /* 0x000000ff000b7202 */ /* 0x020fe20000000f00 */
[----:B------:R-:W-:Y:S01]  /*19a20*/  UIADD3 UR11, UPT, UPT, UR5, 0x110, URZ ;  /* 0x00000110050b7890 */ /* 0x000fe2000fffe0ff */
[----:B------:R-:W-:Y:S01]  /*19a30*/  SHF.R.U32.HI R0, RZ, 0x4, R0 ;  /* 0x00000004ff007819 */ /* 0x000fe20000011600 */
[----:B------:R-:W-:Y:S02]  /*19a40*/  UIADD3 UR12, UPT, UPT, UR5, 0x118, URZ ;  /* 0x00000118050c7890 */ /* 0x000fe4000fffe0ff */
[----:B------:R0:W-:Y:S01]  /*19a50*/  STL.64 [R1+0x78], R10 ;  /* 0x0000780a01007387 */ /* 0x0001e20000100a00 */
[----:B------:R-:W-:Y:S01]  /*19a60*/  UIADD3 UR13, UPT, UPT, UR5, 0x120, URZ ;  /* 0x00000120050d7890 */ /* 0x000fe2000fffe0ff */
[----:B------:R-:W-:Y:S01]  /*19a70*/  SGXT.U32 R0, R0, 0xe ;  /* 0x0000000e0000781a */ /* 0x000fe20000000000 */
[----:B------:R-:W-:-:S02]  /*19a80*/  UIADD3 UR14, UPT, UPT, UR5, 0x128, URZ ;  /* 0x00000128050e7890 */ /* 0x000fc4000fffe0ff */
[----:B------:R-:W-:Y:S01]  /*19a90*/  UIADD3 UR15, UPT, UPT, UR5, 0x130, URZ ;  /* 0x00000130050f7890 */ /* 0x000fe2000fffe0ff */
[C---:B------:R-:W-:Y:S01]  /*19aa0*/  R2UR UR10, R0.reuse ;  /* 0x00000000000a72ca */ /* 0x040fe200000e0000 */
[----:B------:R-:W-:Y:S01]  /*19ab0*/  @P3 IMAD.MOV.U32 R5, RZ, RZ, 0x40004040 ;  /* 0x40004040ff053424 */ /* 0x000fe200078e00ff */
[----:B------:R-:W-:Y:S01]  /*19ac0*/  IADD3 R0, P5, PT, R0, 0x2, RZ ;  /* 0x0000000200007810 */ /* 0x000fe20007fbe0ff */
[----:B------:R-:W-:Y:S01]  /*19ad0*/  UMOV UR18, 0x0 ;  /* 0x0000000000127882 */ /* 0x000fe20000000000 */
[----:B------:R-:W-:Y:S01]  /*19ae0*/  UMOV UR19, 0x4400490 ;  /* 0x0440049000137882 */ /* 0x000fe20000000000 */
[----:B------:R-:W-:Y:S01]  /*19af0*/  UIADD3 UR16, UPT, UPT, UR5, 0x138, URZ ;  /* 0x0000013805107890 */ /* 0x000fe2000fffe0ff */
[----:B------:R-:W-:Y:S01]  /*19b00*/  @P3 R2UR UR21, R5 ;  /* 0x00000000051532ca */ /* 0x000fe200000e0000 */
[----:B------:R-:W-:Y:S01]  /*19b10*/  UMOV UR24, 0x0 ;  /* 0x0000000000187882 */ /* 0x000fe20000000000 */
[----:B------:R-:W-:Y:S01]  /*19b20*/  R2UR UR22, R0 ;  /* 0x00000000001672ca */ /* 0x000fe200000e0000 */
[----:B------:R-:W-:Y:S01]  /*19b30*/  UMOV UR25, 0x4400490 ;  /* 0x0440049000197882 */ /* 0x000fe20000000000 */
[----:B------:R-:W-:Y:S01]  /*19b40*/  UMOV UR28, 0x0 ;  /* 0x00000000001c7882 */ /* 0x000fe20000000000 */
[----:B------:R-:W-:Y:S01]  /*19b50*/  UMOV UR29, 0x4400490 ;  /* 0x04400490001d7882 */ /* 0x000fe20000000000 */
[----:B------:R-:W-:Y:S01]  /*19b60*/  UMOV UR32, 0x0 ;  /* 0x0000000000207882 */ /* 0x000fe20000000000 */
[----:B------:R-:W-:Y:S01]  /*19b70*/  MOV R4, UR10 ;  /* 0x0000000a00047c02 */ /* 0x000fe20008000f00 */
[----:B------:R-:W-:Y:S01]  /*19b80*/  UIADD3 UR10, UPT, UPT, UR5, 0x108, URZ ;  /* 0x00000108050a7890 */ /* 0x000fe2000fffe0ff */
[----:B------:R-:W-:-:S02]  /*19b90*/  UMOV UR33, 0x4400490 ;  /* 0x0440049000217882 */ /* 0x000fc40000000000 */
[----:B------:R-:W-:Y:S01]  /*19ba0*/  @P3 R2UR UR20, R4 ;  /* 0x00000000041432ca */ /* 0x000fe200000e0000 */
[----:B------:R-:W-:Y:S01]  /*19bb0*/  UMOV UR36, 0x0 ;  /* 0x0000000000247882 */ /* 0x000fe20000000000 */
[----:B------:R-:W-:Y:S01]  /*19bc0*/  @P3 MOV R4, R10 ;  /* 0x0000000a00043202 */ /* 0x000fe20000000f00 */
[----:B------:R-:W-:Y:S01]  /*19bd0*/  UMOV UR37, 0x4400490 ;  /* 0x0440049000257882 */ /* 0x000fe20000000000 */
[----:B------:R-:W-:Y:S01]  /*19be0*/  UMOV UR40, 0x0 ;  /* 0x0000000000287882 */ /* 0x000fe20000000000 */
[----:B------:R-:W-:Y:S01]  /*19bf0*/  UMOV UR41, 0x4400490 ;  /* 0x0440049000297882 */ /* 0x000fe20000000000 */
[----:B------:R-:W-:Y:S01]  /*19c00*/  @P3 R2UR UR17, R4 ;  /* 0x00000000041132ca */ /* 0x000fe200000e0000 */
[----:B------:R-:W-:Y:S01]  /*19c10*/  UMOV UR44, 0x0 ;  /* 0x00000000002c7882 */ /* 0x000fe20000000000 */
[----:B------:R-:W-:Y:S01]  /*19c20*/  IADD3 R4, P3, PT, R0, 0x2, RZ ;  /* 0x0000000200047810 */ /* 0x000fe20007f7e0ff */
[----:B------:R-:W-:Y:S01]  /*19c30*/  UMOV UR45, 0x4400490 ;  /* 0x04400490002d7882 */ /* 0x000fe20000000000 */
[----:B------:R-:W-:Y:S01]  /*19c40*/  UMOV UR48, 0x0 ;  /* 0x0000000000307882 */ /* 0x000fe20000000000 */
[----:B------:R-:W-:Y:S01]  /*19c50*/  UMOV UR49, 0x4400490 ;  /* 0x0440049000317882 */ /* 0x000fe20000000000 */
[----:B------:R-:W-:Y:S01]  /*19c60*/  R2UR UR26, R4 ;  /* 0x00000000041a72ca */ /* 0x000fe200000e0000 */
[----:B------:R-:W-:Y:S01]  /*19c70*/  IMAD.MOV.U32 R4, RZ, RZ, RZ ;  /* 0x000000ffff047224 */ /* 0x000fe200078e00ff */
[----:B------:R0:W-:Y:S04]  /*19c80*/  UTCHMMA tmem[UR75], gdesc[UR20], tmem[UR5], tmem[UR18], idesc[UR19], UPT ;  /* 0x00ff12144b0079ea */ /* 0x0001e8000b800005 */
[----:B------:R-:W-:-:S02]  /*19c90*/  IADD3.X R4, PT, PT, R4, 0x40004040, RZ, P5, !PT ;  /* 0x4000404004047810 */ /* 0x000fc40002ffe4ff */
[----:B------:R-:W-:Y:S02]  /*19ca0*/  IADD3 R5, P5, PT, R0, 0x4, RZ ;  /* 0x0000000400057810 */ /* 0x000fe40007fbe0ff */
[----:B------:R-:W-:Y:S02]  /*19cb0*/  IADD3.X R9, PT, PT, R4, RZ, RZ, P3, !PT ;  /* 0x000000ff04097210 */ /* 0x000fe40001ffe4ff */
[----:B------:R-:W-:Y:S01]  /*19cc0*/  R2UR UR30, R5 ;  /* 0x00000000051e72ca */ /* 0x000fe200000e0000 */
[----:B------:R-:W-:Y:S01]  /*19cd0*/  IMAD.X R8, RZ, RZ, R4, P5 ;  /* 0x000000ffff087224 */ /* 0x000fe200028e0604 */
[----:B------:R-:W-:Y:S02]  /*19ce0*/  IADD3 R5, P3, PT, R0, 0x7fe, RZ ;  /* 0x000007fe00057810 */ /* 0x000fe40007f7e0ff */
[----:B------:R-:W-:Y:S02]  /*19cf0*/  R2UR UR23, R4 ;  /* 0x00000000041772ca */ /* 0x000fe400000e0000 */
[----:B------:R-:W-:-:S02]  /*19d00*/  R2UR UR34, R5 ;  /* 0x00000000052272ca */ /* 0x000fc400000e0000 */
[----:B------:R-:W-:Y:S02]  /*19d10*/  IADD3 R5, P5, PT, R0, 0x800, RZ ;  /* 0x0000080000057810 */ /* 0x000fe40007fbe0ff */
[----:B------:R-:W-:Y:S02]  /*19d20*/  IADD3.X R7, PT, PT, R4, RZ, RZ, P3, !PT ;  /* 0x000000ff04077210 */ /* 0x000fe40001ffe4ff */
[----:B------:R-:W-:Y:S01]  /*19d30*/  R2UR UR38, R5 ;  /* 0x00000000052672ca */ /* 0x000fe200000e0000 */
[----:B------:R-:W-:Y:S01]  /*19d40*/  IMAD.X R6, RZ, RZ, R4, P5 ;  /* 0x000000ffff067224 */ /* 0x000fe200028e0604 */
[C---:B------:R-:W-:Y:S02]  /*19d50*/  IADD3 R5, P3, PT, R0.reuse, 0x802, RZ ;  /* 0x0000080200057810 */ /* 0x040fe40007f7e0ff */
[----:B------:R-:W-:Y:S01]  /*19d60*/  IADD3 R0, P5, PT, R0, 0x804, RZ ;  /* 0x0000080400007810 */ /* 0x000fe20007fbe0ff */
[----:B------:R0:W-:Y:S01]  /*19d70*/  UTCHMMA tmem[UR10], gdesc[UR22], tmem[UR5], tmem[UR24], idesc[UR25], UPT ;  /* 0x00ff18160a0079ea */ /* 0x0001e2000b800005 */
[----:B------:R-:W-:-:S02]  /*19d80*/  R2UR UR27, R9 ;  /* 0x00000000091b72ca */ /* 0x000fc400000e0000 */
[----:B------:R-:W-:Y:S02]  /*19d90*/  R2UR UR46, R0 ;  /* 0x00000000002e72ca */ /* 0x000fe400000e0000 */
[----:B------:R-:W-:Y:S01]  /*19da0*/  IADD3.X R0, PT, PT, R4, RZ, RZ, P3, !PT ;  /* 0x000000ff04007210 */ /* 0x000fe20001ffe4ff */
[----:B------:R-:W-:Y:S01]  /*19db0*/  IMAD.X R4, RZ, RZ, R4, P5 ;  /* 0x000000ffff047224 */ /* 0x000fe200028e0604 */
[----:B------:R-:W-:Y:S02]  /*19dc0*/  R2UR UR31, R8 ;  /* 0x00000000081f72ca */ /* 0x000fe400000e0000 */
[----:B------:R-:W-:Y:S02]  /*19dd0*/  R2UR UR35, R7 ;  /* 0x00000000072372ca */ /* 0x000fe400000e0000 */
[----:B------:R-:W-:Y:S02]  /*19de0*/  R2UR UR39, R6 ;  /* 0x00000000062772ca */ /* 0x000fe400000e0000 */
[----:B------:R-:W-:Y:S01]  /*19df0*/  R2UR UR42, R5 ;  /* 0x00000000052a72ca */ /* 0x000fe200000e0000 */
[----:B------:R0:W-:Y:S01]  /*19e00*/  UTCHMMA tmem[UR11], gdesc[UR26], tmem[UR5], tmem[UR28], idesc[UR29], UPT ;  /* 0x00ff1c1a0b0079ea */ /* 0x0001e2000b800005 */
[----:B------:R-:W-:-:S02]  /*19e10*/  R2UR UR43, R0 ;  /* 0x00000000002b72ca */ /* 0x000fc400000e0000 */
[----:B------:R-:W-:-:S03]  /*19e20*/  R2UR UR47, R4 ;  /* 0x00000000042f72ca */ /* 0x000fc600000e0000 */
[----:B------:R0:W-:Y:S02]  /*19e30*/  UTCHMMA tmem[UR12], gdesc[UR30], tmem[UR5], tmem[UR32], idesc[UR33], UPT ;  /* 0x00ff201e0c0079ea */ /* 0x0001e4000b800005 */
[----:B------:R0:W-:Y:S02]  /*19e40*/  UTCHMMA tmem[UR13], gdesc[UR34], tmem[UR5], tmem[UR36], idesc[UR37], UPT ;  /* 0x00ff24220d0079ea */ /* 0x0001e4000b800005 */
[----:B------:R0:W-:Y:S04]  /*19e50*/  UTCHMMA tmem[UR14], gdesc[UR38], tmem[UR5], tmem[UR40], idesc[UR41], UPT ;  /* 0x00ff28260e0079ea */ /* 0x0001e8000b800005 */
[----:B------:R0:W-:Y:S02]  /*19e60*/  UTCHMMA tmem[UR15], gdesc[UR42], tmem[UR5], tmem[UR44], idesc[UR45], UPT ;  /* 0x00ff2c2a0f0079ea */ /* 0x0001e4000b800005 */
[----:B------:R0:W-:Y:S01]  /*19e70*/  UTCHMMA tmem[UR16], gdesc[UR46], tmem[UR5], tmem[UR48], idesc[UR49], UPT ;  /* 0x00ff302e100079ea */ /* 0x0001e2000b800005 */
[----:B------:R0:W-:Y:S01]  /*19e80*/  UTCBAR [UR17], URZ ;  /* 0x000000ff110073e9 */ /* 0x0001e200080000ff */
[----:B------:R-:W-:Y:S01]  /*19e90*/  NOP ;  /* 0x0000000000007918 */ /* 0x000fe20000000000 */
.L_x_11:
[----:B------:R-:W-:Y:S02]  /*19ea0*/  FSEL R132, R132, -INF , P2 ;  /* 0xff80000084847808 */ /* 0x000fe40001000000 */
[----:B------:R-:W-:Y:S01]  /*19eb0*/  FSEL R146, R146, 1, P2 ;  /* 0x3f80000092927808 */ /* 0x000fe20001000000 */
[----:B------:R-:W-:Y:S06]  /*19ec0*/  @!P4 BRA `(.L_x_12) ;  /* 0x000000c8008cc947 */ /* 0x000fec0003800000 */
[----:B------:R-:W2:Y:S01]  /*19ed0*/  LDL R4, [R1+0xf54] ;  /* 0x000f540001047983 */ /* 0x000ea20000100800 */
[----:B------:R-:W-:Y:S01]  /*19ee0*/  SHF.R.U32.HI R0, RZ, 0x5, R163 ;  /* 0x00000005ff007819 */ /* 0x000fe200000116a3 */
[----:B------:R-:W1:Y:S01]  /*19ef0*/  LDC R15, c[0x0][0x3c4] ;  /* 0x0000f100ff0f7b82 */ /* 0x000e620000000800 */
[----:B-----5:R-:W-:Y:S02]  /*19f00*/  SHF.R.U32.HI R2, RZ, 0x4, R2 ;  /* 0x00000004ff027819 */ /* 0x020fe40000011602 */
[----:B------:R-:W-:Y:S02]  /*19f10*/  ISETP.NE.U32.AND P2, PT, R0, RZ, PT ;  /* 0x000000ff0000720c */ /* 0x000fe40003f45070 */
[----:B------:R-:W-:-:S05]  /*19f20*/  SGXT.U32 R0, R2, 0xe ;  /* 0x0000000e0200781a */ /* 0x000fca0000000000 */
[----:B------:R3:W-:Y:S01]  /*19f30*/  STL [R1+0x804], R0 ;  /* 0x0008040001007387 */ /* 0x0007e20000100800 */
[----:B------:R-:W-:Y:S02]  /*19f40*/  MOV R2, RZ ;  /* 0x000000ff00027202 */ /* 0x000fe40000000f00 */
[----:B---3--:R-:W-:-:S04]  /*19f50*/  IADD3 R0, P3, PT, R0, 0x2, RZ ;  /* 0x0000000200007810 */ /* 0x008fc80007f7e0ff */
[----:B0-----:R-:W-:Y:S02]  /*19f60*/  R2UR UR10, R0 ;  /* 0x00000000000a72ca */ /* 0x001fe400000e0000 */
[----:B------:R-:W-:-:S04]  /*19f70*/  IADD3.X R2, PT, PT, R2, 0x40004040, RZ, P3, !PT ;  /* 0x4000404002027810 */ /* 0x000fc80001ffe4ff */
[----:B------:R-:W-:Y:S02]  /*19f80*/  R2UR UR11, R2 ;  /* 0x00000000020b72ca */ /* 0x000fe400000e0000 */
[----:B------:R-:W-:Y:S01]  /*19f90*/  R2UR UR6, R10 ;  /* 0x000000000a0672ca */ /* 0x000fe200000e0000 */
[----:B------:R-:W-:Y:S01]  /*19fa0*/  IMAD.MOV.U32 R125, RZ, RZ, R132 ;  /* 0x000000ffff7d7224 */ /* 0x000fe200078e0084 */
[----:B------:R-:W-:Y:S01]  /*19fb0*/  MOV R123, RZ ;  /* 0x000000ff007b7202 */ /* 0x000fe20000000f00 */
[----:B------:R-:W-:Y:S02]  /*19fc0*/  IMAD.MOV.U32 R144, RZ, RZ, 0x1 ;  /* 0x00000001ff907424 */ /* 0x000fe400078e00ff */
[----:B------:R-:W-:-:S06]  /*19fd0*/  IMAD.MOV.U32 R147, RZ, RZ, RZ ;  /* 0x000000ffff937224 */ /* 0x000fcc00078e00ff */
[----:B------:R-:W-:Y:S02]  /*19fe0*/  UIADD3.64 UR76, UPT, UPT, UR10, 0x2, URZ ;  /* 0x000000020a4c7897 */ /* 0x000fe4000fffe0ff */
[----:B------:R-:W-:Y:S02]  /*19ff0*/  UIADD3.64 UR44, UPT, UPT, UR10, 0x4, URZ ;  /* 0x000000040a2c7897 */ /* 0x000fe4000fffe0ff */
[----:B------:R-:W-:Y:S02]  /*1a000*/  UIADD3.64 UR46, UPT, UPT, UR10, 0x3fe, URZ ;  /* 0x000003fe0a2e7897 */ /* 0x000fe4000fffe0ff */
[----:B------:R-:W-:Y:S02]  /*1a010*/  UIADD3.64 UR48, UPT, UPT, UR10, 0x400, URZ ;  /* 0x000004000a307897 */ /* 0x000fe4000fffe0ff */
[----:B------:R-:W-:Y:S02]  /*1a020*/  UIADD3.64 UR50, UPT, UPT, UR10, 0x402, URZ ;  /* 0x000004020a327897 */ /* 0x000fe4000fffe0ff */
[----:B------:R-:W-:-:S02]  /*1a030*/  UIADD3.64 UR52, UPT, UPT, UR10, 0x404, URZ ;  /* 0x000004040a347897 */ /* 0x000fc4000fffe0ff */
[----:B------:R-:W-:Y:S02]  /*1a040*/  UIADD3.64 UR54, UPT, UPT, UR10, 0x7fe, URZ ;  /* 0x000007fe0a367897 */ /* 0x000fe4000fffe0ff */
[----:B------:R-:W-:Y:S02]  /*1a050*/  UIADD3.64 UR56, UPT, UPT, UR10, 0x800, URZ ;  /* 0x000008000a387897 */ /* 0x000fe4000fffe0ff */
[----:B------:R-:W-:Y:S02]  /*1a060*/  UIADD3.64 UR58, UPT, UPT, UR10, 0x802, URZ ;  /* 0x000008020a3a7897 */ /* 0x000fe4000fffe0ff */
[----:B------:R-:W-:Y:S02]  /*1a070*/  UIADD3.64 UR60, UPT, UPT, UR10, 0x804, URZ ;  /* 0x000008040a3c7897 */ /* 0x000fe4000fffe0ff */
[----:B------:R-:W-:Y:S02]  /*1a080*/  UIADD3.64 UR62, UPT, UPT, UR10, 0xbfe, URZ ;  /* 0x00000bfe0a3e7897 */ /* 0x000fe4000fffe0ff */
[----:B------:R-:W-:-:S02]  /*1a090*/  UIADD3.64 UR64, UPT, UPT, UR10, 0xc00, URZ ;  /* 0x00000c000a407897 */ /* 0x000fc4000fffe0ff */
[----:B------:R-:W-:Y:S02]  /*1a0a0*/  UIADD3.64 UR66, UPT, UPT, UR10, 0xc02, URZ ;  /* 0x00000c020a427897 */ /* 0x000fe4000fffe0ff */
[----:B------:R-:W-:Y:S01]  /*1a0b0*/  UIADD3.64 UR68, UPT, UPT, UR10, 0xc04, URZ ;  /* 0x00000c040a447897 */ /* 0x000fe2000fffe0ff */
[C---:B--2---:R-:W-:Y:S01]  /*1a0c0*/  VIADD R0, R4.reuse, 0x20000 ;  /* 0x0002000004007836 */ /* 0x044fe20000000000 */
[----:B------:R-:W-:-:S04]  /*1a0d0*/  IADD3 R2, PT, PT, R4, 0x30000, RZ ;  /* 0x0003000004027810 */ /* 0x000fc80007ffe0ff */
[----:B------:R-:W-:-:S04]  /*1a0e0*/  SHF.R.U32.HI R0, RZ, 0x4, R0 ;  /* 0x00000004ff007819 */ /* 0x000fc80000011600 */
[----:B------:R-:W-:Y:S02]  /*1a0f0*/  SGXT.U32 R0, R0, 0xe ;  /* 0x0000000e0000781a */ /* 0x000fe40000000000 */
[----:B------:R-:W-:-:S03]  /*1a100*/  SHF.R.U32.HI R2, RZ, 0x4, R2 ;  /* 0x00000004ff027819 */ /* 0x000fc60000011602 */
[----:B------:R0:W-:Y:S01]  /*1a110*/  STL [R1+0x800], R0 ;  /* 0x0008000001007387 */ /* 0x0001e20000100800 */
[----:B------:R-:W-:Y:S02]  /*1a120*/  SGXT.U32 R3, R2, 0xe ;  /* 0x0000000e0203781a */ /* 0x000fe40000000000 */
[----:B0-----:R-:W-:-:S04]  /*1a130*/  IADD3 R0, P3, PT, R0, 0x2, RZ ;  /* 0x0000000200007810 */ /* 0x001fc80007f7e0ff */
[----:B------:R-:W-:Y:S02]  /*1a140*/  R2UR UR12, R0 ;  /* 0x00000000000c72ca */ /* 0x000fe400000e0000 */
[----:B------:R-:W-:-:S04]  /*1a150*/  IADD3 R0, P4, PT, R3, 0x80, RZ ;  /* 0x0000008003007810 */ /* 0x000fc80007f9e0ff */
[----:B------:R-:W-:-:S04]  /*1a160*/  IADD3 R2, P5, PT, R0, 0x80, RZ ;  /* 0x0000008000027810 */ /* 0x000fc80007fbe0ff */
[----:B------:R-:W-:Y:S02]  /*1a170*/  R2UR UR14, R2 ;  /* 0x00000000020e72ca */ /* 0x000fe400000e0000 */
[----:B------:R-:W-:-:S04]  /*1a180*/  IADD3 R2, P6, PT, R0, 0x100, RZ ;  /* 0x0000010000027810 */ /* 0x000fc80007fde0ff */
[----:B------:R-:W-:Y:S01]  /*1a190*/  R2UR UR16, R2 ;  /* 0x00000000021072ca */ /* 0x000fe200000e0000 */
[----:B------:R-:W-:Y:S01]  /*1a1a0*/  IMAD.MOV.U32 R2, RZ, RZ, RZ ;  /* 0x000000ffff027224 */ /* 0x000fe200078e00ff */
[----:B------:R0:W-:Y:S04]  /*1a1b0*/  STL [R1+0x8], R3 ;  /* 0x0000080301007387 */ /* 0x0001e80000100800 */
[----:B------:R-:W-:Y:S02]  /*1a1c0*/  IADD3.X R2, PT, PT, R2, 0x40004040, RZ, P4, !PT ;  /* 0x4000404002027810 */ /* 0x000fe400027fe4ff */
[----:B0-----:R-:W-:Y:S02]  /*1a1d0*/  IADD3 R3, P4, PT, R0, 0x180, RZ ;  /* 0x0000018000037810 */ /* 0x001fe40007f9e0ff */
[----:B------:R-:W-:-:S02]  /*1a1e0*/  IADD3.X R14, PT, PT, R2, RZ, RZ, P5, !PT ;  /* 0x000000ff020e7210 */ /* 0x000fc40002ffe4ff */
[----:B------:R-:W-:Y:S02]  /*1a1f0*/  R2UR UR18, R3 ;  /* 0x00000000031272ca */ /* 0x000fe400000e0000 */
[----:B------:R-:W-:Y:S01]  /*1a200*/  IADD3 R3, P5, PT, R0, 0x200, RZ ;  /* 0x0000020000037810 */ /* 0x000fe20007fbe0ff */
[----:B------:R-:W-:-:S03]  /*1a210*/  IMAD.X R13, RZ, RZ, R2, P6 ;  /* 0x000000ffff0d7224 */ /* 0x000fc600030e0602 */
[----:B------:R-:W-:Y:S02]  /*1a220*/  R2UR UR20, R3 ;  /* 0x00000000031472ca */ /* 0x000fe400000e0000 */
[----:B------:R-:W-:Y:S02]  /*1a230*/  IADD3 R3, P6, PT, R0, 0x280, RZ ;  /* 0x0000028000037810 */ /* 0x000fe40007fde0ff */
[----:B------:R-:W-:Y:S02]  /*1a240*/  IADD3.X R12, PT, PT, R2, RZ, RZ, P4, !PT ;  /* 0x000000ff020c7210 */ /* 0x000fe400027fe4ff */
        /* <DEDUP_REMOVED lines=16> */
[----:B------:R-:W-:Y:S01]  /*1a350*/  IADD3 R3, P6, PT, R0, 0x580, RZ ;  /* 0x0000058000037810 */ /* 0x000fe20007fde0ff */
[----:B------:R-:W-:Y:S01]  /*1a360*/  HFMA2 R4, -RZ, RZ, 0, 0 ;  /* 0x00000000ff047431 */ /* 0x000fe200000001ff */
[----:B------:R-:W-:Y:S02]  /*1a370*/  IADD3.X R6, PT, PT, R2, RZ, RZ, P4, !PT ;  /* 0x000000ff02067210 */ /* 0x000fe400027fe4ff */
[----:B------:R-:W-:Y:S02]  /*1a380*/  R2UR UR34, R3 ;  /* 0x00000000032272ca */ /* 0x000fe400000e0000 */
[----:B------:R-:W-:Y:S01]  /*1a390*/  IADD3 R3, P4, PT, R0, 0x600, RZ ;  /* 0x0000060000037810 */ /* 0x000fe20007f9e0ff */
[----:B------:R-:W-:-:S03]  /*1a3a0*/  IMAD.X R5, RZ, RZ, R2, P5 ;  /* 0x000000ffff057224 */ /* 0x000fc600028e0602 */
[----:B------:R-:W-:Y:S02]  /*1a3b0*/  R2UR UR36, R3 ;  /* 0x00000000032472ca */ /* 0x000fe400000e0000 */
[----:B------:R-:W-:Y:S02]  /*1a3c0*/  IADD3 R3, P5, PT, R0, 0x680, RZ ;  /* 0x0000068000037810 */ /* 0x000fe40007fbe0ff */
[----:B------:R-:W-:Y:S02]  /*1a3d0*/  IADD3.X R4, PT, PT, R4, 0x40004040, RZ, P3, !PT ;  /* 0x4000404004047810 */ /* 0x000fe40001ffe4ff */
[----:B------:R-:W-:Y:S02]  /*1a3e0*/  R2UR UR38, R3 ;  /* 0x00000000032672ca */ /* 0x000fe400000e0000 */
[C---:B------:R-:W-:Y:S02]  /*1a3f0*/  IADD3 R3, P3, PT, R0.reuse, 0x700, RZ ;  /* 0x0000070000037810 */ /* 0x040fe40007f7e0ff */
[----:B------:R-:W-:-:S02]  /*1a400*/  R2UR UR40, R0 ;  /* 0x00000000002872ca */ /* 0x000fc400000e0000 */
[----:B------:R-:W-:Y:S02]  /*1a410*/  R2UR UR42, R3 ;  /* 0x00000000032a72ca */ /* 0x000fe400000e0000 */
[----:B------:R-:W0:Y:S01]  /*1a420*/  LDC R3, c[0x0][0x3d4] ;  /* 0x0000f500ff037b82 */ /* 0x000e220000000800 */
[----:B------:R-:W-:Y:S01]  /*1a430*/  IMAD.X R0, RZ, RZ, R2, P6 ;  /* 0x000000ffff007224 */ /* 0x000fe200030e0602 */
[----:B------:R-:W-:-:S04]  /*1a440*/  R2UR UR13, R4 ;  /* 0x00000000040d72ca */ /* 0x000fc800000e0000 */
[----:B------:R-:W-:Y:S02]  /*1a450*/  R2UR UR35, R0 ;  /* 0x00000000002372ca */ /* 0x000fe400000e0000 */
[----:B------:R-:W-:-:S04]  /*1a460*/  IADD3.X R0, PT, PT, R2, RZ, RZ, P4, !PT ;  /* 0x000000ff02007210 */ /* 0x000fc800027fe4ff */
[----:B------:R-:W-:Y:S01]  /*1a470*/  R2UR UR37, R0 ;  /* 0x00000000002572ca */ /* 0x000fe200000e0000 */
[----:B------:R-:W-:Y:S02]  /*1a480*/  IMAD.X R0, RZ, RZ, R2, P5 ;  /* 0x000000ffff007224 */ /* 0x000fe400028e0602 */
[----:B------:R-:W-:-:S03]  /*1a490*/  UIADD3.64 UR72, UPT, UPT, UR12, 0x2, URZ ;  /* 0x000000020c487897 */ /* 0x000fc6000fffe0ff */
[----:B------:R-:W-:Y:S01]  /*1a4a0*/  R2UR UR39, R0 ;  /* 0x00000000002772ca */ /* 0x000fe200000e0000 */
[----:B------:R-:W-:Y:S01]  /*1a4b0*/  UIADD3.64 UR70, UPT, UPT, UR12, 0x4, URZ ;  /* 0x000000040c467897 */ /* 0x000fe2000fffe0ff */
[C---:B------:R-:W-:Y:S02]  /*1a4c0*/  IADD3.X R0, PT, PT, R2.reuse, RZ, RZ, P3, !PT ;  /* 0x000000ff02007210 */ /* 0x040fe40001ffe4ff */
[----:B------:R-:W-:Y:S02]  /*1a4d0*/  R2UR UR41, R2 ;  /* 0x00000000022972ca */ /* 0x000fe400000e0000 */
[----:B------:R-:W-:Y:S02]  /*1a4e0*/  R2UR UR43, R0 ;  /* 0x00000000002b72ca */ /* 0x000fe400000e0000 */
[----:B0-----:R-:W-:Y:S01]  /*1a4f0*/  SHF.L.U32 R0, R3, 0x7, RZ ;  /* 0x0000000703007819 */ /* 0x001fe200000006ff */
[----:B------:R-:W-:Y:S01]  /*1a500*/  IMAD.U32 R3, RZ, RZ, UR73 ;  /* 0x00000049ff037e24 */ /* 0x000fe2000f8e00ff */
[----:B------:R-:W-:Y:S01]  /*1a510*/  R2UR UR33, R5 ;  /* 0x00000000052172ca */ /* 0x000fe200000e0000 */
[----:B------:R-:W-:Y:S01]  /*1a520*/  IMAD.U32 R4, RZ, RZ, UR70 ;  /* 0x00000046ff047e24 */ /* 0x000fe2000f8e00ff */
[----:B------:R-:W-:Y:S01]  /*1a530*/  MOV R2, UR72 ;  /* 0x0000004800027c02 */ /* 0x000fe20008000f00 */
[----:B------:R-:W-:Y:S01]  /*1a540*/  UIADD3.64 UR72, UPT, UPT, UR12, 0x7fe, URZ ;  /* 0x000007fe0c487897 */ /* 0x000fe2000fffe0ff */
[----:B------:R-:W-:Y:S01]  /*1a550*/  MOV R5, UR71 ;  /* 0x0000004700057c02 */ /* 0x000fe20008000f00 */
[----:B------:R-:W-:Y:S01]  /*1a560*/  UIADD3.64 UR70, UPT, UPT, UR12, 0x800, URZ ;  /* 0x000008000c467897 */ /* 0x000fe2000fffe0ff */
[----:B------:R-:W-:Y:S01]  /*1a570*/  R2UR UR29, R7 ;  /* 0x00000000071d72ca */ /* 0x000fe200000e0000 */
[----:B------:R-:W-:Y:S01]  /*1a580*/  STL.64 [R1+0x7f8], R2 ;  /* 0x0007f80201007387 */ /* 0x000fe20000100a00 */
[----:B------:R-:W-:Y:S01]  /*1a590*/  R2UR UR31, R6 ;  /* 0x00000000061f72ca */ /* 0x000fe200000e0000 */
[----:B------:R-:W-:Y:S01]  /*1a5a0*/  IMAD.U32 R7, RZ, RZ, UR73 ;  /* 0x00000049ff077e24 */ /* 0x000fe2000f8e00ff */
[----:B------:R-:W-:Y:S01]  /*1a5b0*/  MOV R6, UR72 ;  /* 0x0000004800067c02 */ /* 0x000fe20008000f00 */
[----:B------:R0:W-:Y:S01]  /*1a5c0*/  STL.64 [R1+0x7f0], R4 ;  /* 0x0007f00401007387 */ /* 0x0001e20000100a00 */
[----:B------:R-:W-:-:S03]  /*1a5d0*/  UIADD3.64 UR72, UPT, UPT, UR12, 0x802, URZ ;  /* 0x000008020c487897 */ /* 0x000fc6000fffe0ff */
[----:B------:R2:W-:Y:S01]  /*1a5e0*/  STL.64 [R1+0x7e8], R6 ;  /* 0x0007e80601007387 */ /* 0x0005e20000100a00 */
[----:B0-----:R-:W-:Y:S01]  /*1a5f0*/  MOV R4, UR70 ;  /* 0x0000004600047c02 */ /* 0x001fe20008000f00 */
[----:B------:R-:W-:Y:S01]  /*1a600*/  IMAD.U32 R5, RZ, RZ, UR71 ;  /* 0x00000047ff057e24 */ /* 0x000fe2000f8e00ff */
[----:B------:R-:W-:-:S04]  /*1a610*/  UIADD3.64 UR70, UPT, UPT, UR12, 0x804, URZ ;  /* 0x000008040c467897 */ /* 0x000fc8000fffe0ff */
[----:B------:R0:W-:Y:S02]  /*1a620*/  STL.64 [R1+0x7e0], R4 ;  /* 0x0007e00401007387 */ /* 0x0001e40000100a00 */
[----:B--2---:R-:W-:Y:S01]  /*1a630*/  MOV R6, UR70 ;  /* 0x0000004600067c02 */ /* 0x004fe20008000f00 */
[----:B------:R-:W-:Y:S01]  /*1a640*/  IMAD.U32 R7, RZ, RZ, UR71 ;  /* 0x00000047ff077e24 */ /* 0x000fe2000f8e00ff */
[----:B0-----:R-:W-:Y:S01]  /*1a650*/  MOV R4, UR72 ;  /* 0x0000004800047c02 */ /* 0x001fe20008000f00 */
[----:B------:R-:W-:-:S05]  /*1a660*/  IMAD.U32 R5, RZ, RZ, UR73 ;  /* 0x00000049ff057e24 */ /* 0x000fca000f8e00ff */
[----:B------:R0:W-:Y:S04]  /*1a670*/  STL.64 [R1+0x7d8], R4 ;  /* 0x0007d80401007387 */ /* 0x0001e80000100a00 */
[----:B------:R0:W-:Y:S01]  /*1a680*/  STL.64 [R1+0x78], R6 ;  /* 0x0000780601007387 */ /* 0x0001e20000100a00 */
[----:B------:R-:W-:Y:S02]  /*1a690*/  R2UR UR15, R14 ;  /* 0x000000000e0f72ca */ /* 0x000fe400000e0000 */
[----:B------:R-:W-:Y:S02]  /*1a6a0*/  R2UR UR17, R13 ;  /* 0x000000000d1172ca */ /* 0x000fe400000e0000 */
[----:B------:R-:W-:Y:S02]  /*1a6b0*/  R2UR UR19, R12 ;  /* 0x000000000c1372ca */ /* 0x000fe400000e0000 */
[----:B------:R-:W-:-:S02]  /*1a6c0*/  R2UR UR21, R11 ;  /* 0x000000000b1572ca */ /* 0x000fc400000e0000 */
[----:B------:R-:W-:Y:S02]  /*1a6d0*/  R2UR UR23, R10 ;  /* 0x000000000a1772ca */ /* 0x000fe400000e0000 */
[----:B------:R-:W-:Y:S02]  /*1a6e0*/  R2UR UR25, R9 ;  /* 0x00000000091972ca */ /* 0x000fe400000e0000 */
[----:B------:R-:W-:Y:S01]  /*1a6f0*/  R2UR UR27, R8 ;  /* 0x00000000081b72ca */ /* 0x000fe200000e0000 */
[----:B------:R-:W-:Y:S02]  /*1a700*/  HFMA2 R3, -RZ, RZ, 0, 0 ;  /* 0x00000000ff037431 */ /* 0x000fe400000001ff */
[----:B01----:R-:W-:-:S12]  /*1a710*/  IMAD.SHL.U32 R2, R15, 0x80, RZ ;  /* 0x000000800f027824 */ /* 0x003fd800078e00ff */
.L_x_17:
[----:B------:R-:W2:Y:S01]  /*1a720*/  LDL.64 R16, [R1+0xf30] ;  /* 0x000f300001107983 */ /* 0x000ea20000100a00 */
[----:B------:R-:W0:Y:S03]  /*1a730*/  LDC R4, c[0x0][0x3c4] ;  /* 0x0000f100ff047b82 */ /* 0x000e260000000800 */
[----:B------:R-:W3:Y:S04]  /*1a740*/  LDL.64 R18, [R1+0xf28] ;  /* 0x000f280001127983 */ /* 0x000ee80000100a00 */
[----:B------:R-:W4:Y:S04]  /*1a750*/  LDL.64 R20, [R1+0xeb8] ;  /* 0x000eb80001147983 */ /* 0x000f280000100a00 */
[----:B------:R-:W5:Y:S04]  /*1a760*/  LDL.64 R26, [R1+0xec0] ;  /* 0x000ec000011a7983 */ /* 0x000f680000100a00 */
[----:B------:R-:W4:Y:S04]  /*1a770*/  LDL.64 R12, [R1+0xe58] ;  /* 0x000e5800010c7983 */ /* 0x000f280000100a00 */
[----:B------:R-:W4:Y:S04]  /*1a780*/  LDL.64 R22, [R1+0xe60] ;  /* 0x000e600001167983 */ /* 0x000f280000100a00 */
[----:B------:R-:W5:Y:S01]  /*1a790*/  LDL.64 R24, [R1+0xe00] ;  /* 0x000e000001187983 */ /* 0x000f620000100a00 */
[----:B0-----:R-:W-:-:S03]  /*1a7a0*/  SHF.L.U32 R4, R4, 0x3, RZ ;  /* 0x0000000304047819 */ /* 0x001fc600000006ff */
[----:B------:R-:W5:Y:S01]  /*1a7b0*/  LDL.64 R10, [R1+0xda0] ;  /* 0x000da000010a7983 */ /* 0x000f620000100a00 */
[----:B------:R-:W-:Y:S01]  /*1a7c0*/  IMAD.WIDE R6, R2, 0x2, R136 ;  /* 0x0000000202067825 */ /* 0x000fe200078e0288 */
[----:B------:R-:W0:Y:S02]  /*1a7d0*/  LDC R42, c[0x0][0x3c4] ;  /* 0x0000f100ff2a7b82 */ /* 0x000e240000000800 */
[----:B------:R-:W5:Y:S01]  /*1a7e0*/  LDL.64 R14, [R1+0xdf8] ;  /* 0x000df800010e7983 */ /* 0x000f620000100a00 */
[----:B------:R-:W-:-:S03]  /*1a7f0*/  IMAD.WIDE R76, R4, 0x2, R134 ;  /* 0x00000002044c7825 */ /* 0x000fc600078e0286 */
[----:B------:R-:W5:Y:S01]  /*1a800*/  LDL.64 R28, [R1+0xd40] ;  /* 0x000d4000011c7983 */ /* 0x000f620000100a00 */
[----:B------:R-:W-:-:S03]  /*1a810*/  IMAD.WIDE R4, R4, 0x2, R136 ;  /* 0x0000000204047825 */ /* 0x000fc600078e0288 */
[----:B------:R-:W5:Y:S01]  /*1a820*/  LDG.E.U16 R73, desc[UR8][R6.64] ;  /* 0x0000000806497981 */ /* 0x000f62000c1e1500 */
[----:B------:R-:W-:-:S03]  /*1a830*/  IMAD.WIDE R76, R2, 0x2, R76 ;  /* 0x00000002024c7825 */ /* 0x000fc600078e024c */
[----:B------:R-:W5:Y:S01]  /*1a840*/  LDL.64 R30, [R1+0xd38] ;  /* 0x000d3800011e7983 */ /* 0x000f620000100a00 */
[----:B------:R-:W-:-:S03]  /*1a850*/  IMAD.WIDE R4, R2, 0x2, R4 ;  /* 0x0000000202047825 */ /* 0x000fc600078e0204 */
[----:B------:R-:W5:Y:S01]  /*1a860*/  LDG.E.U16 R76, desc[UR8][R76.64] ;  /* 0x000000084c4c7981 */ /* 0x000f62000c1e1500 */
[----:B------:R-:W-:-:S03]  /*1a870*/  IMAD.WIDE R8, R2, 0x2, R134 ;  /* 0x0000000202087825 */ /* 0x000fc600078e0286 */
[----:B------:R-:W5:Y:S04]  /*1a880*/  LDL.64 R34, [R1+0xc18] ;  /* 0x000c180001227983 */ /* 0x000f680000100a00 */
[----:B------:R-:W5:Y:S04]  /*1a890*/  LDG.E.U16 R75, desc[UR8][R8.64] ;  /* 0x00000008084b7981 */ /* 0x000f68000c1e1500 */
[----:B------:R2:W5:Y:S04]  /*1a8a0*/  LDG.E.U16 R77, desc[UR8][R4.64] ;  /* 0x00000008044d7981 */ /* 0x000568000c1e1500 */
[----:B------:R-:W5:Y:S04]  /*1a8b0*/  LDL.64 R38, [R1+0xb58] ;  /* 0x000b580001267983 */ /* 0x000f680000100a00 */
        /* <DEDUP_REMOVED lines=25> */
[----:B------:R-:W5:Y:S01]  /*1aa50*/  LDL.64 R162, [R1+0xee0] ;  /* 0x000ee00001a27983 */ /* 0x000f620000100a00 */
[----:B--2---:R-:W-:-:S03]  /*1aa60*/  IMAD.WIDE R4, R2, 0x2, R16 ;  /* 0x0000000202047825 */ /* 0x004fc600078e0210 */
[----:B------:R-:W2:Y:S01]  /*1aa70*/  LDL.64 R16, [R1+0xd98] ;  /* 0x000d980001107983 */ /* 0x000ea20000100a00 */
[----:B---3--:R-:W-:-:S03]  /*1aa80*/  IMAD.WIDE R6, R2, 0x2, R18 ;  /* 0x0000000202067825 */ /* 0x008fc600078e0212 */
[----:B------:R-:W3:Y:S04]  /*1aa90*/  LDL.64 R18, [R1+0xce0] ;  /* 0x000ce00001127983 */ /* 0x000ee80000100a00 */
[----:B------:R4:W3:Y:S04]  /*1aaa0*/  LDG.E.U16 R72, desc[UR8][R6.64] ;  /* 0x0000000806487981 */ /* 0x0008e8000c1e1500 */
[----:B------:R5:W3:Y:S01]  /*1aab0*/  LDG.E.U16 R74, desc[UR8][R4.64] ;  /* 0x00000008044a7981 */ /* 0x000ae2000c1e1500 */
[----:B----4-:R-:W-:-:S03]  /*1aac0*/  IMAD.WIDE R6, R2, 0x2, R20 ;  /* 0x0000000202067825 */ /* 0x010fc600078e0214 */
[----:B------:R-:W4:Y:S01]  /*1aad0*/  LDL.64 R20, [R1+0xcd8] ;  /* 0x000cd80001147983 */ /* 0x000f220000100a00 */
[----:B-----5:R-:W-:-:S03]  /*1aae0*/  IMAD.WIDE R4, R2, 0x2, R26 ;  /* 0x0000000202047825 */ /* 0x020fc600078e021a */
[----:B------:R1:W5:Y:S04]  /*1aaf0*/  LDG.E.U16 R70, desc[UR8][R6.64] ;  /* 0x0000000806467981 */ /* 0x000368000c1e1500 */
[----:B------:R0:W5:Y:S04]  /*1ab00*/  LDG.E.U16 R71, desc[UR8][R4.64] ;  /* 0x0000000804477981 */ /* 0x000168000c1e1500 */
[----:B------:R-:W5:Y:S01]  /*1ab10*/  LDL.64 R26, [R1+0xbb8] ;  /* 0x000bb800011a7983 */ /* 0x000f620000100a00 */
[----:B-1----:R-:W-:-:S03]  /*1ab20*/  IMAD.WIDE R6, R2, 0x2, R12 ;  /* 0x0000000202067825 */ /* 0x002fc600078e020c */
[----:B------:R-:W5:Y:S01]  /*1ab30*/  LDL.64 R12, [R1+0xc20] ;  /* 0x000c2000010c7983 */ /* 0x000f620000100a00 */
[----:B0-----:R-:W-:-:S03]  /*1ab40*/  IMAD.WIDE R4, R2, 0x2, R22 ;  /* 0x0000000202047825 */ /* 0x001fc600078e0216 */
[----:B------:R-:W5:Y:S04]  /*1ab50*/  LDL.64 R22, [R1+0xc78] ;  /* 0x000c780001167983 */ /* 0x000f680000100a00 */
[----:B------:R0:W5:Y:S04]  /*1ab60*/  LDG.E.U16 R69, desc[UR8][R4.64] ;  /* 0x0000000804457981 */ /* 0x000168000c1e1500 */
[----:B------:R1:W5:Y:S01]  /*1ab70*/  LDG.E.U16 R67, desc[UR8][R6.64] ;  /* 0x0000000806437981 */ /* 0x000362000c1e1500 */
[----:B0-----:R-:W-:-:S03]  /*1ab80*/  IMAD.WIDE R4, R2, 0x2, R24 ;  /* 0x0000000202047825 */ /* 0x001fc600078e0218 */
[----:B------:R-:W5:Y:S04]  /*1ab90*/  LDL.64 R24, [R1+0xbc0] ;  /* 0x000bc00001187983 */ /* 0x000f680000100a00 */
[----:B------:R0:W5:Y:S01]  /*1aba0*/  LDG.E.U16 R68, desc[UR8][R4.64] ;  /* 0x0000000804447981 */ /* 0x000162000c1e1500 */
[----:B-1----:R-:W-:-:S05]  /*1abb0*/  IMAD.WIDE R6, R2, 0x2, R14 ;  /* 0x0000000202067825 */ /* 0x002fca00078e020e */
[----:B------:R-:W5:Y:S01]  /*1abc0*/  LDG.E.U16 R15, desc[UR8][R6.64] ;  /* 0x00000008060f7981 */ /* 0x000f62000c1e1500 */
[----:B0-----:R-:W-:-:S03]  /*1abd0*/  IMAD.WIDE R4, R2, 0x2, R10 ;  /* 0x0000000202047825 */ /* 0x001fc600078e020a */
[----:B------:R-:W5:Y:S04]  /*1abe0*/  LDL.64 R10, [R1+0xb60] ;  /* 0x000b6000010a7983 */ /* 0x000f680000100a00 */
[----:B------:R0:W5:Y:S02]  /*1abf0*/  LDG.E.U16 R14, desc[UR8][R4.64] ;  /* 0x00000008040e7981 */ /* 0x000164000c1e1500 */
[C---:B0-----:R-:W-:Y:S02]  /*1ac00*/  IMAD.WIDE R4, R2.reuse, 0x2, R28 ;  /* 0x0000000202047825 */ /* 0x041fe400078e021c */
[----:B------:R-:W5:Y:S02]  /*1ac10*/  LDL.64 R28, [R1+0xb00] ;  /* 0x000b0000011c7983 */ /* 0x000f640000100a00 */
[----:B------:R-:W-:-:S02]  /*1ac20*/  IMAD.WIDE R6, R2, 0x2, R30 ;  /* 0x0000000202067825 */ /* 0x000fc400078e021e */
[----:B------:R-:W5:Y:S02]  /*1ac30*/  LDL.64 R30, [R1+0xaa0] ;  /* 0x000aa000011e7983 */ /* 0x000f640000100a00 */
[----:B--2---:R-:W-:-:S06]  /*1ac40*/  IMAD.WIDE R16, R2, 0x2, R16 ;  /* 0x0000000202107825 */ /* 0x004fcc00078e0210 */
[----:B------:R-:W2:Y:S04]  /*1ac50*/  LDG.E.U16 R16, desc[UR8][R16.64] ;  /* 0x0000000810107981 */ /* 0x000ea8000c1e1500 */
[----:B------:R3:W2:Y:S01]  /*1ac60*/  LDG.E.U16 R17, desc[UR8][R4.64] ;  /* 0x0000000804117981 */ /* 0x0006a2000c1e1500 */
[----:B----4-:R-:W-:-:S04]  /*1ac70*/  IMAD.WIDE R20, R2, 0x2, R20 ;  /* 0x0000000202147825 */ /* 0x010fc800078e0214 */
[C---:B---3--:R-:W-:Y:S02]  /*1ac80*/  IMAD.WIDE R4, R2.reuse, 0x2, R18 ;  /* 0x0000000202047825 */ /* 0x048fe400078e0212 */
[----:B------:R-:W3:Y:S04]  /*1ac90*/  LDG.E.U16 R20, desc[UR8][R20.64] ;  /* 0x0000000814147981 */ /* 0x000ee8000c1e1500 */
[----:B------:R0:W4:Y:S04]  /*1aca0*/  LDG.E.U16 R18, desc[UR8][R4.64] ;  /* 0x0000000804127981 */ /* 0x000128000c1e1500 */
[----:B------:R1:W2:Y:S01]  /*1acb0*/  LDG.E.U16 R19, desc[UR8][R6.64] ;  /* 0x0000000806137981 */ /* 0x0002a2000c1e1500 */
[----:B0-----:R-:W-:-:S03]  /*1acc0*/  IMAD.WIDE R4, R2, 0x2, R8 ;  /* 0x0000000202047825 */ /* 0x001fc600078e0208 */
[----:B------:R-:W2:Y:S04]  /*1acd0*/  LDL.64 R8, [R1+0xa98] ;  /* 0x000a980001087983 */ /* 0x000ea80000100a00 */
[----:B------:R0:W3:Y:S01]  /*1ace0*/  LDG.E.U16 R21, desc[UR8][R4.64] ;  /* 0x0000000804157981 */ /* 0x0000e2000c1e1500 */
[----:B-----5:R-:W-:-:S04]  /*1acf0*/  IMAD.WIDE R22, R2, 0x2, R22 ;  /* 0x0000000202167825 */ /* 0x020fc800078e0216 */
[C---:B-1----:R-:W-:Y:S02]  /*1ad00*/  IMAD.WIDE R6, R2.reuse, 0x2, R34 ;  /* 0x0000000202067825 */ /* 0x042fe400078e0222 */
[----:B------:R-:W5:Y:S02]  /*1ad10*/  LDG.E.U16 R22, desc[UR8][R22.64] ;  /* 0x0000000816167981 */ /* 0x000f64000c1e1500 */
[C---:B0-----:R-:W-:Y:S02]  /*1ad20*/  IMAD.WIDE R4, R2.reuse, 0x2, R12 ;  /* 0x0000000202047825 */ /* 0x041fe400078e020c */
[----:B------:R-:W3:Y:S04]  /*1ad30*/  LDL.64 R34, [R1+0xf20] ;  /* 0x000f200001227983 */ /* 0x000ee80000100a00 */
[----:B------:R-:W3:Y:S04]  /*1ad40*/  LDL.64 R12, [R1+0xa38] ;  /* 0x000a3800010c7983 */ /* 0x000ee80000100a00 */
[----:B------:R0:W4:Y:S02]  /*1ad50*/  LDG.E.U16 R23, desc[UR8][R4.64] ;  /* 0x0000000804177981 */ /* 0x000124000c1e1500 */
[----:B0-----:R-:W-:-:S02]  /*1ad60*/  IMAD.WIDE R4, R2, 0x2, R24 ;  /* 0x0000000202047825 */ /* 0x001fc400078e0218 */
[----:B------:R0:W4:Y:S04]  /*1ad70*/  LDG.E.U16 R25, desc[UR8][R6.64] ;  /* 0x0000000806197981 */ /* 0x000128000c1e1500 */
[----:B------:R-:W4:Y:S01]  /*1ad80*/  LDG.E.U16 R24, desc[UR8][R4.64] ;  /* 0x0000000804187981 */ /* 0x000f22000c1e1500 */
[----:B0-----:R-:W-:-:S05]  /*1ad90*/  IMAD.WIDE R6, R2, 0x2, R26 ;  /* 0x0000000202067825 */ /* 0x001fca00078e021a */
[----:B------:R0:W4:Y:S02]  /*1ada0*/  LDG.E.U16 R27, desc[UR8][R6.64] ;  /* 0x00000008061b7981 */ /* 0x000124000c1e1500 */
[C---:B0-----:R-:W-:Y:S02]  /*1adb0*/  IMAD.WIDE R6, R2.reuse, 0x2, R38 ;  /* 0x0000000202067825 */ /* 0x041fe400078e0226 */
[----:B------:R-:W4:Y:S02]  /*1adc0*/  LDL.64 R38, [R1+0xea8] ;  /* 0x000ea80001267983 */ /* 0x000f240000100a00 */
[C---:B------:R-:W-:Y:S02]  /*1add0*/  IMAD.WIDE R4, R2.reuse, 0x2, R10 ;  /* 0x0000000202047825 */ /* 0x040fe400078e020a */
[----:B------:R-:W0:Y:S03]  /*1ade0*/  LDC R10, c[0x0][0x3c4] ;  /* 0x0000f100ff0a7b82 */ /* 0x000e260000000800 */
[----:B------:R1:W5:Y:S05]  /*1adf0*/  LDG.E.U16 R26, desc[UR8][R4.64] ;  /* 0x00000008041a7981 */ /* 0x00036a000c1e1500 */
[----:B------:R-:W2:Y:S01]  /*1ae00*/  LDC R11, c[0x0][0x3c4] ;  /* 0x0000f100ff0b7b82 */ /* 0x000ea20000000800 */
[----:B-1----:R-:W-:-:S02]  /*1ae10*/  IMAD.WIDE R4, R2, 0x2, R28 ;  /* 0x0000000202047825 */ /* 0x002fc400078e021c */
[----:B------:R-:W5:Y:S04]  /*1ae20*/  LDG.E.U16 R29, desc[UR8][R6.64] ;  /* 0x00000008061d7981 */ /* 0x000f68000c1e1500 */
[----:B------:R1:W5:Y:S02]  /*1ae30*/  LDG.E.U16 R28, desc[UR8][R4.64] ;  /* 0x00000008041c7981 */ /* 0x000364000c1e1500 */
[----:B-1----:R-:W-:-:S05]  /*1ae40*/  IMAD.WIDE R4, R2, 0x2, R30 ;  /* 0x0000000202047825 */ /* 0x002fca00078e021e */
[----:B------:R1:W5:Y:S01]  /*1ae50*/  LDG.E.U16 R30, desc[UR8][R4.64] ;  /* 0x00000008041e7981 */ /* 0x000362000c1e1500 */
[----:B0-----:R-:W-:Y:S02]  /*1ae60*/  IMAD R10, R10, 0x9, RZ ;  /* 0x000000090a0a7824 */ /* 0x001fe400078e02ff */
[----:B-1----:R-:W-:-:S05]  /*1ae70*/  IMAD.WIDE R4, R2, 0x2, R32 ;  /* 0x0000000202047825 */ /* 0x002fca00078e0220 */
[----:B------:R0:W5:Y:S01]  /*1ae80*/  LDG.E.U16 R32, desc[UR8][R4.64] ;  /* 0x0000000804207981 */ /* 0x000162000c1e1500 */
[----:B------:R-:W-:-:S03]  /*1ae90*/  IMAD.WIDE R6, R2, 0x2, R36 ;  /* 0x0000000202067825 */ /* 0x000fc600078e0224 */
[----:B------:R-:W5:Y:S01]  /*1aea0*/  LDL.64 R36, [R1+0xd88] ;  /* 0x000d880001247983 */ /* 0x000f620000100a00 */
[----:B------:R-:W-:-:S03]  /*1aeb0*/  IMAD.WIDE R60, R2, 0x2, R52 ;  /* 0x00000002023c7825 */ /* 0x000fc600078e0234 */
[----:B------:R-:W5:Y:S01]  /*1aec0*/  LDL.64 R52, [R1+0xba8] ;  /* 0x000ba80001347983 */ /* 0x000f620000100a00 */
[----:B0-----:R-:W-:-:S03]  /*1aed0*/  IMAD.WIDE R4, R10, 0x2, R136 ;  /* 0x000000020a047825 */ /* 0x001fc600078e0288 */
[----:B------:R-:W5:Y:S01]  /*1aee0*/  LDG.E.U16 R31, desc[UR8][R6.64] ;  /* 0x00000008061f7981 */ /* 0x000f62000c1e1500 */
[----:B------:R-:W-:-:S03]  /*1aef0*/  IMAD.WIDE R4, R2, 0x2, R4 ;  /* 0x0000000202047825 */ /* 0x000fc600078e0204 */
[----:B------:R-:W5:Y:S04]  /*1af00*/  LDG.E.U16 R60, desc[UR8][R60.64] ;  /* 0x000000083c3c7981 */ /* 0x000f68000c1e1500 */
[----:B------:R0:W5:Y:S02]  /*1af10*/  LDG.E.U16 R43, desc[UR8][R4.64] ;  /* 0x00000008042b7981 */ /* 0x000164000c1e1500 */
[C---:B0-----:R-:W-:Y:S02]  /*1af20*/  IMAD.WIDE R4, R2.reuse, 0x2, R54 ;  /* 0x0000000202047825 */ /* 0x041fe400078e0236 */
[----:B------:R-:W5:Y:S04]  /*1af30*/  LDL.64 R54, [R1+0xbb0] ;  /* 0x000bb00001367983 */ /* 0x000f680000100a00 */
[----:B------:R0:W5:Y:S02]  /*1af40*/  LDG.E.U16 R65, desc[UR8][R4.64] ;  /* 0x0000000804417981 */ /* 0x000164000c1e1500 */
[----:B0-----:R-:W-:-:S02]  /*1af50*/  IMAD.WIDE R4, R2, 0x2, R44 ;  /* 0x0000000202047825 */ /* 0x001fc400078e022c */
[----:B------:R-:W5:Y:S02]  /*1af60*/  LDL.64 R44, [R1+0xc70] ;  /* 0x000c7000012c7983 */ /* 0x000f640000100a00 */
[C---:B--2---:R-:W-:Y:S02]  /*1af70*/  IMAD.WIDE R8, R2.reuse, 0x2, R8 ;  /* 0x0000000202087825 */ /* 0x044fe400078e0208 */
[----:B------:R-:W2:Y:S04]  /*1af80*/  LDG.E.U16 R62, desc[UR8][R4.64] ;  /* 0x00000008043e7981 */ /* 0x000ea8000c1e1500 */
[----:B------:R3:W2:Y:S02]  /*1af90*/  LDG.E.U16 R33, desc[UR8][R8.64] ;  /* 0x0000000808217981 */ /* 0x0006a4000c1e1500 */
[----:B---3--:R-:W-:-:S02]  /*1afa0*/  IMAD.WIDE R8, R2, 0x2, R12 ;  /* 0x0000000202087825 */ /* 0x008fc400078e020c */
[----:B------:R-:W3:Y:S04]  /*1afb0*/  LDL.64 R12, [R1+0xdf0] ;  /* 0x000df000010c7983 */ /* 0x000ee80000100a00 */
[----:B------:R0:W2:Y:S02]  /*1afc0*/  LDG.E.U16 R41, desc[UR8][R8.64] ;  /* 0x0000000808297981 */ /* 0x0000a4000c1e1500 */
[----:B0-----:R-:W-:-:S04]  /*1afd0*/  IMAD.WIDE R8, R11, 0x2, R134 ;  /* 0x000000020b087825 */ /* 0x001fc800078e0286 */
[----:B------:R-:W-:-:S05]  /*1afe0*/  IMAD.WIDE R8, R2, 0x2, R8 ;  /* 0x0000000202087825 */ /* 0x000fca00078e0208 */
[----:B------:R4:W2:Y:S02]  /*1aff0*/  LDG.E.U16 R66, desc[UR8][R8.64] ;  /* 0x0000000808427981 */ /* 0x0008a4000c1e1500 */
[----:B----4-:R-:W-:Y:S02]  /*1b000*/  IMAD.WIDE R8, R2, 0x2, R38 ;  /* 0x0000000202087825 */ /* 0x010fe400078e0226 */
[----:B------:R-:W4:Y:S02]  /*1b010*/  LDL.64 R38, [R1+0xcc8] ;  /* 0x000cc80001267983 */ /* 0x000f240000100a00 */
[----:B------:R-:W-:Y:S02]  /*1b020*/  IMAD.WIDE R6, R10, 0x2, R134 ;  /* 0x000000020a067825 */ /* 0x000fe400078e0286 */
[----:B------:R-:W2:Y:S02]  /*1b030*/  LDG.E.U16 R63, desc[UR8][R8.64] ;  /* 0x00000008083f7981 */ /* 0x000ea4000c1e1500 */
[----:B------:R-:W-:-:S05]  /*1b040*/  IMAD.WIDE R6, R2, 0x2, R6 ;  /* 0x0000000202067825 */ /* 0x000fca00078e0206 */
[----:B------:R0:W2:Y:S02]  /*1b050*/  LDG.E.U16 R40, desc[UR8][R6.64] ;  /* 0x0000000806287981 */ /* 0x0000a4000c1e1500 */
[----:B0-----:R-:W-:-:S04]  /*1b060*/  IMAD.WIDE R6, R42, 0x2, R136 ;  /* 0x000000022a067825 */ /* 0x001fc800078e0288 */
[----:B------:R-:W-:-:S05]  /*1b070*/  IMAD.WIDE R6, R2, 0x2, R6 ;  /* 0x0000000202067825 */ /* 0x000fca00078e0206 */
[----:B------:R0:W2:Y:S01]  /*1b080*/  LDG.E.U16 R42, desc[UR8][R6.64] ;  /* 0x00000008062a7981 */ /* 0x0000a2000c1e1500 */
[----:B------:R-:W-:-:S06]  /*1b090*/  IMAD.WIDE R48, R2, 0x2, R48 ;  /* 0x0000000202307825 */ /* 0x000fcc00078e0230 */
[----:B------:R-:W2:Y:S01]  /*1b0a0*/  LDG.E.U16 R48, desc[UR8][R48.64] ;  /* 0x0000000830307981 */ /* 0x000ea2000c1e1500 */
[----:B0-----:R-:W-:-:S05]  /*1b0b0*/  IMAD.WIDE R6, R2, 0x2, R46 ;  /* 0x0000000202067825 */ /* 0x001fca00078e022e */
[----:B------:R-:W2:Y:S01]  /*1b0c0*/  LDG.E.U16 R47, desc[UR8][R6.64] ;  /* 0x00000008062f7981 */ /* 0x000ea2000c1e1500 */
[----:B-----5:R-:W-:-:S03]  /*1b0d0*/  IMAD.WIDE R4, R2, 0x2, R36 ;  /* 0x0000000202047825 */ /* 0x020fc600078e0224 */
[----:B------:R-:W5:Y:S04]  /*1b0e0*/  LDL.64 R36, [R1+0xaf0] ;  /* 0x000af00001247983 */ /* 0x000f680000100a00 */
[----:B------:R0:W2:Y:S02]  /*1b0f0*/  LDG.E.U16 R59, desc[UR8][R4.64] ;  /* 0x00000008043b7981 */ /* 0x0000a4000c1e1500 */
[C---:B0-----:R-:W-:Y:S02]  /*1b100*/  IMAD.WIDE R4, R2.reuse, 0x2, R44 ;  /* 0x0000000202047825 */ /* 0x041fe400078e022c */
[----:B------:R-:W2:Y:S02]  /*1b110*/  LDL.64 R44, [R1+0xa30] ;  /* 0x000a3000012c7983 */ /* 0x000ea40000100a00 */
[----:B---3--:R-:W-:-:S02]  /*1b120*/  IMAD.WIDE R8, R2, 0x2, R12 ;  /* 0x0000000202087825 */ /* 0x008fc400078e020c */
[----:B------:R-:W3:Y:S04]  /*1b130*/  LDL.64 R12, [R1+0xc68] ;  /* 0x000c6800010c7983 */ /* 0x000ee80000100a00 */
[----:B------:R0:W2:Y:S02]  /*1b140*/  LDG.E.U16 R61, desc[UR8][R8.64] ;  /* 0x00000008083d7981 */ /* 0x0000a4000c1e1500 */
[C---:B0-----:R-:W-:Y:S02]  /*1b150*/  IMAD.WIDE R8, R2.reuse, 0x2, R56 ;  /* 0x0000000202087825 */ /* 0x041fe400078e0238 */
[----:B------:R-:W2:Y:S04]  /*1b160*/  LDG.E.U16 R56, desc[UR8][R4.64] ;  /* 0x0000000804387981 */ /* 0x000ea8000c1e1500 */
[----:B------:R0:W2:Y:S02]  /*1b170*/  LDG.E.U16 R49, desc[UR8][R8.64] ;  /* 0x0000000808317981 */ /* 0x0000a4000c1e1500 */
[----:B0-----:R-:W-:-:S02]  /*1b180*/  IMAD.WIDE R8, R2, 0x2, R80 ;  /* 0x0000000202087825 */ /* 0x001fc400078e0250 */
[----:B------:R-:W2:Y:S02]  /*1b190*/  LDL.64 R80, [R1+0xa28] ;  /* 0x000a280001507983 */ /* 0x000ea40000100a00 */
[C---:B----4-:R-:W-:Y:S02]  /*1b1a0*/  IMAD.WIDE R6, R2.reuse, 0x2, R38 ;  /* 0x0000000202067825 */ /* 0x050fe400078e0226 */
[----:B------:R-:W4:Y:S02]  /*1b1b0*/  LDL.64 R38, [R1+0xa90] ;  /* 0x000a900001267983 */ /* 0x000f240000100a00 */
[C---:B------:R-:W-:Y:S02]  /*1b1c0*/  IMAD.WIDE R4, R2.reuse, 0x2, R52 ;  /* 0x0000000202047825 */ /* 0x040fe400078e0234 */
[----:B------:R0:W2:Y:S02]  /*1b1d0*/  LDG.E.U16 R53, desc[UR8][R8.64] ;  /* 0x0000000808357981 */ /* 0x0000a4000c1e1500 */
[----:B------:R-:W-:-:S02]  /*1b1e0*/  IMAD.WIDE R10, R2, 0x2, R50 ;  /* 0x00000002020a7825 */ /* 0x000fc400078e0232 */
[----:B------:R-:W2:Y:S04]  /*1b1f0*/  LDL.64 R50, [R1+0xd30] ;  /* 0x000d300001327983 */ /* 0x000ea80000100a00 */
[----:B------:R1:W2:Y:S01]  /*1b200*/  LDG.E.U16 R64, desc[UR8][R10.64] ;  /* 0x000000080a407981 */ /* 0x0002a2000c1e1500 */
[----:B0-----:R-:W-:-:S03]  /*1b210*/  IMAD.WIDE R8, R2, 0x2, R90 ;  /* 0x0000000202087825 */ /* 0x001fc600078e025a */
[----:B------:R-:W2:Y:S04]  /*1b220*/  LDL.64 R90, [R1+0xf08] ;  /* 0x000f0800015a7983 */ /* 0x000ea80000100a00 */
[----:B------:R0:W2:Y:S01]  /*1b230*/  LDG.E.U16 R57, desc[UR8][R6.64] ;  /* 0x0000000806397981 */ /* 0x0000a2000c1e1500 */
[----:B-1----:R-:W-:-:S03]  /*1b240*/  IMAD.WIDE R10, R2, 0x2, R78 ;  /* 0x00000002020a7825 */ /* 0x002fc600078e024e */
[----:B------:R1:W2:Y:S01]  /*1b250*/  LDG.E.U16 R46, desc[UR8][R4.64] ;  /* 0x00000008042e7981 */ /* 0x0002a2000c1e1500 */
[----:B------:R-:W2:Y:S03]  /*1b260*/  LDC R78, c[0x0][0x3c4] ;  /* 0x0000f100ff4e7b82 */ /* 0x000ea60000000800 */
[----:B------:R1:W2:Y:S01]  /*1b270*/  LDG.E.U16 R58, desc[UR8][R10.64] ;  /* 0x000000080a3a7981 */ /* 0x0002a2000c1e1500 */
[----:B0-----:R-:W-:-:S04]  /*1b280*/  IMAD.WIDE R6, R2, 0x2, R54 ;  /* 0x0000000202067825 */ /* 0x001fc800078e0236 */
[C---:B-1----:R-:W-:Y:S01]  /*1b290*/  IMAD.WIDE R4, R2.reuse, 0x2, R82 ;  /* 0x0000000202047825 */ /* 0x042fe200078e0252 */
[----:B------:R0:W2:Y:S03]  /*1b2a0*/  LDG.E.U16 R52, desc[UR8][R6.64] ;  /* 0x0000000806347981 */ /* 0x0000a6000c1e1500 */
[C---:B------:R-:W-:Y:S01]  /*1b2b0*/  IMAD.WIDE R10, R2.reuse, 0x2, R84 ;  /* 0x00000002020a7825 */ /* 0x040fe200078e0254 */
[----:B------:R-:W2:Y:S04]  /*1b2c0*/  LDL.64 R82, [R1+0xea0] ;  /* 0x000ea00001527983 */ /* 0x000ea80000100a00 */
[----:B------:R-:W2:Y:S01]  /*1b2d0*/  LDL.64 R84, [R1+0xf10] ;  /* 0x000f100001547983 */ /* 0x000ea20000100a00 */
[----:B0-----:R-:W-:-:S03]  /*1b2e0*/  IMAD.WIDE R6, R2, 0x2, R88 ;  /* 0x0000000202067825 */ /* 0x001fc600078e0258 */
[----:B------:R-:W2:Y:S04]  /*1b2f0*/  LDL.64 R88, [R1+0xe98] ;  /* 0x000e980001587983 */ /* 0x000ea80000100a00 */
[----:B------:R-:W2:Y:S01]  /*1b300*/  LDG.E.U16 R54, desc[UR8][R10.64] ;  /* 0x000000080a367981 */ /* 0x000ea2000c1e1500 */
[----:B-----5:R-:W-:-:S03]  /*1b310*/  IMAD.WIDE R36, R2, 0x2, R36 ;  /* 0x0000000202247825 */ /* 0x020fc600078e0224 */
[----:B------:R-:W5:Y:S04]  /*1b320*/  LDL.64 R10, [R1+0xe40] ;  /* 0x000e4000010a7983 */ /* 0x000f680000100a00 */
[----:B------:R-:W5:Y:S01]  /*1b330*/  LDG.E.U16 R36, desc[UR8][R36.64] ;  /* 0x0000000824247981 */ /* 0x000f62000c1e1500 */
[----:B------:R-:W-:-:S06]  /*1b340*/  IMAD.WIDE R34, R2, 0x2, R34 ;  /* 0x0000000202227825 */ /* 0x000fcc00078e0222 */
[----:B------:R-:W5:Y:S04]  /*1b350*/  LDG.E.U16 R34, desc[UR8][R34.64] ;  /* 0x0000000822227981 */ /* 0x000f68000c1e1500 */
[----:B------:R0:W5:Y:S04]  /*1b360*/  LDG.E.U16 R37, desc[UR8][R4.64] ;  /* 0x0000000804257981 */ /* 0x000168000c1e1500 */
[----:B------:R-:W5:Y:S01]  /*1b370*/  LDG.E.U16 R35, desc[UR8][R6.64] ;  /* 0x0000000806237981 */ /* 0x000f62000c1e1500 */
[----:B0-----:R-:W-:-:S03]  /*1b380*/  IMAD.WIDE R4, R2, 0x2, R86 ;  /* 0x0000000202047825 */ /* 0x001fc600078e0256 */
[----:B------:R-:W5:Y:S04]  /*1b390*/  LDL.64 R86, [R1+0xde0] ;  /* 0x000de00001567983 */ /* 0x000f680000100a00 */
[----:B------:R-:W-:Y:S04]  /*1b3a0*/  STS.U16 [R140+UR4+0x10400], R76 ;  /* 0x0104004c8c007988 */ /* 0x000fe80008000404 */
[----:B------:R0:W-:Y:S04]  /*1b3b0*/  STS.U16 [R140+UR4+0x18400], R77 ;  /* 0x0184004d8c007988 */ /* 0x0001e80008000404 */
[----:B0-----:R-:W5:Y:S01]  /*1b3c0*/  LDL.64 R76, [R1+0xd18] ;  /* 0x000d1800014c7983 */ /* 0x001f620000100a00 */
[----:B---3--:R-:W-:-:S05]  /*1b3d0*/  IMAD.WIDE R12, R2, 0x2, R12 ;  /* 0x00000002020c7825 */ /* 0x008fca00078e020c */
[----:B------:R-:W3:Y:S04]  /*1b3e0*/  LDG.E.U16 R55, desc[UR8][R12.64] ;  /* 0x000000080c377981 */ /* 0x000ee8000c1e1500 */
[----:B------:R-:W3:Y:S01]  /*1b3f0*/  LDL.64 R12, [R1+0xe38] ;  /* 0x000e3800010c7983 */ /* 0x000ee20000100a00 */
[----:B----4-:R-:W-:-:S06]  /*1b400*/  IMAD.WIDE R38, R2, 0x2, R38 ;  /* 0x0000000202267825 */ /* 0x010fcc00078e0226 */
[----:B------:R-:W4:Y:S04]  /*1b410*/  LDG.E.U16 R38, desc[UR8][R38.64] ;  /* 0x0000000826267981 */ /* 0x000f28000c1e1500 */
[----:B------:R2:W4:Y:S02]  /*1b420*/  LDG.E.U16 R39, desc[UR8][R4.64] ;  /* 0x0000000804277981 */ /* 0x000524000c1e1500 */
[C---:B--2---:R-:W-:Y:S02]  /*1b430*/  IMAD.WIDE R4, R2.reuse, 0x2, R80 ;  /* 0x0000000202047825 */ /* 0x044fe400078e0250 */
[----:B------:R-:W2:Y:S02]  /*1b440*/  LDL.64 R80, [R1+0xdd8] ;  /* 0x000dd80001507983 */ /* 0x000ea40000100a00 */
[----:B------:R-:W-:-:S02]  /*1b450*/  IMAD.WIDE R6, R2, 0x2, R90 ;  /* 0x0000000202067825 */ /* 0x000fc400078e025a */
[----:B------:R-:W4:Y:S02]  /*1b460*/  LDL.64 R90, [R1+0xd20] ;  /* 0x000d2000015a7983 */ /* 0x000f240000100a00 */
[----:B------:R-:W-:-:S04]  /*1b470*/  IMAD.WIDE R44, R2, 0x2, R44 ;  /* 0x00000002022c7825 */ /* 0x000fc800078e022c */
[----:B------:R-:W-:Y:S02]  /*1b480*/  IMAD.WIDE R50, R2, 0x2, R50 ;  /* 0x0000000202327825 */ /* 0x000fe400078e0232 */
[----:B------:R-:W4:Y:S02]  /*1b490*/  LDG.E.U16 R44, desc[UR8][R44.64] ;  /* 0x000000082c2c7981 */ /* 0x000f24000c1e1500 */
[----:B------:R-:W-:Y:S02]  /*1b4a0*/  IMAD.SHL.U32 R78, R78, 0x2, RZ ;  /* 0x000000024e4e7824 */ /* 0x000fe400078e00ff */
[----:B------:R-:W4:Y:S04]  /*1b4b0*/  LDG.E.U16 R50, desc[UR8][R50.64] ;  /* 0x0000000832327981 */ /* 0x000f28000c1e1500 */
[----:B------:R0:W4:Y:S04]  /*1b4c0*/  LDG.E.U16 R45, desc[UR8][R4.64] ;  /* 0x00000008042d7981 */ /* 0x000128000c1e1500 */
[----:B------:R1:W4:Y:S01]  /*1b4d0*/  LDG.E.U16 R51, desc[UR8][R8.64] ;  /* 0x0000000808337981 */ /* 0x000322000c1e1500 */
[----:B0-----:R-:W-:-:S05]  /*1b4e0*/  IMAD.WIDE R4, R2, 0x2, R84 ;  /* 0x0000000202047825 */ /* 0x001fca00078e0254 */
[----:B------:R0:W4:Y:S01]  /*1b4f0*/  LDG.E.U16 R85, desc[UR8][R4.64] ;  /* 0x0000000804557981 */ /* 0x000122000c1e1500 */
[----:B-1----:R-:W-:-:S04]  /*1b500*/  IMAD.WIDE R8, R78, 0x2, R134 ;  /* 0x000000024e087825 */ /* 0x002fc800078e0286 */
[----:B-----5:R-:W-:-:S04]  /*1b510*/  IMAD.WIDE R10, R2, 0x2, R10 ;  /* 0x00000002020a7825 */ /* 0x020fc800078e020a */
[C---:B0-----:R-:W-:Y:S02]  /*1b520*/  IMAD.WIDE R4, R2.reuse, 0x2, R82 ;  /* 0x0000000202047825 */ /* 0x041fe400078e0252 */
[----:B------:R0:W5:Y:S02]  /*1b530*/  LDG.E.U16 R83, desc[UR8][R6.64] ;  /* 0x0000000806537981 */ /* 0x000164000c1e1500 */
[C---:B------:R-:W-:Y:S02]  /*1b540*/  IMAD.WIDE R8, R2.reuse, 0x2, R8 ;  /* 0x0000000202087825 */ /* 0x040fe400078e0208 */
[----:B------:R-:W5:Y:S04]  /*1b550*/  LDG.E.U16 R5, desc[UR8][R4.64] ;  /* 0x0000000804057981 */ /* 0x000f68000c1e1500 */
[----:B------:R-:W5:Y:S01]  /*1b560*/  LDG.E.U16 R8, desc[UR8][R8.64] ;  /* 0x0000000808087981 */ /* 0x000f62000c1e1500 */
[----:B0-----:R-:W-:-:S03]  /*1b570*/  IMAD.WIDE R6, R2, 0x2, R88 ;  /* 0x0000000202067825 */ /* 0x001fc600078e0258 */
[----:B------:R-:W5:Y:S04]  /*1b580*/  LDL.64 R88, [R1+0xcb8] ;  /* 0x000cb80001587983 */ /* 0x000f680000100a00 */
[----:B------:R-:W5:Y:S04]  /*1b590*/  LDG.E.U16 R6, desc[UR8][R6.64] ;  /* 0x0000000806067981 */ /* 0x000f68000c1e1500 */
[----:B------:R0:W5:Y:S02]  /*1b5a0*/  LDG.E.U16 R7, desc[UR8][R10.64] ;  /* 0x000000080a077981 */ /* 0x000164000c1e1500 */
[----:B0-----:R-:W-:-:S02]  /*1b5b0*/  IMAD.WIDE R10, R2, 0x2, R86 ;  /* 0x00000002020a7825 */ /* 0x001fc400078e0256 */
[----:B------:R-:W5:Y:S04]  /*1b5c0*/  LDL.64 R86, [R1+0xc60] ;  /* 0x000c600001567983 */ /* 0x000f680000100a00 */
[----:B------:R-:W5:Y:S04]  /*1b5d0*/  LDG.E.U16 R9, desc[UR8][R10.64] ;  /* 0x000000080a097981 */ /* 0x000f68000c1e1500 */
[----:B------:R-:W-:Y:S04]  /*1b5e0*/  STS.U16 [R140+UR4+0x10000], R75 ;  /* 0x0100004b8c007988 */ /* 0x000fe80008000404 */
[----:B------:R0:W-:Y:S04]  /*1b5f0*/  STS.U16 [R140+UR4+0x10800], R74 ;  /* 0x0108004a8c007988 */ /* 0x0001e80008000404 */
[----:B------:R-:W-:Y:S04]  /*1b600*/  STS.U16 [R140+UR4+0x18000], R73 ;  /* 0x018000498c007988 */ /* 0x000fe80008000404 */
[----:B0-----:R-:W5:Y:S04]  /*1b610*/  LDL.64 R74, [R1+0xc00] ;  /* 0x000c0000014a7983 */ /* 0x001f680000100a00 */
[----:B------:R0:W-:Y:S04]  /*1b620*/  STS.U16 [R140+UR4+0x18800], R72 ;  /* 0x018800488c007988 */ /* 0x0001e80008000404 */
[----:B------:R-:W-:Y:S04]  /*1b630*/  STS.U16 [R140+UR4+0x19400], R15 ;  /* 0x0194000f8c007988 */ /* 0x000fe80008000404 */
[----:B------:R-:W-:Y:S04]  /*1b640*/  STS.U16 [R140+UR4+0x11800], R14 ;  /* 0x0118000e8c007988 */ /* 0x000fe80008000404 */
[----:B0-----:R-:W5:Y:S04]  /*1b650*/  LDL.64 R72, [R1+0xbf8] ;  /* 0x000bf80001487983 */ /* 0x001f680000100a00 */
[----:B------:R-:W-:Y:S04]  /*1b660*/  STS.U16 [R140+UR4+0x10c00], R71 ;  /* 0x010c00478c007988 */ /* 0x000fe80008000404 */
[----:B------:R0:W-:Y:S04]  /*1b670*/  STS.U16 [R140+UR4+0x18c00], R70 ;  /* 0x018c00468c007988 */ /* 0x0001e80008000404 */
[----:B0-----:R-:W5:Y:S01]  /*1b680*/  LDL.64 R70, [R1+0xb40] ;  /* 0x000b400001467983 */ /* 0x001f620000100a00 */
[----:B---3--:R-:W-:-:S05]  /*1b690*/  IMAD.WIDE R12, R2, 0x2, R12 ;  /* 0x00000002020c7825 */ /* 0x008fca00078e020c */
[----:B------:R0:W3:Y:S02]  /*1b6a0*/  LDG.E.U16 R4, desc[UR8][R12.64] ;  /* 0x000000080c047981 */ /* 0x0000e4000c1e1500 */
[C---:B0-----:R-:W-:Y:S02]  /*1b6b0*/  IMAD.WIDE R12, R2.reuse, 0x2, R96 ;  /* 0x00000002020c7825 */ /* 0x041fe400078e0260 */
[----:B------:R-:W-:Y:S04]  /*1b6c0*/  STS.U16 [R140+UR4+0x19800], R16 ;  /* 0x019800108c007988 */ /* 0x000fe80008000404 */
[----:B------:R0:W-:Y:S04]  /*1b6d0*/  STS.U16 [R140+UR4+0x11c00], R17 ;  /* 0x011c00118c007988 */ /* 0x0001e80008000404 */
[----:B------:R-:W-:Y:S04]  /*1b6e0*/  STS.U16 [R140+UR4+0x19c00], R19 ;  /* 0x019c00138c007988 */ /* 0x000fe80008000404 */
[----:B------:R-:W-:Y:S01]  /*1b6f0*/  STS.U16 [R140+UR4+0x12000], R18 ;  /* 0x012000128c007988 */ /* 0x000fe20008000404 */
[----:B--2---:R-:W-:-:S03]  /*1b700*/  IMAD.WIDE R10, R2, 0x2, R80 ;  /* 0x00000002020a7825 */ /* 0x004fc600078e0250 */
[----:B------:R-:W-:Y:S04]  /*1b710*/  STS.U16 [R140+UR4+0x11000], R69 ;  /* 0x011000458c007988 */ /* 0x000fe80008000404 */
[----:B------:R-:W2:Y:S04]  /*1b720*/  LDL.64 R80, [R1+0xc58] ;  /* 0x000c580001507983 */ /* 0x000ea80000100a00 */
[----:B------:R-:W3:Y:S01]  /*1b730*/  LDG.E.U16 R10, desc[UR8][R10.64] ;  /* 0x000000080a0a7981 */ /* 0x000ee2000c1e1500 */
[----:B----4-:R-:W-:-:S03]  /*1b740*/  IMAD.WIDE R14, R2, 0x2, R90 ;  /* 0x00000002020e7825 */ /* 0x010fc600078e025a */
[----:B------:R-:W4:Y:S04]  /*1b750*/  LDL.64 R90, [R1+0xba0] ;  /* 0x000ba000015a7983 */ /* 0x000f280000100a00 */
[----:B------:R1:W-:Y:S04]  /*1b760*/  STS.U16 [R140+UR4+0x11400], R68 ;  /* 0x011400448c007988 */ /* 0x0003e80008000404 */
[----:B------:R1:W3:Y:S01]  /*1b770*/  LDG.E.U16 R11, desc[UR8][R12.64] ;  /* 0x000000080c0b7981 */ /* 0x0002e2000c1e1500 */
[----:B0-----:R-:W-:-:S03]  /*1b780*/  IMAD.WIDE R16, R2, 0x2, R92 ;  /* 0x0000000202107825 */ /* 0x001fc600078e025c */
[----:B------:R-:W-:Y:S04]  /*1b790*/  STS.U16 [R140+UR4+0x1a000], R20 ;  /* 0x01a000148c007988 */ /* 0x000fe80008000404 */
[----:B-1----:R-:W3:Y:S01]  /*1b7a0*/  LDL.64 R68, [R1+0xae0] ;  /* 0x000ae00001447983 */ /* 0x002ee20000100a00 */
[----:B------:R-:W-:-:S03]  /*1b7b0*/  IMAD.WIDE R12, R2, 0x2, R94 ;  /* 0x00000002020c7825 */ /* 0x000fc600078e025e */
[----:B------:R0:W-:Y:S04]  /*1b7c0*/  STS.U16 [R140+UR4+0x12400], R21 ;  /* 0x012400158c007988 */ /* 0x0001e80008000404 */
[----:B------:R-:W3:Y:S04]  /*1b7d0*/  LDG.E.U16 R12, desc[UR8][R12.64] ;  /* 0x000000080c0c7981 */ /* 0x000ee8000c1e1500 */
[----:B------:R-:W-:Y:S04]  /*1b7e0*/  STS.U16 [R140+UR4+0x1a400], R22 ;  /* 0x01a400168c007988 */ /* 0x000fe80008000404 */
[----:B------:R-:W-:Y:S04]  /*1b7f0*/  STS.U16 [R140+UR4+0x12800], R23 ;  /* 0x012800178c007988 */ /* 0x000fe80008000404 */
[----:B------:R1:W3:Y:S04]  /*1b800*/  LDG.E.U16 R13, desc[UR8][R14.64] ;  /* 0x000000080e0d7981 */ /* 0x0002e8000c1e1500 */
[----:B------:R-:W-:Y:S04]  /*1b810*/  STS.U16 [R140+UR4+0x1a800], R25 ;  /* 0x01a800198c007988 */ /* 0x000fe80008000404 */
[----:B------:R0:W-:Y:S01]  /*1b820*/  STS.U16 [R140+UR4+0x12c00], R24 ;  /* 0x012c00188c007988 */ /* 0x0001e20008000404 */
[----:B-1----:R-:W-:-:S03]  /*1b830*/  IMAD.WIDE R14, R2, 0x2, R76 ;  /* 0x00000002020e7825 */ /* 0x002fc600078e024c */
[----:B------:R-:W3:Y:S04]  /*1b840*/  LDL.64 R76, [R1+0xb98] ;  /* 0x000b9800014c7983 */ /* 0x000ee80000100a00 */
[----:B------:R-:W3:Y:S04]  /*1b850*/  LDG.E.U16 R14, desc[UR8][R14.64] ;  /* 0x000000080e0e7981 */ /* 0x000ee8000c1e1500 */
[----:B------:R-:W-:Y:S04]  /*1b860*/  STS.U16 [R140+UR4+0x1ac00], R27 ;  /* 0x01ac001b8c007988 */ /* 0x000fe80008000404 */
[----:B------:R1:W-:Y:S04]  /*1b870*/  STS.U16 [R140+UR4+0x13000], R26 ;  /* 0x0130001a8c007988 */ /* 0x0003e80008000404 */
[----:B------:R5:W3:Y:S04]  /*1b880*/  LDG.E.U16 R15, desc[UR8][R16.64] ;  /* 0x00000008100f7981 */ /* 0x000ae8000c1e1500 */
[----:B------:R-:W3:Y:S04]  /*1b890*/  LDL.64 R96, [R1+0xe90] ;  /* 0x000e900001607983 */ /* 0x000ee80000100a00 */
[----:B------:R-:W-:Y:S01]  /*1b8a0*/  STS.U16 [R140+UR4+0x1b000], R29 ;  /* 0x01b0001d8c007988 */ /* 0x000fe20008000404 */
[----:B-----5:R-:W-:-:S03]  /*1b8b0*/  IMAD.WIDE R16, R2, 0x2, R88 ;  /* 0x0000000202107825 */ /* 0x020fc600078e0258 */
[----:B------:R-:W5:Y:S01]  /*1b8c0*/  LDL.64 R88, [R1+0xb38] ;  /* 0x000b380001587983 */ /* 0x000f620000100a00 */
[----:B------:R-:W-:-:S03]  /*1b8d0*/  IMAD.WIDE R18, R2, 0x2, R86 ;  /* 0x0000000202127825 */ /* 0x000fc600078e0256 */
[----:B------:R-:W5:Y:S04]  /*1b8e0*/  LDG.E.U16 R16, desc[UR8][R16.64] ;  /* 0x0000000810107981 */ /* 0x000f68000c1e1500 */
[----:B------:R-:W5:Y:S04]  /*1b8f0*/  LDL.64 R86, [R1+0xad8] ;  /* 0x000ad80001567983 */ /* 0x000f680000100a00 */
[----:B------:R-:W-:Y:S04]  /*1b900*/  STS.U16 [R140+UR4+0x13400], R28 ;  /* 0x0134001c8c007988 */ /* 0x000fe80008000404 */
[----:B------:R2:W5:Y:S01]  /*1b910*/  LDG.E.U16 R17, desc[UR8][R18.64] ;  /* 0x0000000812117981 */ /* 0x000562000c1e1500 */
[----:B0-----:R-:W-:-:S03]  /*1b920*/  IMAD.WIDE R20, R2, 0x2, R74 ;  /* 0x0000000202147825 */ /* 0x001fc600078e024a */
[----:B------:R-:W5:Y:S04]  /*1b930*/  LDL.64 R94, [R1+0xe88] ;  /* 0x000e8800015e7983 */ /* 0x000f680000100a00 */
[----:B------:R-:W5:Y:S04]  /*1b940*/  LDL.64 R74, [R1+0xa78] ;  /* 0x000a7800014a7983 */ /* 0x000f680000100a00 */
[----:B------:R-:W5:Y:S01]  /*1b950*/  LDL.64 R92, [R1+0xe30] ;  /* 0x000e3000015c7983 */ /* 0x000f620000100a00 */
[----:B------:R-:W-:-:S03]  /*1b960*/  IMAD.WIDE R24, R2, 0x2, R70 ;  /* 0x0000000202187825 */ /* 0x000fc600078e0246 */
[----:B------:R-:W5:Y:S01]  /*1b970*/  LDL.64 R70, [R1+0xf00] ;  /* 0x000f000001467983 */ /* 0x000f620000100a00 */
[----:B--2---:R-:W-:-:S03]  /*1b980*/  IMAD.WIDE R18, R2, 0x2, R80 ;  /* 0x0000000202127825 */ /* 0x004fc600078e0250 */
[----:B------:R-:W2:Y:S04]  /*1b990*/  LDL.64 R80, [R1+0xa80] ;  /* 0x000a800001507983 */ /* 0x000ea80000100a00 */
[----:B------:R-:W2:Y:S01]  /*1b9a0*/  LDG.E.U16 R18, desc[UR8][R18.64] ;  /* 0x0000000812127981 */ /* 0x000ea2000c1e1500 */
[----:B----4-:R-:W-:-:S03]  /*1b9b0*/  IMAD.WIDE R22, R2, 0x2, R90 ;  /* 0x0000000202167825 */ /* 0x010fc600078e025a */
[----:B------:R-:W4:Y:S04]  /*1b9c0*/  LDL.64 R90, [R1+0xe28] ;  /* 0x000e2800015a7983 */ /* 0x000f280000100a00 */
[----:B------:R0:W4:Y:S02]  /*1b9d0*/  LDG.E.U16 R19, desc[UR8][R20.64] ;  /* 0x0000000814137981 */ /* 0x000124000c1e1500 */
[C---:B0-----:R-:W-:Y:S02]  /*1b9e0*/  IMAD.WIDE R20, R2.reuse, 0x2, R72 ;  /* 0x0000000202147825 */ /* 0x041fe400078e0248 */
[----:B------:R-:W4:Y:S04]  /*1b9f0*/  LDL.64 R72, [R1+0xa20] ;  /* 0x000a200001487983 */ /* 0x000f280000100a00 */
[----:B------:R-:W4:Y:S04]  /*1ba00*/  LDG.E.U16 R20, desc[UR8][R20.64] ;  /* 0x0000000814147981 */ /* 0x000f28000c1e1500 */
[----:B------:R3:W4:Y:S02]  /*1ba10*/  LDG.E.U16 R21, desc[UR8][R22.64] ;  /* 0x0000000816157981 */ /* 0x000724000c1e1500 */
[----:B---3--:R-:W-:-:S02]  /*1ba20*/  IMAD.WIDE R22, R2, 0x2, R76 ;  /* 0x0000000202167825 */ /* 0x008fc400078e024c */
[----:B------:R-:W3:Y:S04]  /*1ba30*/  LDL.64 R76, [R1+0xa18] ;  /* 0x000a1800014c7983 */ /* 0x000ee80000100a00 */
[----:B------:R-:W3:Y:S01]  /*1ba40*/  LDG.E.U16 R22, desc[UR8][R22.64] ;  /* 0x0000000816167981 */ /* 0x000ee2000c1e1500 */
[----:B-1----:R-:W-:-:S03]  /*1ba50*/  IMAD.WIDE R26, R2, 0x2, R68 ;  /* 0x00000002021a7825 */ /* 0x002fc600078e0244 */
[----:B------:R-:W3:Y:S04]  /*1ba60*/  LDL.64 R68, [R1+0xef8] ;  /* 0x000ef80001447983 */ /* 0x000ee80000100a00 */
[----:B------:R5:W3:Y:S02]  /*1ba70*/  LDG.E.U16 R23, desc[UR8][R24.64] ;  /* 0x0000000818177981 */ /* 0x000ae4000c1e1500 */
[C---:B-----5:R-:W-:Y:S02]  /*1ba80*/  IMAD.WIDE R24, R2.reuse, 0x2, R88 ;  /* 0x0000000202187825 */ /* 0x060fe400078e0258 */
[----:B------:R-:W5:Y:S04]  /*1ba90*/  LDL.64 R88, [R1+0xdc8] ;  /* 0x000dc80001587983 */ /* 0x000f680000100a00 */
[----:B------:R-:W5:Y:S04]  /*1baa0*/  LDG.E.U16 R24, desc[UR8][R24.64] ;  /* 0x0000000818187981 */ /* 0x000f68000c1e1500 */
[----:B------:R0:W5:Y:S02]  /*1bab0*/  LDG.E.U16 R25, desc[UR8][R26.64] ;  /* 0x000000081a197981 */ /* 0x000164000c1e1500 */
[----:B0-----:R-:W-:-:S02]  /*1bac0*/  IMAD.WIDE R26, R2, 0x2, R86 ;  /* 0x00000002021a7825 */ /* 0x001fc400078e0256 */
[----:B------:R-:W-:Y:S04]  /*1bad0*/  STS.U16 [R140+UR4+0x1b400], R31 ;  /* 0x01b4001f8c007988 */ /* 0x000fe80008000404 */
[----:B------:R-:W-:Y:S04]  /*1bae0*/  STS.U16 [R140+UR4+0x13800], R30 ;  /* 0x0138001e8c007988 */ /* 0x000fe80008000404 */
[----:B------:R-:W5:Y:S04]  /*1baf0*/  LDG.E.U16 R26, desc[UR8][R26.64] ;  /* 0x000000081a1a7981 */ /* 0x000f68000c1e1500 */
[----:B------:R-:W5:Y:S04]  /*1bb00*/  LDL.64 R86, [R1+0xd68] ;  /* 0x000d680001567983 */ /* 0x000f680000100a00 */
[----:B------:R-:W-:Y:S04]  /*1bb10*/  STS.U16 [R140+UR4+0x1b800], R33 ;  /* 0x01b800218c007988 */ /* 0x000fe80008000404 */
[----:B------:R0:W-:Y:S02]  /*1bb20*/  STS.U16 [R140+UR4+0x13c00], R32 ;  /* 0x013c00208c007988 */ /* 0x0001e40008000404 */
[----:B0-----:R-:W-:-:S02]  /*1bb30*/  IMAD.WIDE R32, R2, 0x2, R70 ;  /* 0x0000000202207825 */ /* 0x001fc400078e0246 */
[----:B------:R-:W5:Y:S04]  /*1bb40*/  LDL.64 R70, [R1+0xd10] ;  /* 0x000d100001467983 */ /* 0x000f680000100a00 */
[----:B------:R0:W-:Y:S04]  /*1bb50*/  STS.U16 [R140+UR4+0x19000], R67 ;  /* 0x019000438c007988 */ /* 0x0001e80008000404 */
[----:B------:R-:W-:Y:S01]  /*1bb60*/  STS.U16 [R140+UR4+0x1bc00], R41 ;  /* 0x01bc00298c007988 */ /* 0x000fe20008000404 */
[----:B0-----:R-:W-:-:S05]  /*1bb70*/  LOP3.LUT R67, R140, 0x10, RZ, 0x3c, !PT ;  /* 0x000000108c437812 */ /* 0x001fca00078e3cff */
        /* <DEDUP_REMOVED lines=8> */
[----:B------:R1:W-:Y:S04]  /*1bc00*/  STS.U16 [R67+UR4+0x11080], R62 ;  /* 0x0110803e43007988 */ /* 0x0003e80008000404 */
[----:B------:R-:W-:Y:S04]  /*1bc10*/  STS.U16 [R67+UR4+0x19080], R60 ;  /* 0x0190803c43007988 */ /* 0x000fe80008000404 */
[----:B------:R-:W-:Y:S04]  /*1bc20*/  STS.U16 [R67+UR4+0x11480], R61 ;  /* 0x0114803d43007988 */ /* 0x000fe80008000404 */
[----:B------:R-:W-:Y:S04]  /*1bc30*/  STS.U16 [R67+UR4+0x19480], R48 ;  /* 0x0194803043007988 */ /* 0x000fe80008000404 */
[----:B------:R1:W-:Y:S04]  /*1bc40*/  STS.U16 [R67+UR4+0x11880], R47 ;  /* 0x0118802f43007988 */ /* 0x0003e80008000404 */
[----:B------:R-:W-:Y:S04]  /*1bc50*/  STS.U16 [R67+UR4+0x19880], R59 ;  /* 0x0198803b43007988 */ /* 0x000fe80008000404 */
[----:B0-----:R-:W5:Y:S04]  /*1bc60*/  LDL.64 R64, [R1+0xbe8] ;  /* 0x000be80001407983 */ /* 0x001f680000100a00 */
[----:B-1----:R-:W5:Y:S01]  /*1bc70*/  LDL.64 R62, [R1+0xb90] ;  /* 0x000b9000013e7983 */ /* 0x002f620000100a00 */
[----:B------:R-:W0:Y:S03]  /*1bc80*/  LDC R47, c[0x0][0x3c4] ;  /* 0x0000f100ff2f7b82 */ /* 0x000e260000000800 */
[----:B------:R-:W-:Y:S04]  /*1bc90*/  STS.U16 [R67+UR4+0x11c80], R50 ;  /* 0x011c803243007988 */ /* 0x000fe80008000404 */
[----:B------:R-:W-:Y:S01]  /*1bca0*/  STS.U16 [R67+UR4+0x19c80], R58 ;  /* 0x019c803a43007988 */ /* 0x000fe20008000404 */
[----:B--2---:R-:W-:-:S04]  /*1bcb0*/  IMAD.WIDE R28, R2, 0x2, R80 ;  /* 0x00000002021c7825 */ /* 0x004fc800078e0250 */
[C---:B----4-:R-:W-:Y:S01]  /*1bcc0*/  IMAD.WIDE R30, R2.reuse, 0x2, R72 ;  /* 0x00000002021e7825 */ /* 0x050fe200078e0248 */
[----:B------:R1:W2:Y:S03]  /*1bcd0*/  LDG.E.U16 R27, desc[UR8][R28.64] ;  /* 0x000000081c1b7981 */ /* 0x0002a6000c1e1500 */
[C---:B------:R-:W-:Y:S01]  /*1bce0*/  IMAD.WIDE R42, R2.reuse, 0x2, R90 ;  /* 0x00000002022a7825 */ /* 0x040fe200078e025a */
[----:B------:R-:W4:Y:S03]  /*1bcf0*/  LDL.64 R72, [R1+0xd70] ;  /* 0x000d700001487983 */ /* 0x000f260000100a00 */
[----:B---3--:R-:W-:Y:S01]  /*1bd00*/  IMAD.WIDE R40, R2, 0x2, R68 ;  /* 0x0000000202287825 */ /* 0x008fe200078e0244 */
[----:B------:R3:W-:Y:S01]  /*1bd10*/  STS.U16 [R67+UR4+0x12080], R49 ;  /* 0x0120803143007988 */ /* 0x0007e20008000404 */
[----:B------:R-:W-:Y:S01]  /*1bd20*/  LOP3.LUT R60, R140, 0x20, RZ, 0x3c, !PT ;  /* 0x000000208c3c7812 */ /* 0x000fe200078e3cff */
[----:B------:R-:W0:Y:S01]  /*1bd30*/  LDC R48, c[0x0][0x3c4] ;  /* 0x0000f100ff307b82 */ /* 0x000e220000000800 */
[C---:B-1----:R-:W-:Y:S01]  /*1bd40*/  IMAD.WIDE R28, R2.reuse, 0x2, R74 ;  /* 0x00000002021c7825 */ /* 0x042fe200078e024a */
[----:B------:R-:W2:Y:S04]  /*1bd50*/  LDG.E.U16 R81, desc[UR8][R32.64] ;  /* 0x0000000820517981 */ /* 0x000ea8000c1e1500 */
[----:B------:R-:W2:Y:S02]  /*1bd60*/  LDL.64 R74, [R1+0xdd0] ;  /* 0x000dd000014a7983 */ /* 0x000ea40000100a00 */
[----:B---3--:R-:W1:Y:S02]  /*1bd70*/  LDC R49, c[0x0][0x3c4] ;  /* 0x0000f100ff317b82 */ /* 0x008e640000000800 */
[----:B------:R-:W3:Y:S04]  /*1bd80*/  LDG.E.U16 R28, desc[UR8][R28.64] ;  /* 0x000000081c1c7981 */ /* 0x000ee8000c1e1500 */
[----:B------:R-:W3:Y:S04]  /*1bd90*/  LDG.E.U16 R80, desc[UR8][R40.64] ;  /* 0x0000000828507981 */ /* 0x000ee8000c1e1500 */
[----:B------:R-:W3:Y:S04]  /*1bda0*/  LDL.64 R68, [R1+0xcb0] ;  /* 0x000cb00001447983 */ /* 0x000ee80000100a00 */
[----:B------:R0:W3:Y:S04]  /*1bdb0*/  LDG.E.U16 R29, desc[UR8][R30.64] ;  /* 0x000000081e1d7981 */ /* 0x0000e8000c1e1500 */
[----:B------:R5:W3:Y:S04]  /*1bdc0*/  LDG.E.U16 R34, desc[UR8][R42.64] ;  /* 0x000000082a227981 */ /* 0x000ae8000c1e1500 */
[----:B------:R-:W3:Y:S01]  /*1bdd0*/  LDL.64 R58, [R1+0xb28] ;  /* 0x000b2800013a7983 */ /* 0x000ee20000100a00 */
[----:B0-----:R-:W-:-:S03]  /*1bde0*/  IMAD.WIDE R30, R2, 0x2, R76 ;  /* 0x00000002021e7825 */ /* 0x001fc600078e024c */
[----:B------:R-:W3:Y:S04]  /*1bdf0*/  LDL.64 R76, [R1+0xd08] ;  /* 0x000d0800014c7983 */ /* 0x000ee80000100a00 */
        /* <DEDUP_REMOVED lines=8> */
[----:B------:R-:W-:-:S03]  /*1be80*/  IMAD.WIDE R32, R2, 0x2, R96 ;  /* 0x0000000202207825 */ /* 0x000fc600078e0260 */
[----:B------:R-:W3:Y:S01]  /*1be90*/  LDG.E.U16 R30, desc[UR8][R30.64] ;  /* 0x000000081e1e7981 */ /* 0x000ee2000c1e1500 */
[C---:B------:R-:W-:Y:S01]  /*1bea0*/  IMAD.WIDE R40, R2.reuse, 0x2, R92 ;  /* 0x0000000202287825 */ /* 0x040fe200078e025c */
[----:B0-----:R-:W0:Y:S02]  /*1beb0*/  LDC R46, c[0x0][0x3c4] ;  /* 0x0000f100ff2e7b82 */ /* 0x001e240000000800 */
[----:B------:R-:W3:Y:S04]  /*1bec0*/  LDL.64 R54, [R1+0xc50] ;  /* 0x000c500001367983 */ /* 0x000ee80000100a00 */
[----:B-1----:R-:W3:Y:S04]  /*1bed0*/  LDL.64 R50, [R1+0xca8] ;  /* 0x000ca80001327983 */ /* 0x002ee80000100a00 */
[----:B------:R1:W3:Y:S01]  /*1bee0*/  LDG.E.U16 R31, desc[UR8][R32.64] ;  /* 0x00000008201f7981 */ /* 0x0002e2000c1e1500 */
[----:B-----5:R-:W-:-:S03]  /*1bef0*/  IMAD.WIDE R42, R2, 0x2, R88 ;  /* 0x00000002022a7825 */ /* 0x020fc600078e0258 */
[----:B------:R-:W5:Y:S04]  /*1bf00*/  LDL.64 R52, [R1+0xc48] ;  /* 0x000c480001347983 */ /* 0x000f680000100a00 */
[----:B------:R-:W5:Y:S01]  /*1bf10*/  LDL.64 R56, [R1+0xad0] ;  /* 0x000ad00001387983 */ /* 0x000f620000100a00 */
[----:B-1----:R-:W-:-:S06]  /*1bf20*/  IMAD.WIDE R32, R2, 0x2, R94 ;  /* 0x0000000202207825 */ /* 0x002fcc00078e025e */
[----:B------:R-:W5:Y:S04]  /*1bf30*/  LDG.E.U16 R32, desc[UR8][R32.64] ;  /* 0x0000000820207981 */ /* 0x000f68000c1e1500 */
[----:B------:R2:W5:Y:S04]  /*1bf40*/  LDG.E.U16 R33, desc[UR8][R40.64] ;  /* 0x0000000828217981 */ /* 0x000568000c1e1500 */
[----:B------:R1:W-:Y:S04]  /*1bf50*/  STS.U16 [R67+UR4+0x1b080], R35 ;  /* 0x01b0802343007988 */ /* 0x0003e80008000404 */
[----:B------:R-:W-:Y:S04]  /*1bf60*/  STS.U16 [R67+UR4+0x13480], R36 ;  /* 0x0134802443007988 */ /* 0x000fe80008000404 */
[----:B------:R-:W-:Y:S01]  /*1bf70*/  STS.U16 [R67+UR4+0x1b480], R37 ;  /* 0x01b4802543007988 */ /* 0x000fe20008000404 */
[----:B-1----:R-:W1:Y:S03]  /*1bf80*/  LDC R35, c[0x0][0x3c4] ;  /* 0x0000f100ff237b82 */ /* 0x002e660000000800 */
[----:B------:R0:W-:Y:S04]  /*1bf90*/  STS.U16 [R67+UR4+0x13880], R38 ;  /* 0x0138802643007988 */ /* 0x0001e80008000404 */
[----:B------:R-:W-:Y:S04]  /*1bfa0*/  STS.U16 [R67+UR4+0x1b880], R39 ;  /* 0x01b8802743007988 */ /* 0x000fe80008000404 */
[----:B------:R0:W-:Y:S04]  /*1bfb0*/  STS.U16 [R67+UR4+0x13c80], R44 ;  /* 0x013c802c43007988 */ /* 0x0001e80008000404 */
[----:B------:R0:W-:Y:S01]  /*1bfc0*/  STS.U16 [R67+UR4+0x1bc80], R45 ;  /* 0x01bc802d43007988 */ /* 0x0001e20008000404 */
[----:B--2---:R-:W-:-:S03]  /*1bfd0*/  IMAD.WIDE R40, R2, 0x2, R74 ;  /* 0x0000000202287825 */ /* 0x004fc600078e024a */
[----:B------:R2:W5:Y:S04]  /*1bfe0*/  LDG.E.U16 R74, desc[UR8][R42.64] ;  /* 0x000000082a4a7981 */ /* 0x000568000c1e1500 */
[----:B------:R4:W5:Y:S01]  /*1bff0*/  LDG.E.U16 R75, desc[UR8][R40.64] ;  /* 0x00000008284b7981 */ /* 0x000962000c1e1500 */
[----:B--2---:R-:W-:-:S04]  /*1c000*/  IMAD.WIDE R42, R2, 0x2, R86 ;  /* 0x00000002022a7825 */ /* 0x004fc800078e0256 */
[C---:B----4-:R-:W-:Y:S02]  /*1c010*/  IMAD.WIDE R40, R2.reuse, 0x2, R72 ;  /* 0x0000000202287825 */ /* 0x050fe400078e0248 */
[----:B------:R3:W2:Y:S04]  /*1c020*/  LDG.E.U16 R72, desc[UR8][R42.64] ;  /* 0x000000082a487981 */ /* 0x0006a8000c1e1500 */
[----:B------:R4:W2:Y:S01]  /*1c030*/  LDG.E.U16 R73, desc[UR8][R40.64] ;  /* 0x0000000828497981 */ /* 0x0008a2000c1e1500 */
[----:B---3--:R-:W-:-:S03]  /*1c040*/  IMAD.WIDE R42, R2, 0x2, R76 ;  /* 0x00000002022a7825 */ /* 0x008fc600078e024c */
[----:B------:R-:W3:Y:S01]  /*1c050*/  LDL.64 R76, [R1+0xbf0] ;  /* 0x000bf000014c7983 */ /* 0x000ee20000100a00 */
[----:B----4-:R-:W-:-:S03]  /*1c060*/  IMAD.WIDE R40, R2, 0x2, R70 ;  /* 0x0000000202287825 */ /* 0x010fc600078e0246 */
[----:B------:R4:W2:Y:S04]  /*1c070*/  LDG.E.U16 R70, desc[UR8][R42.64] ;  /* 0x000000082a467981 */ /* 0x0008a8000c1e1500 */
[----:B------:R-:W2:Y:S01]  /*1c080*/  LDG.E.U16 R71, desc[UR8][R40.64] ;  /* 0x0000000828477981 */ /* 0x000ea2000c1e1500 */
[----:B----4-:R-:W0:Y:S08]  /*1c090*/  LDC R43, c[0x0][0x3c4] ;  /* 0x0000f100ff2b7b82 */ /* 0x010e300000000800 */
[----:B------:R-:W4:Y:S01]  /*1c0a0*/  LDC R42, c[0x0][0x3c4] ;  /* 0x0000f100ff2a7b82 */ /* 0x000f220000000800 */
[----:B0-----:R-:W-:-:S02]  /*1c0b0*/  IMAD R38, R43, 0x3, RZ ;  /* 0x000000032b267824 */ /* 0x001fc400078e02ff */
[----:B----4-:R-:W-:Y:S02]  /*1c0c0*/  IMAD R44, R42, 0xa, RZ ;  /* 0x0000000a2a2c7824 */ /* 0x010fe400078e02ff */
[----:B------:R-:W-:-:S04]  /*1c0d0*/  IMAD.WIDE R42, R38, 0x2, R134 ;  /* 0x00000002262a7825 */ /* 0x000fc800078e0286 */
[----:B------:R-:W-:-:S04]  /*1c0e0*/  IMAD.WIDE R36, R44, 0x2, R134 ;  /* 0x000000022c247825 */ /* 0x000fc800078e0286 */
[----:B------:R-:W-:-:S04]  /*1c0f0*/  IMAD.WIDE R44, R44, 0x2, R136 ;  /* 0x000000022c2c7825 */ /* 0x000fc800078e0288 */
[----:B------:R-:W-:-:S04]  /*1c100*/  IMAD.WIDE R42, R2, 0x2, R42 ;  /* 0x00000002022a7825 */ /* 0x000fc800078e022a */
[----:B------:R-:W-:Y:S01]  /*1c110*/  IMAD.WIDE R44, R2, 0x2, R44 ;  /* 0x00000002022c7825 */ /* 0x000fe200078e022c */
[----:B------:R0:W4:Y:S04]  /*1c120*/  LDG.E.U16 R119, desc[UR8][R42.64] ;  /* 0x000000082a777981 */ /* 0x000128000c1e1500 */
[----:B------:R1:W2:Y:S01]  /*1c130*/  LDG.E.U16 R101, desc[UR8][R44.64] ;  /* 0x000000082c657981 */ /* 0x0002a2000c1e1500 */
[----:B0-----:R-:W-:Y:S02]  /*1c140*/  IMAD R42, R46, 0xc, RZ ;  /* 0x0000000c2e2a7824 */ /* 0x001fe400078e02ff */
[----:B------:R-:W-:Y:S01]  /*1c150*/  IMAD.WIDE R40, R2, 0x2, R68 ;  /* 0x0000000202287825 */ /* 0x000fe200078e0244 */
[----:B------:R0:W-:Y:S01]  /*1c160*/  STS.U16 [R60+UR4+0x10100], R8 ;  /* 0x010100083c007988 */ /* 0x0001e20008000404 */
[----:B------:R-:W5:Y:S02]  /*1c170*/  LDC R46, c[0x0][0x3c4] ;  /* 0x0000f100ff2e7b82 */ /* 0x000f640000000800 */
[----:B-1----:R-:W-:Y:S01]  /*1c180*/  IMAD.WIDE R44, R42, 0x2, R134 ;  /* 0x000000022a2c7825 */ /* 0x002fe200078e0286 */
[----:B------:R-:W2:Y:S03]  /*1c190*/  LDG.E.U16 R69, desc[UR8][R40.64] ;  /* 0x0000000828457981 */ /* 0x000ea6000c1e1500 */
[C---:B------:R-:W-:Y:S01]  /*1c1a0*/  IMAD.WIDE R44, R2.reuse, 0x2, R44 ;  /* 0x00000002022c7825 */ /* 0x040fe200078e022c */
[----:B0-----:R-:W2:Y:S04]  /*1c1b0*/  LDL.64 R60, [R1+0xb30] ;  /* 0x000b3000013c7983 */ /* 0x001ea80000100a00 */
[----:B------:R0:W2:Y:S02]  /*1c1c0*/  LDG.E.U16 R95, desc[UR8][R44.64] ;  /* 0x000000082c5f7981 */ /* 0x0000a4000c1e1500 */
[----:B0-----:R-:W-:-:S02]  /*1c1d0*/  IMAD.WIDE R44, R2, 0x2, R50 ;  /* 0x00000002022c7825 */ /* 0x001fc400078e0232 */
[----:B------:R-:W2:Y:S02]  /*1c1e0*/  LDL.64 R50, [R1+0xb88] ;  /* 0x000b880001327983 */ /* 0x000ea40000100a00 */
[----:B------:R-:W-:Y:S02]  /*1c1f0*/  IMAD.WIDE R40, R78, 0x2, R136 ;  /* 0x000000024e287825 */ /* 0x000fe400078e0288 */
[----:B------:R-:W4:Y:S02]  /*1c200*/  LDG.E.U16 R68, desc[UR8][R44.64] ;  /* 0x000000082c447981 */ /* 0x000f24000c1e1500 */
[----:B------:R-:W-:Y:S02]  /*1c210*/  IMAD.WIDE R36, R2, 0x2, R36 ;  /* 0x0000000202247825 */ /* 0x000fe400078e0224 */
[----:B------:R-:W4:Y:S02]  /*1c220*/  LDL.64 R78, [R1+0xd00] ;  /* 0x000d0000014e7983 */ /* 0x000f240000100a00 */
[----:B------:R-:W-:-:S02]  /*1c230*/  IMAD R8, R47, 0xb, RZ ;  /* 0x0000000b2f087824 */ /* 0x000fc400078e02ff */
[----:B------:R0:W4:Y:S01]  /*1c240*/  LDG.E.U16 R103, desc[UR8][R36.64] ;  /* 0x0000000824677981 */ /* 0x000122000c1e1500 */
[----:B------:R-:W-:Y:S01]  /*1c250*/  IMAD.WIDE R40, R2, 0x2, R40 ;  /* 0x0000000202287825 */ /* 0x000fe200078e0228 */
[----:B------:R-:W1:Y:S02]  /*1c260*/  LDC R47, c[0x0][0x3c4] ;  /* 0x0000f100ff2f7b82 */ /* 0x000e640000000800 */
[----:B------:R-:W4:Y:S01]  /*1c270*/  LDL.64 R44, [R1+0xee8] ;  /* 0x000ee800012c7983 */ /* 0x000f220000100a00 */
[----:B------:R-:W-:-:S03]  /*1c280*/  IMAD.WIDE R38, R38, 0x2, R136 ;  /* 0x0000000226267825 */ /* 0x000fc600078e0288 */
[----:B------:R0:W4:Y:S02]  /*1c290*/  LDG.E.U16 R121, desc[UR8][R40.64] ;  /* 0x0000000828797981 */ /* 0x000124000c1e1500 */
[----:B0-----:R-:W-:-:S04]  /*1c2a0*/  IMAD.WIDE R36, R8, 0x2, R136 ;  /* 0x0000000208247825 */ /* 0x001fc800078e0288 */
[----:B------:R-:W-:-:S04]  /*1c2b0*/  IMAD.WIDE R36, R2, 0x2, R36 ;  /* 0x0000000202247825 */ /* 0x000fc800078e0224 */
[----:B------:R-:W-:Y:S01]  /*1c2c0*/  IMAD.WIDE R40, R8, 0x2, R134 ;  /* 0x0000000208287825 */ /* 0x000fe200078e0286 */
[----:B------:R-:W-:Y:S01]  /*1c2d0*/  SHF.L.U32 R8, R35, 0x2, RZ ;  /* 0x0000000223087819 */ /* 0x000fe200000006ff */
[----:B------:R0:W4:Y:S02]  /*1c2e0*/  LDG.E.U16 R97, desc[UR8][R36.64] ;  /* 0x0000000824617981 */ /* 0x000124000c1e1500 */
[----:B------:R-:W-:-:S04]  /*1c2f0*/  IMAD.WIDE R38, R2, 0x2, R38 ;  /* 0x0000000202267825 */ /* 0x000fc800078e0226 */
[----:B------:R-:W-:Y:S01]  /*1c300*/  IMAD.WIDE R40, R2, 0x2, R40 ;  /* 0x0000000202287825 */ /* 0x000fe200078e0228 */
[----:B------:R0:W4:Y:S03]  /*1c310*/  LDG.E.U16 R117, desc[UR8][R38.64] ;  /* 0x0000000826757981 */ /* 0x000126000c1e1500 */
[--C-:B0-----:R-:W-:Y:S01]  /*1c320*/  IMAD.WIDE R36, R8, 0x2, R136.reuse ;  /* 0x0000000208247825 */ /* 0x101fe200078e0288 */
[----:B------:R0:W4:Y:S03]  /*1c330*/  LDG.E.U16 R99, desc[UR8][R40.64] ;  /* 0x0000000828637981 */ /* 0x000126000c1e1500 */
[----:B------:R-:W-:-:S04]  /*1c340*/  IMAD.WIDE R42, R42, 0x2, R136 ;  /* 0x000000022a2a7825 */ /* 0x000fc800078e0288 */
[----:B------:R-:W-:-:S04]  /*1c350*/  IMAD.WIDE R38, R8, 0x2, R134 ;  /* 0x0000000208267825 */ /* 0x000fc800078e0286 */
[----:B------:R-:W-:Y:S02]  /*1c360*/  IMAD R35, R48, 0x5, RZ ;  /* 0x0000000530237824 */ /* 0x000fe400078e02ff */
[----:B------:R-:W-:-:S04]  /*1c370*/  IMAD.WIDE R36, R2, 0x2, R36 ;  /* 0x0000000202247825 */ /* 0x000fc800078e0224 */
[----:B------:R-:W-:Y:S01]  /*1c380*/  IMAD R8, R49, 0xd, RZ ;  /* 0x0000000d31087824 */ /* 0x000fe200078e02ff */
[----:B------:R1:W4:Y:S01]  /*1c390*/  LDG.E.U16 R113, desc[UR8][R36.64] ;  /* 0x0000000824717981 */ /* 0x000322000c1e1500 */
[----:B0-----:R-:W-:-:S03]  /*1c3a0*/  IMAD.WIDE R40, R35, 0x2, R134 ;  /* 0x0000000223287825 */ /* 0x001fc600078e0286 */
[----:B------:R-:W4:Y:S01]  /*1c3b0*/  LDL.64 R48, [R1+0xac8] ;  /* 0x000ac80001307983 */ /* 0x000f220000100a00 */
[----:B------:R-:W-:-:S04]  /*1c3c0*/  IMAD.WIDE R42, R2, 0x2, R42 ;  /* 0x00000002022a7825 */ /* 0x000fc800078e022a */
[----:B------:R-:W-:Y:S01]  /*1c3d0*/  IMAD.WIDE R38, R2, 0x2, R38 ;  /* 0x0000000202267825 */ /* 0x000fe200078e0226 */
[----:B------:R0:W4:Y:S03]  /*1c3e0*/  LDG.E.U16 R93, desc[UR8][R42.64] ;  /* 0x000000082a5d7981 */ /* 0x000126000c1e1500 */
[----:B-1----:R-:W-:Y:S01]  /*1c3f0*/  IMAD.WIDE R36, R8, 0x2, R134 ;  /* 0x0000000208247825 */ /* 0x002fe200078e0286 */
[----:B------:R1:W4:Y:S03]  /*1c400*/  LDG.E.U16 R115, desc[UR8][R38.64] ;  /* 0x0000000826737981 */ /* 0x000326000c1e1500 */
[----:B------:R-:W-:-:S04]  /*1c410*/  IMAD.WIDE R40, R2, 0x2, R40 ;  /* 0x0000000202287825 */ /* 0x000fc800078e0228 */
[--C-:B0-----:R-:W-:Y:S01]  /*1c420*/  IMAD.WIDE R42, R8, 0x2, R136.reuse ;  /* 0x00000002082a7825 */ /* 0x101fe200078e0288 */
[----:B------:R0:W4:Y:S03]  /*1c430*/  LDG.E.U16 R111, desc[UR8][R40.64] ;  /* 0x00000008286f7981 */ /* 0x000126000c1e1500 */
[----:B-1----:R-:W-:-:S04]  /*1c440*/  IMAD.WIDE R38, R35, 0x2, R136 ;  /* 0x0000000223267825 */ /* 0x002fc800078e0288 */
[----:B------:R-:W-:Y:S02]  /*1c450*/  IMAD R35, R47, 0x6, RZ ;  /* 0x000000062f237824 */ /* 0x000fe400078e02ff */
[----:B------:R-:W-:-:S04]  /*1c460*/  IMAD.WIDE R36, R2, 0x2, R36 ;  /* 0x0000000202247825 */ /* 0x000fc800078e0224 */
[----:B0-----:R-:W-:Y:S01]  /*1c470*/  IMAD.WIDE R40, R35, 0x2, R134 ;  /* 0x0000000223287825 */ /* 0x001fe200078e0286 */
[----:B------:R5:W4:Y:S03]  /*1c480*/  LDG.E.U16 R91, desc[UR8][R36.64] ;  /* 0x00000008245b7981 */ /* 0x000b26000c1e1500 */
[----:B------:R-:W-:-:S04]  /*1c490*/  IMAD.WIDE R42, R2, 0x2, R42 ;  /* 0x00000002022a7825 */ /* 0x000fc800078e022a */
[----:B------:R-:W-:Y:S01]  /*1c4a0*/  IMAD.WIDE R40, R2, 0x2, R40 ;  /* 0x0000000202287825 */ /* 0x000fe200078e0228 */
[----:B------:R0:W4:Y:S03]  /*1c4b0*/  LDG.E.U16 R89, desc[UR8][R42.64] ;  /* 0x000000082a597981 */ /* 0x000126000c1e1500 */
[----:B-----5:R-:W-:Y:S01]  /*1c4c0*/  IMAD R36, R46, 0xe, RZ ;  /* 0x0000000e2e247824 */ /* 0x020fe200078e02ff */
[----:B------:R1:W5:Y:S03]  /*1c4d0*/  LDG.E.U16 R107, desc[UR8][R40.64] ;  /* 0x00000008286b7981 */ /* 0x000366000c1e1500 */
[----:B------:R-:W-:Y:S01]  /*1c4e0*/  IMAD.WIDE R36, R36, 0x2, R134 ;  /* 0x0000000224247825 */ /* 0x000fe200078e0286 */
[----:B------:R-:W5:Y:S03]  /*1c4f0*/  LDL.64 R46, [R1+0xa10] ;  /* 0x000a1000012e7983 */ /* 0x000f660000100a00 */
[----:B0-----:R-:W-:-:S02]  /*1c500*/  IMAD.WIDE R42, R2, 0x2, R54 ;  /* 0x00000002022a7825 */ /* 0x001fc400078e0236 */
[----:B------:R-:W5:Y:S02]  /*1c510*/  LDL.64 R54, [R1+0xa70] ;  /* 0x000a700001367983 */ /* 0x000f640000100a00 */
[C---:B------:R-:W-:Y:S02]  /*1c520*/  IMAD.WIDE R36, R2.reuse, 0x2, R36 ;  /* 0x0000000202247825 */ /* 0x040fe400078e0224 */
[----:B------:R-:W5:Y:S02]  /*1c530*/  LDG.E.U16 R67, desc[UR8][R42.64] ;  /* 0x000000082a437981 */ /* 0x000f64000c1e1500 */
[C---:B-1----:R-:W-:Y:S02]  /*1c540*/  IMAD.WIDE R40, R2.reuse, 0x2, R52 ;  /* 0x0000000202287825 */ /* 0x042fe400078e0234 */
[----:B------:R-:W5:Y:S02]  /*1c550*/  LDL.64 R52, [R1+0xa68] ;  /* 0x000a680001347983 */ /* 0x000f640000100a00 */
[----:B------:R-:W-:-:S02]  /*1c560*/  IMAD.WIDE R38, R2, 0x2, R38 ;  /* 0x0000000202267825 */ /* 0x000fc400078e0226 */
[----:B------:R0:W5:Y:S04]  /*1c570*/  LDG.E.U16 R87, desc[UR8][R36.64] ;  /* 0x0000000824577981 */ /* 0x000168000c1e1500 */
[----:B------:R1:W5:Y:S04]  /*1c580*/  LDG.E.U16 R109, desc[UR8][R38.64] ;  /* 0x00000008266d7981 */ /* 0x000368000c1e1500 */
[----:B------:R-:W5:Y:S01]  /*1c590*/  LDG.E.U16 R66, desc[UR8][R40.64] ;  /* 0x0000000828427981 */ /* 0x000f62000c1e1500 */
[----:B0-----:R-:W-:-:S03]  /*1c5a0*/  IMAD.WIDE R36, R2, 0x2, R64 ;  /* 0x0000000202247825 */ /* 0x001fc600078e0240 */
[----:B------:R-:W5:Y:S01]  /*1c5b0*/  LDL.64 R42, [R1+0xe18] ;  /* 0x000e1800012a7983 */ /* 0x000f620000100a00 */
[----:B-1----:R-:W-:-:S03]  /*1c5c0*/  IMAD.WIDE R38, R35, 0x2, R136 ;  /* 0x0000000223267825 */ /* 0x002fc600078e0288 */
[----:B------:R0:W5:Y:S04]  /*1c5d0*/  LDG.E.U16 R64, desc[UR8][R36.64] ;  /* 0x0000000824407981 */ /* 0x000168000c1e1500 */
[----:B------:R-:W5:Y:S01]  /*1c5e0*/  LDL.64 R40, [R1+0xa08] ;  /* 0x000a080001287983 */ /* 0x000f620000100a00 */
[----:B0-----:R-:W-:-:S05]  /*1c5f0*/  IMAD.WIDE R36, R2, 0x2, R62 ;  /* 0x0000000202247825 */ /* 0x001fca00078e023e */
[----:B------:R-:W5:Y:S01]  /*1c600*/  LDG.E.U16 R63, desc[UR8][R36.64] ;  /* 0x00000008243f7981 */ /* 0x000f62000c1e1500 */
[----:B------:R-:W-:-:S05]  /*1c610*/  IMAD.WIDE R38, R2, 0x2, R38 ;  /* 0x0000000202267825 */ /* 0x000fca00078e0226 */
[----:B------:R3:W5:Y:S02]  /*1c620*/  LDG.E.U16 R105, desc[UR8][R38.64] ;  /* 0x0000000826697981 */ /* 0x000764000c1e1500 */
[C---:B---3--:R-:W-:Y:S02]  /*1c630*/  IMAD.WIDE R38, R2.reuse, 0x2, R76 ;  /* 0x0000000202267825 */ /* 0x048fe400078e024c */
[----:B------:R-:W3:Y:S04]  /*1c640*/  LDL.64 R76, [R1+0xe78] ;  /* 0x000e7800014c7983 */ /* 0x000ee80000100a00 */
[----:B------:R-:W3:Y:S04]  /*1c650*/  LDG.E.U16 R65, desc[UR8][R38.64] ;  /* 0x0000000826417981 */ /* 0x000ee8000c1e1500 */
[----:B------:R-:W3:Y:S01]  /*1c660*/  LDL.64 R38, [R1+0xe80] ;  /* 0x000e800001267983 */ /* 0x000ee20000100a00 */
[----:B--2---:R-:W-:-:S03]  /*1c670*/  IMAD.WIDE R36, R2, 0x2, R50 ;  /* 0x0000000202247825 */ /* 0x004fc600078e0232 */
[----:B------:R-:W2:Y:S04]  /*1c680*/  LDL.64 R50, [R1+0xef0] ;  /* 0x000ef00001327983 */ /* 0x000ea80000100a00 */
[----:B------:R0:W3:Y:S02]  /*1c690*/  LDG.E.U16 R62, desc[UR8][R36.64] ;  /* 0x00000008243e7981 */ /* 0x0000e4000c1e1500 */
[----:B0-----:R-:W-:-:S05]  /*1c6a0*/  IMAD.WIDE R36, R2, 0x2, R60 ;  /* 0x0000000202247825 */ /* 0x001fca00078e023c */
[----:B------:R0:W3:Y:S02]  /*1c6b0*/  LDG.E.U16 R61, desc[UR8][R36.64] ;  /* 0x00000008243d7981 */ /* 0x0000e4000c1e1500 */
[----:B0-----:R-:W-:-:S05]  /*1c6c0*/  IMAD.WIDE R36, R2, 0x2, R58 ;  /* 0x0000000202247825 */ /* 0x001fca00078e023a */
[----:B------:R0:W3:Y:S02]  /*1c6d0*/  LDG.E.U16 R60, desc[UR8][R36.64] ;  /* 0x00000008243c7981 */ /* 0x0000e4000c1e1500 */
[----:B0-----:R-:W-:-:S05]  /*1c6e0*/  IMAD.WIDE R36, R2, 0x2, R56 ;  /* 0x0000000202247825 */ /* 0x001fca00078e0238 */
[----:B------:R4:W3:Y:S02]  /*1c6f0*/  LDG.E.U16 R59, desc[UR8][R36.64] ;  /* 0x00000008243b7981 */ /* 0x0008e4000c1e1500 */
[C---:B----4-:R-:W-:Y:S02]  /*1c700*/  IMAD.WIDE R36, R2.reuse, 0x2, R48 ;  /* 0x0000000202247825 */ /* 0x050fe400078e0230 */
[----:B------:R-:W4:Y:S04]  /*1c710*/  LDL.64 R48, [R1+0xe20] ;  /* 0x000e200001307983 */ /* 0x000f280000100a00 */
[----:B------:R5:W4:Y:S02]  /*1c720*/  LDG.E.U16 R58, desc[UR8][R36.64] ;  /* 0x00000008243a7981 */ /* 0x000b24000c1e1500 */
[----:B-----5:R-:W-:-:S05]  /*1c730*/  IMAD.WIDE R36, R2, 0x2, R54 ;  /* 0x0000000202247825 */ /* 0x020fca00078e0236 */
[----:B------:R0:W5:Y:S02]  /*1c740*/  LDG.E.U16 R57, desc[UR8][R36.64] ;  /* 0x0000000824397981 */ /* 0x000164000c1e1500 */
[----:B0-----:R-:W-:-:S05]  /*1c750*/  IMAD.WIDE R36, R2, 0x2, R52 ;  /* 0x0000000202247825 */ /* 0x001fca00078e0234 */
[----:B------:R0:W5:Y:S02]  /*1c760*/  LDG.E.U16 R56, desc[UR8][R36.64] ;  /* 0x0000000824387981 */ /* 0x000164000c1e1500 */
[C---:B0-----:R-:W-:Y:S02]  /*1c770*/  IMAD.WIDE R36, R2.reuse, 0x2, R46 ;  /* 0x0000000202247825 */ /* 0x041fe400078e022e */
[----:B------:R-:W5:Y:S04]  /*1c780*/  LDL.64 R46, [R1+0xdc0] ;  /* 0x000dc000012e7983 */ /* 0x000f680000100a00 */
[----:B------:R0:W5:Y:S02]  /*1c790*/  LDG.E.U16 R55, desc[UR8][R36.64] ;  /* 0x0000000824377981 */ /* 0x000164000c1e1500 */
[----:B0-----:R-:W-:-:S02]  /*1c7a0*/  IMAD.WIDE R36, R2, 0x2, R40 ;  /* 0x0000000202247825 */ /* 0x001fc400078e0228 */
[----:B------:R-:W5:Y:S04]  /*1c7b0*/  LDL.64 R40, [R1+0xdb8] ;  /* 0x000db80001287983 */ /* 0x000f680000100a00 */
[----:B------:R2:W5:Y:S02]  /*1c7c0*/  LDG.E.U16 R54, desc[UR8][R36.64] ;  /* 0x0000000824367981 */ /* 0x000564000c1e1500 */
[----:B--2---:R-:W-:-:S05]  /*1c7d0*/  IMAD.WIDE R36, R2, 0x2, R50 ;  /* 0x0000000202247825 */ /* 0x004fca00078e0232 */
[----:B------:R0:W2:Y:S02]  /*1c7e0*/  LDG.E.U16 R53, desc[UR8][R36.64] ;  /* 0x0000000824357981 */ /* 0x0000a4000c1e1500 */
[C---:B0-----:R-:W-:Y:S02]  /*1c7f0*/  IMAD.WIDE R36, R2.reuse, 0x2, R44 ;  /* 0x0000000202247825 */ /* 0x041fe400078e022c */
[----:B------:R-:W2:Y:S04]  /*1c800*/  LDL.64 R44, [R1+0xd60] ;  /* 0x000d6000012c7983 */ /* 0x000ea80000100a00 */
[----:B------:R3:W2:Y:S02]  /*1c810*/  LDG.E.U16 R52, desc[UR8][R36.64] ;  /* 0x0000000824347981 */ /* 0x0006a4000c1e1500 */
[----:B---3--:R-:W-:-:S02]  /*1c820*/  IMAD.WIDE R36, R2, 0x2, R38 ;  /* 0x0000000202247825 */ /* 0x008fc400078e0226 */
[----:B------:R-:W3:Y:S04]  /*1c830*/  LDL.64 R38, [R1+0xd58] ;  /* 0x000d580001267983 */ /* 0x000ee80000100a00 */
[----:B------:R0:W3:Y:S02]  /*1c840*/  LDG.E.U16 R51, desc[UR8][R36.64] ;  /* 0x0000000824337981 */ /* 0x0000e4000c1e1500 */
[C---:B0-----:R-:W-:Y:S02]  /*1c850*/  IMAD.WIDE R36, R2.reuse, 0x2, R76 ;  /* 0x0000000202247825 */ /* 0x041fe400078e024c */
[----:B------:R-:W3:Y:S04]  /*1c860*/  LDL.64 R76, [R1+0xca0] ;  /* 0x000ca000014c7983 */ /* 0x000ee80000100a00 */
[----:B------:R4:W3:Y:S02]  /*1c870*/  LDG.E.U16 R50, desc[UR8][R36.64] ;  /* 0x0000000824327981 */ /* 0x0008e4000c1e1500 */
[----:B----4-:R-:W-:-:S05]  /*1c880*/  IMAD.WIDE R36, R2, 0x2, R48 ;  /* 0x0000000202247825 */ /* 0x010fca00078e0230 */
[----:B------:R0:W4:Y:S02]  /*1c890*/  LDG.E.U16 R49, desc[UR8][R36.64] ;  /* 0x0000000824317981 */ /* 0x000124000c1e1500 */
[C---:B0-----:R-:W-:Y:S02]  /*1c8a0*/  IMAD.WIDE R36, R2.reuse, 0x2, R42 ;  /* 0x0000000202247825 */ /* 0x041fe400078e022a */
[----:B------:R-:W4:Y:S04]  /*1c8b0*/  LDL.64 R42, [R1+0xcf8] ;  /* 0x000cf800012a7983 */ /* 0x000f280000100a00 */
[----:B------:R5:W4:Y:S02]  /*1c8c0*/  LDG.E.U16 R8, desc[UR8][R36.64] ;  /* 0x0000000824087981 */ /* 0x000b24000c1e1500 */
[----:B-----5:R-:W-:-:S05]  /*1c8d0*/  IMAD.WIDE R36, R2, 0x2, R46 ;  /* 0x0000000202247825 */ /* 0x020fca00078e022e */
[----:B------:R0:W5:Y:S02]  /*1c8e0*/  LDG.E.U16 R48, desc[UR8][R36.64] ;  /* 0x0000000824307981 */ /* 0x000164000c1e1500 */
[C---:B0-----:R-:W-:Y:S02]  /*1c8f0*/  IMAD.WIDE R36, R2.reuse, 0x2, R40 ;  /* 0x0000000202247825 */ /* 0x041fe400078e0228 */
[----:B------:R-:W5:Y:S04]  /*1c900*/  LDL.64 R40, [R1+0xc98] ;  /* 0x000c980001287983 */ /* 0x000f680000100a00 */
[----:B------:R2:W5:Y:S02]  /*1c910*/  LDG.E.U16 R47, desc[UR8][R36.64] ;  /* 0x00000008242f7981 */ /* 0x000564000c1e1500 */
[----:B--2---:R-:W-:-:S05]  /*1c920*/  IMAD.WIDE R36, R2, 0x2, R44 ;  /* 0x0000000202247825 */ /* 0x004fca00078e022c */
[----:B------:R3:W2:Y:S02]  /*1c930*/  LDG.E.U16 R46, desc[UR8][R36.64] ;  /* 0x00000008242e7981 */ /* 0x0006a4000c1e1500 */
[C---:B---3--:R-:W-:Y:S02]  /*1c940*/  IMAD.WIDE R36, R2.reuse, 0x2, R38 ;  /* 0x0000000202247825 */ /* 0x048fe400078e0226 */
[----:B------:R-:W3:Y:S04]  /*1c950*/  LDL.64 R38, [R1+0xc38] ;  /* 0x000c380001267983 */ /* 0x000ee80000100a00 */
[----:B------:R0:W2:Y:S02]  /*1c960*/  LDG.E.U16 R45, desc[UR8][R36.64] ;  /* 0x00000008242d7981 */ /* 0x0000a4000c1e1500 */
[----:B0-----:R-:W-:-:S02]  /*1c970*/  IMAD.WIDE R36, R2, 0x2, R78 ;  /* 0x0000000202247825 */ /* 0x001fc400078e024e */
[----:B------:R-:W2:Y:S04]  /*1c980*/  LDL.64 R78, [R1+0xb20] ;  /* 0x000b2000014e7983 */ /* 0x000ea80000100a00 */
[----:B------:R4:W2:Y:S02]  /*1c990*/  LDG.E.U16 R44, desc[UR8][R36.64] ;  /* 0x00000008242c7981 */ /* 0x0008a4000c1e1500 */
        /* <DEDUP_REMOVED lines=10> */
[----:B---3--:R-:W-:-:S05]  /*1ca40*/  IMAD.WIDE R36, R2, 0x2, R38 ;  /* 0x0000000202247825 */ /* 0x008fca00078e0226 */
[----:B------:R0:W3:Y:S02]  /*1ca50*/  LDG.E.U16 R39, desc[UR8][R36.64] ;  /* 0x0000000824277981 */ /* 0x0000e4000c1e1500 */
[C---:B0-----:R-:W-:Y:S02]  /*1ca60*/  IMAD.WIDE R36, R2.reuse, 0x2, R154 ;  /* 0x0000000202247825 */ /* 0x041fe400078e029a */
[----:B------:R-:W3:Y:S04]  /*1ca70*/  LDL.64 R154, [R1+0xab8] ;  /* 0x000ab800019a7983 */ /* 0x000ee80000100a00 */
[----:B------:R0:W3:Y:S02]  /*1ca80*/  LDG.E.U16 R38, desc[UR8][R36.64] ;  /* 0x0000000824267981 */ /* 0x0000e4000c1e1500 */
[----:B0-----:R-:W-:-:S02]  /*1ca90*/  IMAD.WIDE R36, R2, 0x2, R128 ;  /* 0x0000000202247825 */ /* 0x001fc400078e0280 */
[----:B------:R-:W3:Y:S04]  /*1caa0*/  LDL.64 R128, [R1+0xa00] ;  /* 0x000a000001807983 */ /* 0x000ee80000100a00 */
[----:B------:R-:W3:Y:S01]  /*1cab0*/  LDG.E.U16 R37, desc[UR8][R36.64] ;  /* 0x0000000824257981 */ /* 0x000ee2000c1e1500 */
[----:B--2---:R-:W-:-:S06]  /*1cac0*/  IMAD.WIDE R78, R2, 0x2, R78 ;  /* 0x00000002024e7825 */ /* 0x004fcc00078e024e */
[----:B------:R-:W2:Y:S01]  /*1cad0*/  LDG.E.U16 R78, desc[UR8][R78.64] ;  /* 0x000000084e4e7981 */ /* 0x000ea2000c1e1500 */
[----:B----4-:R-:W-:-:S05]  /*1cae0*/  IMAD.WIDE R76, R2, 0x2, R76 ;  /* 0x00000002024c7825 */ /* 0x010fca00078e024c */
[----:B------:R0:W4:Y:S02]  /*1caf0*/  LDG.E.U16 R36, desc[UR8][R76.64] ;  /* 0x000000084c247981 */ /* 0x000124000c1e1500 */
[C---:B0-----:R-:W-:Y:S02]  /*1cb00*/  IMAD.WIDE R76, R2.reuse, 0x2, R126 ;  /* 0x00000002024c7825 */ /* 0x041fe400078e027e */
[----:B------:R-:W2:Y:S04]  /*1cb10*/  LDL.64 R126, [R1+0xa58] ;  /* 0x000a5800017e7983 */ /* 0x000ea80000100a00 */
[----:B------:R5:W2:Y:S02]  /*1cb20*/  LDG.E.U16 R35, desc[UR8][R76.64] ;  /* 0x000000084c237981 */ /* 0x000aa4000c1e1500 */
[----:B-----5:R-:W-:-:S02]  /*1cb30*/  IMAD.WIDE R76, R2, 0x2, R130 ;  /* 0x00000002024c7825 */ /* 0x020fc400078e0282 */
[----:B------:R-:W5:Y:S04]  /*1cb40*/  LDL.64 R130, [R1+0x9f8] ;  /* 0x0009f80001827983 */ /* 0x000f680000100a00 */
[----:B------:R0:W2:Y:S02]  /*1cb50*/  LDG.E.U16 R79, desc[UR8][R76.64] ;  /* 0x000000084c4f7981 */ /* 0x0000a4000c1e1500 */
[C---:B0-----:R-:W-:Y:S02]  /*1cb60*/  IMAD.WIDE R76, R2.reuse, 0x2, R158 ;  /* 0x00000002024c7825 */ /* 0x041fe400078e029e */
[----:B------:R-:W2:Y:S04]  /*1cb70*/  LDL.64 R158, [R1+0xed8] ;  /* 0x000ed800019e7983 */ /* 0x000ea80000100a00 */
[----:B------:R3:W2:Y:S02]  /*1cb80*/  LDG.E.U16 R82, desc[UR8][R76.64] ;  /* 0x000000084c527981 */ /* 0x0006a4000c1e1500 */
[----:B---3--:R-:W-:-:S02]  /*1cb90*/  IMAD.WIDE R76, R2, 0x2, R154 ;  /* 0x00000002024c7825 */ /* 0x008fc400078e029a */
[----:B------:R-:W3:Y:S04]  /*1cba0*/  LDL.64 R154, [R1+0xe70] ;  /* 0x000e7000019a7983 */ /* 0x000ee80000100a00 */
[----:B------:R0:W2:Y:S04]  /*1cbb0*/  LDG.E.U16 R84, desc[UR8][R76.64] ;  /* 0x000000084c547981 */ /* 0x0000a8000c1e1500 */
[----:B------:R-:W0:Y:S02]  /*1cbc0*/  LDL.64 R76, [R1+0xa60] ;  /* 0x000a6000014c7983 */ /* 0x000e240000100a00 */
[----:B0-----:R-:W-:-:S05]  /*1cbd0*/  IMAD.WIDE R76, R2, 0x2, R76 ;  /* 0x00000002024c7825 */ /* 0x001fca00078e024c */
[----:B------:R2:W4:Y:S02]  /*1cbe0*/  LDG.E.U16 R86, desc[UR8][R76.64] ;  /* 0x000000084c567981 */ /* 0x000524000c1e1500 */
[C---:B--2---:R-:W-:Y:S02]  /*1cbf0*/  IMAD.WIDE R76, R2.reuse, 0x2, R126 ;  /* 0x00000002024c7825 */ /* 0x044fe400078e027e */
[----:B------:R-:W2:Y:S04]  /*1cc00*/  LDL.64 R126, [R1+0xe68] ;  /* 0x000e6800017e7983 */ /* 0x000ea80000100a00 */
[----:B------:R0:W4:Y:S02]  /*1cc10*/  LDG.E.U16 R88, desc[UR8][R76.64] ;  /* 0x000000084c587981 */ /* 0x000124000c1e1500 */
[----:B0-----:R-:W-:-:S02]  /*1cc20*/  IMAD.WIDE R76, R2, 0x2, R128 ;  /* 0x00000002024c7825 */ /* 0x001fc400078e0280 */
[----:B------:R-:W4:Y:S04]  /*1cc30*/  LDL.64 R128, [R1+0xe10] ;  /* 0x000e100001807983 */ /* 0x000f280000100a00 */
[----:B------:R5:W4:Y:S02]  /*1cc40*/  LDG.E.U16 R90, desc[UR8][R76.64] ;  /* 0x000000084c5a7981 */ /* 0x000b24000c1e1500 */
[C---:B-----5:R-:W-:Y:S02]  /*1cc50*/  IMAD.WIDE R76, R2.reuse, 0x2, R130 ;  /* 0x00000002024c7825 */ /* 0x060fe400078e0282 */
[----:B------:R-:W5:Y:S04]  /*1cc60*/  LDL.64 R130, [R1+0xe08] ;  /* 0x000e080001827983 */ /* 0x000f680000100a00 */
[----:B------:R0:W5:Y:S02]  /*1cc70*/  LDG.E.U16 R92, desc[UR8][R76.64] ;  /* 0x000000084c5c7981 */ /* 0x000164000c1e1500 */
[----:B0-----:R-:W-:-:S02]  /*1cc80*/  IMAD.WIDE R76, R2, 0x2, R162 ;  /* 0x00000002024c7825 */ /* 0x001fc400078e02a2 */
[----:B------:R-:W5:Y:S04]  /*1cc90*/  LDL.64 R162, [R1+0xda8] ;  /* 0x000da80001a27983 */ /* 0x000f680000100a00 */
[----:B------:R0:W5:Y:S02]  /*1cca0*/  LDG.E.U16 R94, desc[UR8][R76.64] ;  /* 0x000000084c5e7981 */ /* 0x000164000c1e1500 */
[C---:B0-----:R-:W-:Y:S02]  /*1ccb0*/  IMAD.WIDE R76, R2.reuse, 0x2, R158 ;  /* 0x00000002024c7825 */ /* 0x041fe400078e029e */
[----:B------:R-:W5:Y:S04]  /*1ccc0*/  LDL.64 R158, [R1+0xd50] ;  /* 0x000d5000019e7983 */ /* 0x000f680000100a00 */
[----:B------:R3:W5:Y:S02]  /*1ccd0*/  LDG.E.U16 R96, desc[UR8][R76.64] ;  /* 0x000000084c607981 */ /* 0x000764000c1e1500 */
[----:B---3--:R-:W-:-:S02]  /*1cce0*/  IMAD.WIDE R76, R2, 0x2, R154 ;  /* 0x00000002024c7825 */ /* 0x008fc400078e029a */
[----:B------:R-:W3:Y:S04]  /*1ccf0*/  LDL.64 R154, [R1+0xd48] ;  /* 0x000d4800019a7983 */ /* 0x000ee80000100a00 */
[----:B------:R2:W3:Y:S02]  /*1cd00*/  LDG.E.U16 R98, desc[UR8][R76.64] ;  /* 0x000000084c627981 */ /* 0x0004e4000c1e1500 */
[C---:B--2---:R-:W-:Y:S02]  /*1cd10*/  IMAD.WIDE R76, R2.reuse, 0x2, R126 ;  /* 0x00000002024c7825 */ /* 0x044fe400078e027e */
[----:B------:R-:W2:Y:S04]  /*1cd20*/  LDL.64 R126, [R1+0xcf0] ;  /* 0x000cf000017e7983 */ /* 0x000ea80000100a00 */
[----:B------:R4:W2:Y:S02]  /*1cd30*/  LDG.E.U16 R100, desc[UR8][R76.64] ;  /* 0x000000084c647981 */ /* 0x0008a4000c1e1500 */
[----:B----4-:R-:W-:-:S02]  /*1cd40*/  IMAD.WIDE R76, R2, 0x2, R128 ;  /* 0x00000002024c7825 */ /* 0x010fc400078e0280 */
[----:B------:R-:W4:Y:S04]  /*1cd50*/  LDL.64 R128, [R1+0xce8] ;  /* 0x000ce80001807983 */ /* 0x000f280000100a00 */
[----:B------:R5:W2:Y:S02]  /*1cd60*/  LDG.E.U16 R102, desc[UR8][R76.64] ;  /* 0x000000084c667981 */ /* 0x000aa4000c1e1500 */
[C---:B-----5:R-:W-:Y:S02]  /*1cd70*/  IMAD.WIDE R76, R2.reuse, 0x2, R130 ;  /* 0x00000002024c7825 */ /* 0x060fe400078e0282 */
[----:B------:R-:W5:Y:S04]  /*1cd80*/  LDL.64 R130, [R1+0xc90] ;  /* 0x000c900001827983 */ /* 0x000f680000100a00 */
[----:B------:R0:W2:Y:S04]  /*1cd90*/  LDG.E.U16 R104, desc[UR8][R76.64] ;  /* 0x000000084c687981 */ /* 0x0000a8000c1e1500 */
[----:B------:R-:W0:Y:S02]  /*1cda0*/  LDL.64 R76, [R1+0xdb0] ;  /* 0x000db000014c7983 */ /* 0x000e240000100a00 */
        /* <DEDUP_REMOVED lines=8> */
[C---:B---3--:R-:W-:Y:S02]  /*1ce30*/  IMAD.WIDE R76, R2.reuse, 0x2, R154 ;  /* 0x00000002024c7825 */ /* 0x048fe400078e029a */
[----:B------:R-:W3:Y:S04]  /*1ce40*/  LDL.64 R154, [R1+0xbc8] ;  /* 0x000bc800019a7983 */ /* 0x000ee80000100a00 */
[----:B------:R2:W3:Y:S02]  /*1ce50*/  LDG.E.U16 R112, desc[UR8][R76.64] ;  /* 0x000000084c707981 */ /* 0x0004e4000c1e1500 */
[----:B--2---:R-:W-:-:S02]  /*1ce60*/  IMAD.WIDE R76, R2, 0x2, R126 ;  /* 0x00000002024c7825 */ /* 0x004fc400078e027e */
[----:B------:R-:W2:Y:S04]  /*1ce70*/  LDL.64 R126, [R1+0xbd0] ;  /* 0x000bd000017e7983 */ /* 0x000ea80000100a00 */
[----:B------:R4:W2:Y:S02]  /*1ce80*/  LDG.E.U16 R114, desc[UR8][R76.64] ;  /* 0x000000084c727981 */ /* 0x0008a4000c1e1500 */
[C---:B----4-:R-:W-:Y:S02]  /*1ce90*/  IMAD.WIDE R76, R2.reuse, 0x2, R128 ;  /* 0x00000002024c7825 */ /* 0x050fe400078e0280 */
[----:B------:R-:W4:Y:S04]  /*1cea0*/  LDL.64 R128, [R1+0xb70] ;  /* 0x000b700001807983 */ /* 0x000f280000100a00 */
[----:B------:R5:W2:Y:S02]  /*1ceb0*/  LDG.E.U16 R116, desc[UR8][R76.64] ;  /* 0x000000084c747981 */ /* 0x000aa4000c1e1500 */
[----:B-----5:R-:W-:-:S02]  /*1cec0*/  IMAD.WIDE R76, R2, 0x2, R130 ;  /* 0x00000002024c7825 */ /* 0x020fc400078e0282 */
[----:B------:R-:W5:Y:S04]  /*1ced0*/  LDL.64 R130, [R1+0xb10] ;  /* 0x000b100001827983 */ /* 0x000f680000100a00 */
[----:B------:R0:W2:Y:S02]  /*1cee0*/  LDG.E.U16 R118, desc[UR8][R76.64] ;  /* 0x000000084c767981 */ /* 0x0000a4000c1e1500 */
[C---:B0-----:R-:W-:Y:S02]  /*1cef0*/  IMAD.WIDE R76, R2.reuse, 0x2, R162 ;  /* 0x00000002024c7825 */ /* 0x041fe400078e02a2 */
[----:B------:R-:W2:Y:S04]  /*1cf00*/  LDL.64 R162, [R1+0xb08] ;  /* 0x000b080001a27983 */ /* 0x000ea80000100a00 */
[----:B------:R0:W2:Y:S04]  /*1cf10*/  LDG.E.U16 R120, desc[UR8][R76.64] ;  /* 0x000000084c787981 */ /* 0x0000a8000c1e1500 */
[----:B------:R-:W0:Y:S02]  /*1cf20*/  LDL.64 R76, [R1+0xc30] ;  /* 0x000c3000014c7983 */ /* 0x000e240000100a00 */
[----:B0-----:R-:W-:-:S05]  /*1cf30*/  IMAD.WIDE R76, R2, 0x2, R76 ;  /* 0x00000002024c7825 */ /* 0x001fca00078e024c */
[----:B------:R0:W2:Y:S04]  /*1cf40*/  LDG.E.U16 R122, desc[UR8][R76.64] ;  /* 0x000000084c7a7981 */ /* 0x0000a8000c1e1500 */
[----:B------:R-:W0:Y:S02]  /*1cf50*/  LDL.64 R76, [R1+0xc28] ;  /* 0x000c2800014c7983 */ /* 0x000e240000100a00 */
[----:B0-----:R-:W-:-:S05]  /*1cf60*/  IMAD.WIDE R76, R2, 0x2, R76 ;  /* 0x00000002024c7825 */ /* 0x001fca00078e024c */
[----:B------:R2:W5:Y:S02]  /*1cf70*/  LDG.E.U16 R124, desc[UR8][R76.64] ;  /* 0x000000084c7c7981 */ /* 0x000564000c1e1500 */
[----:B--2---:R-:W-:-:S05]  /*1cf80*/  IMAD.WIDE R76, R2, 0x2, R126 ;  /* 0x00000002024c7825 */ /* 0x004fca00078e027e */
[----:B------:R3:W2:Y:S02]  /*1cf90*/  LDG.E.U16 R126, desc[UR8][R76.64] ;  /* 0x000000084c7e7981 */ /* 0x0006a4000c1e1500 */
[C---:B---3--:R-:W-:Y:S02]  /*1cfa0*/  IMAD.WIDE R76, R2.reuse, 0x2, R154 ;  /* 0x00000002024c7825 */ /* 0x048fe400078e029a */
[----:B------:R-:W3:Y:S04]  /*1cfb0*/  LDL.64 R154, [R1+0xf40] ;  /* 0x000f4000019a7983 */ /* 0x000ee80000100a00 */
[----:B------:R4:W2:Y:S02]  /*1cfc0*/  LDG.E.U16 R127, desc[UR8][R76.64] ;  /* 0x000000084c7f7981 */ /* 0x0008a4000c1e1500 */
[----:B----4-:R-:W-:-:S05]  /*1cfd0*/  IMAD.WIDE R76, R2, 0x2, R128 ;  /* 0x00000002024c7825 */ /* 0x010fca00078e0280 */
[----:B------:R0:W4:Y:S02]  /*1cfe0*/  LDG.E.U16 R128, desc[UR8][R76.64] ;  /* 0x000000084c807981 */ /* 0x000124000c1e1500 */
[C---:B0-----:R-:W-:Y:S02]  /*1cff0*/  IMAD.WIDE R76, R2.reuse, 0x2, R158 ;  /* 0x00000002024c7825 */ /* 0x041fe400078e029e */
[----:B------:R-:W2:Y:S04]  /*1d000*/  LDL.64 R158, [R1+0xf38] ;  /* 0x000f3800019e7983 */ /* 0x000ea80000100a00 */
[----:B------:R5:W2:Y:S02]  /*1d010*/  LDG.E.U16 R129, desc[UR8][R76.64] ;  /* 0x000000084c817981 */ /* 0x000aa4000c1e1500 */
[----:B-----5:R-:W-:-:S05]  /*1d020*/  IMAD.WIDE R76, R2, 0x2, R130 ;  /* 0x00000002024c7825 */ /* 0x020fca00078e0282 */
[----:B------:R0:W5:Y:S02]  /*1d030*/  LDG.E.U16 R130, desc[UR8][R76.64] ;  /* 0x000000084c827981 */ /* 0x000164000c1e1500 */
        /* <DEDUP_REMOVED lines=14> */
[----:B------:R3:W2:Y:S02]  /*1d120*/  LDG.E.U16 R145, desc[UR8][R76.64] ;  /* 0x000000084c917981 */ /* 0x0006a4000c1e1500 */
[----:B---3--:R-:W-:-:S05]  /*1d130*/  IMAD.WIDE R76, R2, 0x2, R154 ;  /* 0x00000002024c7825 */ /* 0x008fca00078e029a */
[----:B------:R0:W3:Y:S04]  /*1d140*/  LDG.E.U16 R154, desc[UR8][R76.64] ;  /* 0x000000084c9a7981 */ /* 0x0000e8000c1e1500 */
[----:B------:R-:W0:Y:S02]  /*1d150*/  LDL.64 R76, [R1+0x9f0] ;  /* 0x0009f000014c7983 */ /* 0x000e240000100a00 */
[----:B0-----:R-:W-:-:S05]  /*1d160*/  IMAD.WIDE R76, R2, 0x2, R76 ;  /* 0x00000002024c7825 */ /* 0x001fca00078e024c */
[----:B------:R2:W3:Y:S02]  /*1d170*/  LDG.E.U16 R155, desc[UR8][R76.64] ;  /* 0x000000084c9b7981 */ /* 0x0004e4000c1e1500 */
[----:B--2---:R-:W-:-:S05]  /*1d180*/  IMAD.WIDE R76, R2, 0x2, R158 ;  /* 0x00000002024c7825 */ /* 0x004fca00078e029e */
[----:B------:R0:W2:Y:S04]  /*1d190*/  LDG.E.U16 R158, desc[UR8][R76.64] ;  /* 0x000000084c9e7981 */ /* 0x0000a8000c1e1500 */
[----:B------:R-:W0:Y:S02]  /*1d1a0*/  LDL.64 R76, [R1+0xed0] ;  /* 0x000ed000014c7983 */ /* 0x000e240000100a00 */
[----:B0-----:R-:W-:-:S05]  /*1d1b0*/  IMAD.WIDE R76, R2, 0x2, R76 ;  /* 0x00000002024c7825 */ /* 0x001fca00078e024c */
[----:B------:R0:W2:Y:S02]  /*1d1c0*/  LDG.E.U16 R159, desc[UR8][R76.64] ;  /* 0x000000084c9f7981 */ /* 0x0000a4000c1e1500 */
[----:B0-----:R-:W-:-:S05]  /*1d1d0*/  IMAD.WIDE R76, R2, 0x2, R162 ;  /* 0x00000002024c7825 */ /* 0x001fca00078e02a2 */
[----:B------:R0:W2:Y:S04]  /*1d1e0*/  LDG.E.U16 R162, desc[UR8][R76.64] ;  /* 0x000000084ca27981 */ /* 0x0000a8000c1e1500 */
[----:B------:R-:W0:Y:S02]  /*1d1f0*/  LDL.64 R76, [R1+0xf48] ;  /* 0x000f4800014c7983 */ /* 0x000e240000100a00 */
[----:B0-----:R-:W-:-:S05]  /*1d200*/  IMAD.WIDE R76, R2, 0x2, R76 ;  /* 0x00000002024c7825 */ /* 0x001fca00078e024c */
[----:B------:R0:W2:Y:S04]  /*1d210*/  LDG.E.U16 R163, desc[UR8][R76.64] ;  /* 0x000000084ca37981 */ /* 0x0000a8000c1e1500 */
[----:B------:R-:W0:Y:S02]  /*1d220*/  LDL.64 R76, [R1+0x9c8] ;  /* 0x0009c800014c7983 */ /* 0x000e240000100a00 */
[----:B0-----:R-:W-:-:S06]  /*1d230*/  IMAD.WIDE R76, R2, 0x2, R76 ;  /* 0x00000002024c7825 */ /* 0x001fcc00078e024c */
[----:B------:R0:W2:Y:S02]  /*1d240*/  LDG.E.U16 R76, desc[UR8][R76.64] ;  /* 0x000000084c4c7981 */ /* 0x0000a4000c1e1500 */
[----:B0-----:R-:W-:-:S05]  /*1d250*/  LOP3.LUT R77, R140, 0x20, RZ, 0x3c, !PT ;  /* 0x000000208c4d7812 */ /* 0x001fca00078e3cff */
[----:B------:R0:W-:Y:S02]  /*1d260*/  STS.U16 [R77+UR4+0x18100], R121 ;  /* 0x018100794d007988 */ /* 0x0001e40008000404 */
[----:B0-----:R-:W-:-:S05]  /*1d270*/  LOP3.LUT R121, R140, 0x20, RZ, 0x3c, !PT ;  /* 0x000000208c797812 */ /* 0x001fca00078e3cff */
        /* <DEDUP_REMOVED lines=74> */
[----:B-1----:R-:W2:Y:S04]  /*1d720*/  LDL.64 R16, [R1+0x9e8] ;  /* 0x0009e80001107983 */ /* 0x002ea80000100a00 */
[----:B------:R-:W3:Y:S04]  /*1d730*/  LDL.64 R24, [R1+0x9b8] ;  /* 0x0009b80001187983 */ /* 0x000ee80000100a00 */
[----:B0-----:R-:W3:Y:S04]  /*1d740*/  LDL.64 R8, [R1+0x9e0] ;  /* 0x0009e00001087983 */ /* 0x001ee80000100a00 */
        /* <DEDUP_REMOVED lines=22> */
[----:B------:R-:W4:Y:S04]  /*1d8b0*/  LDL.64 R10, [R1+0x9c0] ;  /* 0x0009c000010a7983 */ /* 0x000f280000100a00 */
[----:B------:R-:W5:Y:S04]  /*1d8c0*/  LDL.64 R12, [R1+0x9d0] ;  /* 0x0009d000010c7983 */ /* 0x000f680000100a00 */
[----:B0-----:R-:W5:Y:S04]  /*1d8d0*/  LDL.64 R6, [R1+0x9d8] ;  /* 0x0009d80001067983 */ /* 0x001f680000100a00 */
        /* <DEDUP_REMOVED lines=10> */
[----:B------:R-:W0:Y:S03]  /*1d980*/  S2R R77, SR_TID.X ;  /* 0x00000000004d7919 */ /* 0x000e260000002100 */
        /* <DEDUP_REMOVED lines=18> */
[----:B------:R-:W2:Y:S04]  /*1dab0*/  LDL.64 R84, [R1+0x900] ;  /* 0x0009000001547983 */ /* 0x000ea80000100a00 */
[----:B------:R-:W2:Y:S01]  /*1dac0*/  LDL.64 R16, [R1+0x978] ;  /* 0x0009780001107983 */ /* 0x000ea20000100a00 */
[----:B---3--:R-:W-:Y:S01]  /*1dad0*/  IMAD.WIDE R8, R2, 0x2, R8 ;  /* 0x0000000202087825 */ /* 0x008fe200078e0208 */
[C---:B0-----:R-:W-:Y:S02]  /*1dae0*/  LOP3.LUT R4, R77.reuse, 0x3f, RZ, 0xc0, !PT ;  /* 0x0000003f4d047812 */ /* 0x041fe400078ec0ff */
[----:B------:R-:W3:Y:S04]  /*1daf0*/  LDL.64 R82, [R1+0x8c0] ;  /* 0x0008c00001527983 */ /* 0x000ee80000100a00 */
[----:B------:R0:W3:Y:S01]  /*1db00*/  LDG.E.U16 R33, desc[UR8][R8.64] ;  /* 0x0000000808217981 */ /* 0x0000e2000c1e1500 */
[----:B------:R-:W-:-:S03]  /*1db10*/  LOP3.LUT R5, R77, 0x40, RZ, 0xc0, !PT ;  /* 0x000000404d057812 */ /* 0x000fc600078ec0ff */
[----:B------:R-:W3:Y:S04]  /*1db20*/  LDL.64 R78, [R1+0x868] ;  /* 0x00086800014e7983 */ /* 0x000ee80000100a00 */
[----:B------:R-:W3:Y:S01]  /*1db30*/  LDG.E.U16 R34, desc[UR8][R34.64] ;  /* 0x0000000822227981 */ /* 0x000ee2000c1e1500 */
[----:B0-----:R-:W-:-:S03]  /*1db40*/  IMAD.WIDE R8, R2, 0x2, R24 ;  /* 0x0000000202087825 */ /* 0x001fc600078e0218 */
[----:B------:R-:W3:Y:S01]  /*1db50*/  LDL.64 R24, [R1+0x960] ;  /* 0x0009600001187983 */ /* 0x000ee20000100a00 */
[----:B------:R-:W-:-:S05]  /*1db60*/  IMAD.SHL.U32 R4, R4, 0x2, RZ ;  /* 0x0000000204047824 */ /* 0x000fca00078e00ff */
[----:B------:R-:W-:-:S04]  /*1db70*/  LEA R4, R5, R4, 0x8 ;  /* 0x0000000405047211 */ /* 0x000fc800078e40ff */
[----:B------:R-:W-:-:S05]  /*1db80*/  LOP3.LUT R5, R4, 0x50, RZ, 0x3c, !PT ;  /* 0x0000005004057812 */ /* 0x000fca00078e3cff */
        /* <DEDUP_REMOVED lines=13> */
[----:B----4-:R-:W-:-:S04]  /*1dc60*/  IMAD.WIDE R10, R2, 0x2, R10 ;  /* 0x00000002020a7825 */ /* 0x010fc800078e020a */
[C---:B-----5:R-:W-:Y:S01]  /*1dc70*/  IMAD.WIDE R12, R2.reuse, 0x2, R12 ;  /* 0x00000002020c7825 */ /* 0x060fe200078e020c */
[----:B------:R0:W4:Y:S03]  /*1dc80*/  LDG.E.U16 R30, desc[UR8][R10.64] ;  /* 0x000000080a1e7981 */ /* 0x000126000c1e1500 */
[C---:B------:R-:W-:Y:S01]  /*1dc90*/  IMAD.WIDE R6, R2.reuse, 0x2, R6 ;  /* 0x0000000202067825 */ /* 0x040fe200078e0206 */
[----:B------:R1:W5:Y:S04]  /*1dca0*/  LDG.E.U16 R31, desc[UR8][R12.64] ;  /* 0x000000080c1f7981 */ /* 0x000368000c1e1500 */
[----:B------:R1:W4:Y:S01]  /*1dcb0*/  LDG.E.U16 R32, desc[UR8][R6.64] ;  /* 0x0000000806207981 */ /* 0x000322000c1e1500 */
[----:B0-----:R-:W-:-:S03]  /*1dcc0*/  IMAD.WIDE R10, R2, 0x2, R18 ;  /* 0x00000002020a7825 */ /* 0x001fc600078e0212 */
[----:B------:R-:W-:Y:S01]  /*1dcd0*/  STS.U16 [R5+UR4+0x19a80], R112 ;  /* 0x019a807005007988 */ /* 0x000fe20008000404 */
[----:B-1----:R-:W-:-:S03]  /*1dce0*/  IMAD.WIDE R12, R2, 0x2, R38 ;  /* 0x00000002020c7825 */ /* 0x002fc600078e0226 */
[----:B------:R-:W-:Y:S01]  /*1dcf0*/  STS.U16 [R5+UR4+0x11e80], R114 ;  /* 0x011e807205007988 */ /* 0x000fe20008000404 */
[----:B------:R-:W-:-:S03]  /*1dd00*/  IMAD.WIDE R6, R2, 0x2, R28 ;  /* 0x0000000202067825 */ /* 0x000fc600078e021c */
[----:B------:R-:W-:Y:S04]  /*1dd10*/  STS.U16 [R5+UR4+0x19e80], R116 ;  /* 0x019e807405007988 */ /* 0x000fe80008000404 */
[----:B------:R0:W4:Y:S04]  /*1dd20*/  LDG.E.U16 R29, desc[UR8][R8.64] ;  /* 0x00000008081d7981 */ /* 0x000128000c1e1500 */
[----:B------:R-:W-:Y:S04]  /*1dd30*/  STS.U16 [R5+UR4+0x12280], R118 ;  /* 0x0122807605007988 */ /* 0x000fe80008000404 */
[----:B------:R-:W-:Y:S01]  /*1dd40*/  STS.U16 [R5+UR4+0x1a280], R120 ;  /* 0x01a2807805007988 */ /* 0x000fe20008000404 */
[----:B0-----:R-:W-:-:S03]  /*1dd50*/  IMAD.WIDE R8, R2, 0x2, R22 ;  /* 0x0000000202087825 */ /* 0x001fc600078e0216 */
[----:B------:R-:W4:Y:S04]  /*1dd60*/  LDL.64 R22, [R1+0x940] ;  /* 0x0009400001167983 */ /* 0x000f280000100a00 */
        /* <DEDUP_REMOVED lines=14> */
[----:B------:R-:W5:Y:S04]  /*1de50*/  LDL.64 R18, [R1+0x950] ;  /* 0x0009500001127983 */ /* 0x000f680000100a00 */
[----:B------:R-:W5:Y:S04]  /*1de60*/  LDL.64 R38, [R1+0x928] ;  /* 0x0009280001267983 */ /* 0x000f680000100a00 */
[----:B0-----:R0:W5:Y:S04]  /*1de70*/  LDG.E.U16 R5, desc[UR8][R10.64] ;  /* 0x000000080a057981 */ /* 0x001168000c1e1500 */
[----:B------:R-:W5:Y:S01]  /*1de80*/  LDG.E.U16 R8, desc[UR8][R8.64] ;  /* 0x0000000808087981 */ /* 0x000f62000c1e1500 */
[----:B------:R-:W-:-:S03]  /*1de90*/  IMAD.WIDE R14, R2, 0x2, R14 ;  /* 0x00000002020e7825 */ /* 0x000fc600078e020e */
[----:B------:R-:W5:Y:S01]  /*1dea0*/  LDG.E.U16 R6, desc[UR8][R6.64] ;  /* 0x0000000806067981 */ /* 0x000f62000c1e1500 */
[----:B0-----:R-:W-:-:S03]  /*1deb0*/  IMAD.WIDE R10, R2, 0x2, R26 ;  /* 0x00000002020a7825 */ /* 0x001fc600078e021a */
[----:B------:R0:W5:Y:S04]  /*1dec0*/  LDG.E.U16 R27, desc[UR8][R12.64] ;  /* 0x000000080c1b7981 */ /* 0x000168000c1e1500 */
[----:B------:R1:W5:Y:S04]  /*1ded0*/  LDG.E.U16 R9, desc[UR8][R10.64] ;  /* 0x000000080a097981 */ /* 0x000368000c1e1500 */
[----:B------:R1:W5:Y:S01]  /*1dee0*/  LDG.E.U16 R28, desc[UR8][R14.64] ;  /* 0x000000080e1c7981 */ /* 0x000362000c1e1500 */
[----:B0-----:R-:W-:-:S03]  /*1def0*/  IMAD.WIDE R12, R2, 0x2, R20 ;  /* 0x00000002020c7825 */ /* 0x001fc600078e0214 */
[----:B------:R-:W5:Y:S01]  /*1df00*/  LDL.64 R20, [R1+0x930] ;  /* 0x0009300001147983 */ /* 0x000f620000100a00 */
[----:B-1----:R-:W-:-:S03]  /*1df10*/  IMAD.WIDE R10, R2, 0x2, R36 ;  /* 0x00000002020a7825 */ /* 0x002fc600078e0224 */
[----:B------:R-:W5:Y:S01]  /*1df20*/  LDL.64 R36, [R1+0x920] ;  /* 0x0009200001247983 */ /* 0x000f620000100a00 */
[----:B------:R-:W-:-:S03]  /*1df30*/  IMAD.WIDE R14, R2, 0x2, R46 ;  /* 0x00000002020e7825 */ /* 0x000fc600078e022e */
[----:B------:R-:W5:Y:S04]  /*1df40*/  LDL.64 R46, [R1+0x8b0] ;  /* 0x0008b000012e7983 */ /* 0x000f680000100a00 */
[----:B------:R3:W5:Y:S04]  /*1df50*/  LDG.E.U16 R26, desc[UR8][R12.64] ;  /* 0x000000080c1a7981 */ /* 0x000768000c1e1500 */
[----:B------:R-:W5:Y:S04]  /*1df60*/  LDG.E.U16 R7, desc[UR8][R14.64] ;  /* 0x000000080e077981 */ /* 0x000f68000c1e1500 */
[----:B------:R-:W5:Y:S01]  /*1df70*/  LDG.E.U16 R10, desc[UR8][R10.64] ;  /* 0x000000080a0a7981 */ /* 0x000f62000c1e1500 */
[----:B--2---:R-:W-:-:S04]  /*1df80*/  IMAD.WIDE R16, R2, 0x2, R16 ;  /* 0x0000000202107825 */ /* 0x004fc800078e0210 */
[C---:B---3--:R-:W-:Y:S02]  /*1df90*/  IMAD.WIDE R12, R2.reuse, 0x2, R24 ;  /* 0x00000002020c7825 */ /* 0x048fe400078e0218 */
[----:B------:R0:W2:Y:S04]  /*1dfa0*/  LDG.E.U16 R25, desc[UR8][R16.64] ;  /* 0x0000000810197981 */ /* 0x0000a8000c1e1500 */
[----:B------:R1:W3:Y:S01]  /*1dfb0*/  LDG.E.U16 R24, desc[UR8][R12.64] ;  /* 0x000000080c187981 */ /* 0x0002e2000c1e1500 */
[----:B0-----:R-:W-:-:S03]  /*1dfc0*/  IMAD.WIDE R16, R2, 0x2, R44 ;  /* 0x0000000202107825 */ /* 0x001fc600078e022c */
[----:B------:R-:W2:Y:S01]  /*1dfd0*/  LDL.64 R44, [R1+0x890] ;  /* 0x00089000012c7983 */ /* 0x000ea20000100a00 */
[----:B-1----:R-:W-:Y:S01]  /*1dfe0*/  IMAD.WIDE R12, R2, 0x2, R42 ;  /* 0x00000002020c7825 */ /* 0x002fe200078e022a */
[----:B------:R-:W-:Y:S01]  /*1dff0*/  LOP3.LUT R4, R4, 0x60, RZ, 0x3c, !PT ;  /* 0x0000006004047812 */ /* 0x000fe200078e3cff */
[----:B------:R-:W0:Y:S04]  /*1e000*/  LDC R42, c[0x0][0x3c4] ;  /* 0x0000f100ff2a7b82 */ /* 0x000e280000000800 */
[----:B------:R-:W3:Y:S04]  /*1e010*/  LDG.E.U16 R13, desc[UR8][R12.64] ;  /* 0x000000080c0d7981 */ /* 0x000ee8000c1e1500 */
[----:B------:R1:W-:Y:S04]  /*1e020*/  STS.U16 [R4+UR4+0x10700], R87 ;  /* 0x0107005704007988 */ /* 0x0003e80008000404 */
[----:B-1----:R-:W3:Y:S01]  /*1e030*/  LDL.64 R86, [R1+0x918] ;  /* 0x0009180001567983 */ /* 0x002ee20000100a00 */
[----:B----4-:R-:W-:-:S03]  /*1e040*/  IMAD.WIDE R14, R2, 0x2, R22 ;  /* 0x00000002020e7825 */ /* 0x010fc600078e0216 */
[----:B------:R1:W4:Y:S04]  /*1e050*/  LDG.E.U16 R23, desc[UR8][R16.64] ;  /* 0x0000000810177981 */ /* 0x000328000c1e1500 */
[----:B------:R-:W3:Y:S01]  /*1e060*/  LDG.E.U16 R22, desc[UR8][R14.64] ;  /* 0x000000080e167981 */ /* 0x000ee2000c1e1500 */
[----:B-1----:R-:W-:-:S03]  /*1e070*/  IMAD.WIDE R16, R2, 0x2, R40 ;  /* 0x0000000202107825 */ /* 0x002fc600078e0228 */
[----:B------:R-:W3:Y:S01]  /*1e080*/  LDL.64 R40, [R1+0x8a0] ;  /* 0x0008a00001287983 */ /* 0x000ee20000100a00 */
[----:B-----5:R-:W-:-:S04]  /*1e090*/  IMAD.WIDE R18, R2, 0x2, R18 ;  /* 0x0000000202127825 */ /* 0x020fc800078e0212 */
[C---:B------:R-:W-:Y:S01]  /*1e0a0*/  IMAD.WIDE R38, R2.reuse, 0x2, R38 ;  /* 0x0000000202267825 */ /* 0x040fe200078e0226 */
[----:B------:R1:W5:Y:S03]  /*1e0b0*/  LDG.E.U16 R11, desc[UR8][R18.64] ;  /* 0x00000008120b7981 */ /* 0x000366000c1e1500 */
[C---:B-1----:R-:W-:Y:S02]  /*1e0c0*/  IMAD.WIDE R18, R2.reuse, 0x2, R62 ;  /* 0x0000000202127825 */ /* 0x042fe400078e023e */
[----:B------:R-:W4:Y:S04]  /*1e0d0*/  LDL.64 R62, [R1+0x858] ;  /* 0x00085800013e7983 */ /* 0x000f280000100a00 */
[----:B------:R1:W4:Y:S01]  /*1e0e0*/  LDG.E.U16 R12, desc[UR8][R18.64] ;  /* 0x00000008120c7981 */ /* 0x000322000c1e1500 */
[----:B------:R-:W-:-:S03]  /*1e0f0*/  IMAD.WIDE R14, R2, 0x2, R20 ;  /* 0x00000002020e7825 */ /* 0x000fc600078e0214 */
[----:B------:R0:W4:Y:S01]  /*1e100*/  LDG.E.U16 R21, desc[UR8][R16.64] ;  /* 0x0000000810157981 */ /* 0x000122000c1e1500 */
[----:B------:R-:W-:-:S03]  /*1e110*/  IMAD.WIDE R36, R2, 0x2, R36 ;  /* 0x0000000202247825 */ /* 0x000fc600078e0224 */
[----:B------:R-:W4:Y:S01]  /*1e120*/  LDG.E.U16 R14, desc[UR8][R14.64] ;  /* 0x000000080e0e7981 */ /* 0x000f22000c1e1500 */
[----:B-1----:R-:W-:-:S03]  /*1e130*/  IMAD.WIDE R18, R2, 0x2, R54 ;  /* 0x0000000202127825 */ /* 0x002fc600078e0236 */
[----:B------:R-:W4:Y:S01]  /*1e140*/  LDL.64 R54, [R1+0x880] ;  /* 0x0008800001367983 */ /* 0x000f220000100a00 */
[----:B0-----:R-:W-:-:S03]  /*1e150*/  IMAD.WIDE R16, R2, 0x2, R60 ;  /* 0x0000000202107825 */ /* 0x001fc600078e023c */
[----:B------:R0:W5:Y:S04]  /*1e160*/  LDG.E.U16 R20, desc[UR8][R36.64] ;  /* 0x0000000824147981 */ /* 0x000168000c1e1500 */
[----:B------:R1:W5:Y:S01]  /*1e170*/  LDG.E.U16 R15, desc[UR8][R38.64] ;  /* 0x00000008260f7981 */ /* 0x000362000c1e1500 */
[----:B------:R-:W-:-:S03]  /*1e180*/  IMAD.WIDE R46, R2, 0x2, R46 ;  /* 0x00000002022e7825 */ /* 0x000fc600078e022e */
[----:B------:R-:W5:Y:S01]  /*1e190*/  LDG.E.U16 R16, desc[UR8][R16.64] ;  /* 0x0000000810107981 */ /* 0x000f62000c1e1500 */
[----:B0-----:R-:W-:-:S03]  /*1e1a0*/  IMAD.WIDE R36, R2, 0x2, R58 ;  /* 0x0000000202247825 */ /* 0x001fc600078e023a */
[----:B------:R-:W5:Y:S01]  /*1e1b0*/  LDG.E.U16 R18, desc[UR8][R18.64] ;  /* 0x0000000812127981 */ /* 0x000f62000c1e1500 */
[----:B-1----:R-:W-:-:S03]  /*1e1c0*/  IMAD.WIDE R38, R2, 0x2, R52 ;  /* 0x0000000202267825 */ /* 0x002fc600078e0234 */
[----:B------:R-:W5:Y:S04]  /*1e1d0*/  LDL.64 R52, [R1+0x878] ;  /* 0x0008780001347983 */ /* 0x000f680000100a00 */
[----:B------:R0:W5:Y:S04]  /*1e1e0*/  LDG.E.U16 R17, desc[UR8][R36.64] ;  /* 0x0000000824117981 */ /* 0x000168000c1e1500 */
[----:B------:R1:W5:Y:S04]  /*1e1f0*/  LDG.E.U16 R19, desc[UR8][R38.64] ;  /* 0x0000000826137981 */ /* 0x000368000c1e1500 */
[----:B------:R-:W5:Y:S01]  /*1e200*/  LDL.64 R60, [R1+0x8f8] ;  /* 0x0008f800013c7983 */ /* 0x000f620000100a00 */
[----:B0-----:R-:W-:-:S03]  /*1e210*/  IMAD.WIDE R36, R2, 0x2, R56 ;  /* 0x0000000202247825 */ /* 0x001fc600078e0238 */
[----:B------:R-:W5:Y:S01]  /*1e220*/  LDL.64 R58, [R1+0x8e0] ;  /* 0x0008e000013a7983 */ /* 0x000f620000100a00 */
[----:B-1----:R-:W-:-:S03]  /*1e230*/  IMAD.WIDE R38, R2, 0x2, R50 ;  /* 0x0000000202267825 */ /* 0x002fc600078e0232 */
[----:B------:R-:W5:Y:S04]  /*1e240*/  LDL.64 R56, [R1+0x8d8] ;  /* 0x0008d80001387983 */ /* 0x000f680000100a00 */
[----:B------:R-:W5:Y:S01]  /*1e250*/  LDG.E.U16 R46, desc[UR8][R46.64] ;  /* 0x000000082e2e7981 */ /* 0x000f62000c1e1500 */
[----:B------:R-:W-:-:S03]  /*1e260*/  IMAD R42, R42, 0x7, RZ ;  /* 0x000000072a2a7824 */ /* 0x000fc600078e02ff */
[----:B------:R-:W5:Y:S04]  /*1e270*/  LDG.E.U16 R35, desc[UR8][R36.64] ;  /* 0x0000000824237981 */ /* 0x000f68000c1e1500 */
[----:B------:R2:W5:Y:S02]  /*1e280*/  LDG.E.U16 R47, desc[UR8][R38.64] ;  /* 0x00000008262f7981 */ /* 0x000564000c1e1500 */
[----:B--2---:R-:W-:-:S05]  /*1e290*/  IMAD.WIDE R38, R2, 0x2, R44 ;  /* 0x0000000202267825 */ /* 0x004fca00078e022c */
[----:B------:R0:W2:Y:S02]  /*1e2a0*/  LDG.E.U16 R50, desc[UR8][R38.64] ;  /* 0x0000000826327981 */ /* 0x0000a4000c1e1500 */
[C---:B0-----:R-:W-:Y:S02]  /*1e2b0*/  IMAD.WIDE R38, R2.reuse, 0x2, R66 ;  /* 0x0000000202267825 */ /* 0x041fe400078e0242 */
[----:B------:R-:W2:Y:S02]  /*1e2c0*/  LDL.64 R66, [R1+0x830] ;  /* 0x0008300001427983 */ /* 0x000ea40000100a00 */
[----:B------:R-:W-:Y:S02]  /*1e2d0*/  IMAD.WIDE R36, R2, 0x2, R48 ;  /* 0x0000000202247825 */ /* 0x000fe400078e0230 */
[----:B------:R-:W2:Y:S02]  /*1e2e0*/  LDG.E.U16 R51, desc[UR8][R38.64] ;  /* 0x0000000826337981 */ /* 0x000ea4000c1e1500 */
[----:B------:R-:W-:-:S02]  /*1e2f0*/  IMAD.WIDE R44, R42, 0x2, R134 ;  /* 0x000000022a2c7825 */ /* 0x000fc400078e0286 */
[----:B------:R0:W2:Y:S02]  /*1e300*/  LDG.E.U16 R49, desc[UR8][R36.64] ;  /* 0x0000000824317981 */ /* 0x0000a4000c1e1500 */
[----:B------:R-:W-:-:S04]  /*1e310*/  IMAD.WIDE R44, R2, 0x2, R44 ;  /* 0x00000002022c7825 */ /* 0x000fc800078e022c */
[----:B0-----:R-:W-:-:S04]  /*1e320*/  IMAD.WIDE R36, R42, 0x2, R136 ;  /* 0x000000022a247825 */ /* 0x001fc800078e0288 */
[----:B------:R-:W-:-:S04]  /*1e330*/  IMAD.WIDE R36, R2, 0x2, R36 ;  /* 0x0000000202247825 */ /* 0x000fc800078e0224 */
[----:B------:R-:W-:-:S04]  /*1e340*/  IMAD.WIDE R38, R2, 0x2, R84 ;  /* 0x0000000202267825 */ /* 0x000fc800078e0254 */
[----:B---3--:R-:W-:-:S05]  /*1e350*/  IMAD.WIDE R40, R2, 0x2, R40 ;  /* 0x0000000202287825 */ /* 0x008fca00078e0228 */
[----:B------:R4:W3:Y:S02]  /*1e360*/  LDG.E.U16 R48, desc[UR8][R40.64] ;  /* 0x0000000828307981 */ /* 0x0008e4000c1e1500 */
[C---:B----4-:R-:W-:Y:S02]  /*1e370*/  IMAD.WIDE R40, R2.reuse, 0x2, R54 ;  /* 0x0000000202287825 */ /* 0x050fe400078e0236 */
[----:B------:R-:W4:Y:S04]  /*1e380*/  LDG.E.U16 R54, desc[UR8][R44.64] ;  /* 0x000000082c367981 */ /* 0x000f28000c1e1500 */
[----:B------:R0:W4:Y:S01]  /*1e390*/  LDG.E.U16 R55, desc[UR8][R36.64] ;  /* 0x0000000824377981 */ /* 0x000122000c1e1500 */
[----:B-----5:R-:W-:-:S03]  /*1e3a0*/  IMAD.WIDE R42, R2, 0x2, R52 ;  /* 0x00000002022a7825 */ /* 0x020fc600078e0234 */
[----:B------:R1:W5:Y:S04]  /*1e3b0*/  LDG.E.U16 R52, desc[UR8][R40.64] ;  /* 0x0000000828347981 */ /* 0x000368000c1e1500 */
[----:B------:R1:W4:Y:S01]  /*1e3c0*/  LDG.E.U16 R53, desc[UR8][R42.64] ;  /* 0x000000082a357981 */ /* 0x000322000c1e1500 */
[----:B0-----:R-:W-:-:S04]  /*1e3d0*/  IMAD.WIDE R36, R2, 0x2, R86 ;  /* 0x0000000202247825 */ /* 0x001fc800078e0256 */
[----:B-1----:R-:W-:-:S04]  /*1e3e0*/  IMAD.WIDE R40, R2, 0x2, R60 ;  /* 0x0000000202287825 */ /* 0x002fc800078e023c */
[C---:B------:R-:W-:Y:S02]  /*1e3f0*/  IMAD.WIDE R42, R2.reuse, 0x2, R58 ;  /* 0x00000002022a7825 */ /* 0x040fe400078e023a */
[----:B------:R0:W4:Y:S02]  /*1e400*/  LDG.E.U16 R58, desc[UR8][R40.64] ;  /* 0x00000008283a7981 */ /* 0x000124000c1e1500 */
[C---:B------:R-:W-:Y:S02]  /*1e410*/  IMAD.WIDE R44, R2.reuse, 0x2, R56 ;  /* 0x00000002022c7825 */ /* 0x040fe400078e0238 */
[----:B------:R1:W4:Y:S04]  /*1e420*/  LDG.E.U16 R56, desc[UR8][R36.64] ;  /* 0x0000000824387981 */ /* 0x000328000c1e1500 */
[----:B------:R1:W4:Y:S01]  /*1e430*/  LDG.E.U16 R57, desc[UR8][R38.64] ;  /* 0x0000000826397981 */ /* 0x000322000c1e1500 */
[----:B0-----:R-:W-:-:S03]  /*1e440*/  IMAD.WIDE R40, R2, 0x2, R78 ;  /* 0x0000000202287825 */ /* 0x001fc600078e024e */
[----:B------:R0:W4:Y:S01]  /*1e450*/  LDG.E.U16 R59, desc[UR8][R42.64] ;  /* 0x000000082a3b7981 */ /* 0x000122000c1e1500 */
[----:B-1----:R-:W-:-:S03]  /*1e460*/  IMAD.WIDE R36, R2, 0x2, R82 ;  /* 0x0000000202247825 */ /* 0x002fc600078e0252 */
[----:B------:R1:W4:Y:S01]  /*1e470*/  LDG.E.U16 R60, desc[UR8][R44.64] ;  /* 0x000000082c3c7981 */ /* 0x000322000c1e1500 */
[----:B------:R-:W-:-:S03]  /*1e480*/  IMAD.WIDE R38, R2, 0x2, R80 ;  /* 0x0000000202267825 */ /* 0x000fc600078e0250 */
[----:B------:R1:W4:Y:S01]  /*1e490*/  LDG.E.U16 R61, desc[UR8][R36.64] ;  /* 0x00000008243d7981 */ /* 0x000322000c1e1500 */
[----:B0-----:R-:W-:-:S04]  /*1e4a0*/  IMAD.WIDE R42, R2, 0x2, R64 ;  /* 0x00000002022a7825 */ /* 0x001fc800078e0240 */
[C---:B-1----:R-:W-:Y:S01]  /*1e4b0*/  IMAD.WIDE R44, R2.reuse, 0x2, R62 ;  /* 0x00000002022c7825 */ /* 0x042fe200078e023e */
[----:B------:R0:W4:Y:S03]  /*1e4c0*/  LDG.E.U16 R64, desc[UR8][R42.64] ;  /* 0x000000082a407981 */ /* 0x000126000c1e1500 */
[C---:B------:R-:W-:Y:S01]  /*1e4d0*/  IMAD.WIDE R36, R2.reuse, 0x2, R74 ;  /* 0x0000000202247825 */ /* 0x040fe200078e024a */
[----:B------:R1:W4:Y:S04]  /*1e4e0*/  LDG.E.U16 R62, desc[UR8][R38.64] ;  /* 0x00000008263e7981 */ /* 0x000328000c1e1500 */
[----:B------:R1:W4:Y:S01]  /*1e4f0*/  LDG.E.U16 R63, desc[UR8][R40.64] ;  /* 0x00000008283f7981 */ /* 0x000322000c1e1500 */
[----:B0-----:R-:W-:-:S03]  /*1e500*/  IMAD.WIDE R42, R2, 0x2, R68 ;  /* 0x00000002022a7825 */ /* 0x001fc600078e0244 */
[----:B------:R2:W4:Y:S01]  /*1e510*/  LDG.E.U16 R65, desc[UR8][R44.64] ;  /* 0x000000082c417981 */ /* 0x000522000c1e1500 */
[----:B-1----:R-:W-:-:S03]  /*1e520*/  IMAD.WIDE R38, R2, 0x2, R72 ;  /* 0x0000000202267825 */ /* 0x002fc600078e0248 */
[----:B------:R0:W4:Y:S01]  /*1e530*/  LDG.E.U16 R36, desc[UR8][R36.64] ;  /* 0x0000000824247981 */ /* 0x000122000c1e1500 */
[----:B------:R-:W-:-:S03]  /*1e540*/  IMAD.WIDE R40, R2, 0x2, R70 ;  /* 0x0000000202287825 */ /* 0x000fc600078e0246 */
[----:B------:R1:W4:Y:S04]  /*1e550*/  LDG.E.U16 R38, desc[UR8][R38.64] ;  /* 0x0000000826267981 */ /* 0x000328000c1e1500 */
[----:B------:R-:W4:Y:S04]  /*1e560*/  LDG.E.U16 R40, desc[UR8][R40.64] ;  /* 0x0000000828287981 */ /* 0x000f28000c1e1500 */
[----:B------:R-:W4:Y:S01]  /*1e570*/  LDG.E.U16 R42, desc[UR8][R42.64] ;  /* 0x000000082a2a7981 */ /* 0x000f22000c1e1500 */
[----:B--2---:R-:W-:-:S06]  /*1e580*/  IMAD.WIDE R44, R2, 0x2, R66 ;  /* 0x00000002022c7825 */ /* 0x004fcc00078e0242 */
[----:B------:R-:W2:Y:S01]  /*1e590*/  LDG.E.U16 R44, desc[UR8][R44.64] ;  /* 0x000000082c2c7981 */ /* 0x000ea2000c1e1500 */
[C---:B------:R-:W-:Y:S02]  /*1e5a0*/  LOP3.LUT R69, R77.reuse, 0x10, RZ, 0xc0, !PT ;  /* 0x000000104d457812 */ /* 0x040fe400078ec0ff */
[----:B------:R-:W-:-:S03]  /*1e5b0*/  LOP3.LUT R74, R77, 0x10, RZ, 0xc0, !PT ;  /* 0x000000104d4a7812 */ /* 0x000fc600078ec0ff */
[----:B------:R-:W-:Y:S01]  /*1e5c0*/  IMAD.SHL.U32 R69, R69, 0x4, RZ ;  /* 0x0000000445457824 */ /* 0x000fe200078e00ff */
[----:B------:R0:W-:Y:S01]  /*1e5d0*/  STS.U16 [R4+UR4+0x19300], R5 ;  /* 0x0193000504007988 */ /* 0x0001e20008000404 */
[----:B------:R-:W-:Y:S01]  /*1e5e0*/  IMAD.SHL.U32 R74, R74, 0x4, RZ ;  /* 0x000000044a4a7824 */ /* 0x000fe200078e00ff */
[----:B------:R-:W-:-:S04]  /*1e5f0*/  IADD3 R138, PT, PT, R3, 0x80, RZ ;  /* 0x00000080038a7810 */ /* 0x000fc80007ffe0ff */
[----:B------:R-:W-:Y:S02]  /*1e600*/  IADD3 R74, PT, PT, R74, R3, RZ ;  /* 0x000000034a4a7210 */ /* 0x000fe40007ffe0ff */
[----:B0-----:R-:W-:-:S04]  /*1e610*/  IADD3 R5, PT, PT, R69, 0x37, RZ ;  /* 0x0000003745057810 */ /* 0x001fc80007ffe0ff */
[C---:B------:R-:W-:Y:S01]  /*1e620*/  LOP3.LUT R3, R138.reuse, R5, RZ, 0xfc, !PT ;  /* 0x000000058a037212 */ /* 0x040fe200078efcff */
[----:B------:R-:W-:Y:S01]  /*1e630*/  VIADD R5, R69, 0x35 ;  /* 0x0000003545057836 */ /* 0x000fe20000000000 */
[----:B------:R-:W-:Y:S02]  /*1e640*/  STS.U16 [R4+UR4+0x10300], R107 ;  /* 0x0103006b04007988 */ /* 0x000fe40008000404 */
[----:B------:R-:W-:Y:S01]  /*1e650*/  ISETP.GE.AND P4, PT, R139, R3, PT ;  /* 0x000000038b00720c */ /* 0x000fe20003f86270 */
[----:B------:R-:W-:Y:S01]  /*1e660*/  VIADD R3, R69, 0x33 ;  /* 0x0000003345037836 */ /* 0x000fe20000000000 */
[----:B------:R-:W-:Y:S01]  /*1e670*/  STS.U16 [R4+UR4+0x18300], R105 ;  /* 0x0183006904007988 */ /* 0x000fe20008000404 */
[----:B------:R-:W-:-:S03]  /*1e680*/  LOP3.LUT R5, R138, R5, RZ, 0xfc, !PT ;  /* 0x000000058a057212 */ /* 0x000fc600078efcff */
        /* <DEDUP_REMOVED lines=25> */
[----:B------:R-:W-:Y:S01]  /*1e820*/  STS.U16 [R4+UR4+0x1bb00], R51 ;  /* 0x01bb003304007988 */ /* 0x000fe20008000404 */
[----:B------:R-:W-:-:S02]  /*1e830*/  LOP3.LUT R37, R77, 0x3f, RZ, 0xc0, !PT ;  /* 0x0000003f4d257812 */ /* 0x000fc400078ec0ff */
[----:B------:R-:W-:Y:S02]  /*1e840*/  ISETP.GE.AND P6, PT, R139, R5, PT ;  /* 0x000000058b00720c */ /* 0x000fe40003fc6270 */
[C---:B------:R-:W-:Y:S01]  /*1e850*/  LOP3.LUT R5, R138.reuse, R3, RZ, 0xfc, !PT ;  /* 0x000000038a057212 */ /* 0x040fe200078efcff */
[----:B------:R-:W-:Y:S01]  /*1e860*/  VIADD R3, R69, 0x31 ;  /* 0x0000003145037836 */ /* 0x000fe20000000000 */
[----:B-1----:R-:W-:Y:S01]  /*1e870*/  LOP3.LUT R39, R77, 0x40, RZ, 0xc0, !PT ;  /* 0x000000404d277812 */ /* 0x002fe200078ec0ff */
[----:B------:R-:W-:Y:S01]  /*1e880*/  IMAD.SHL.U32 R37, R37, 0x2, RZ ;  /* 0x0000000225257824 */ /* 0x000fe200078e00ff */
[----:B------:R-:W-:Y:S02]  /*1e890*/  UMOV UR70, 0x1 ;  /* 0x0000000100467882 */ /* 0x000fe40000000000 */
[----:B------:R-:W-:Y:S01]  /*1e8a0*/  LOP3.LUT R3, R138, R3, RZ, 0xfc, !PT ;  /* 0x000000038a037212 */ /* 0x000fe200078efcff */
[----:B------:R-:W-:-:S04]  /*1e8b0*/  @!UP0 UIADD3 UR70, UPT, UPT, -UR70, 0x100000, URZ ;  /* 0x0010000046468890 */ /* 0x000fc8000fffe1ff */
[----:B------:R-:W-:Y:S02]  /*1e8c0*/  @!UP0 USHF.L.U32 UR71, UR70, 0xb, URZ ;  /* 0x0000000b46478899 */ /* 0x000fe400080006ff */
[----:B------:R-:W-:Y:S01]  /*1e8d0*/  @!UP0 USHF.L.U32 UR70, UR70, 0x1, URZ ;  /* 0x0000000146468899 */ /* 0x000fe200080006ff */
[----:B------:R-:W-:Y:S02]  /*1e8e0*/  LEA R37, R39, R37, 0x8 ;  /* 0x0000002527257211 */ /* 0x000fe400078e40ff */
[----:B0-----:R-:W-:Y:S02]  /*1e8f0*/  SEL R10, RZ, 0x4, P6 ;  /* 0x00000004ff0a7807 */ /* 0x001fe40003000000 */
[----:B------:R-:W-:Y:S02]  /*1e900*/  IADD3 R6, PT, PT, R69, 0x34, RZ ;  /* 0x0000003445067810 */ /* 0x000fe40007ffe0ff */
[----:B------:R-:W-:Y:S02]  /*1e910*/  ISETP.GE.AND P6, PT, R139, R3, PT ;  /* 0x000000038b00720c */ /* 0x000fe40003fc6270 */
[----:B------:R-:W-:-:S02]  /*1e920*/  IADD3 R3, PT, PT, R69, 0x30, RZ ;  /* 0x0000003045037810 */ /* 0x000fc40007ffe0ff */
[----:B------:R-:W-:Y:S01]  /*1e930*/  LOP3.LUT R37, R37, 0x70, RZ, 0x3c, !PT ;  /* 0x0000007025257812 */ /* 0x000fe200078e3cff */
[----:B------:R-:W-:Y:S01]  /*1e940*/  VOTEU.ALL UP1, P1 ;  /* 0x0000000000ff7886 */ /* 0x000fe20000820000 */
[----:B------:R-:W-:Y:S02]  /*1e950*/  SEL R12, RZ, 0x1, P4 ;  /* 0x00000001ff0c7807 */ /* 0x000fe40002000000 */
[C---:B------:R-:W-:Y:S02]  /*1e960*/  LOP3.LUT R6, R138.reuse, R6, RZ, 0xfc, !PT ;  /* 0x000000068a067212 */ /* 0x040fe400078efcff */
[----:B------:R-:W-:Y:S02]  /*1e970*/  ISETP.GE.AND P4, PT, R139, R5, PT ;  /* 0x000000058b00720c */ /* 0x000fe40003f86270 */
[C---:B------:R-:W-:Y:S02]  /*1e980*/  IADD3 R5, PT, PT, R69.reuse, 0x3d, RZ ;  /* 0x0000003d45057810 */ /* 0x040fe40007ffe0ff */
[----:B------:R-:W-:Y:S01]  /*1e990*/  LOP3.LUT R3, R138, R3, RZ, 0xfc, !PT ;  /* 0x000000038a037212 */ /* 0x000fe200078efcff */
[----:B------:R-:W-:Y:S01]  /*1e9a0*/  VIADD R14, R69, 0x3f ;  /* 0x0000003f450e7836 */ /* 0x000fe20000000000 */
[----:B------:R-:W-:-:S02]  /*1e9b0*/  ISETP.GE.AND P5, PT, R139, R6, PT ;  /* 0x000000068b00720c */ /* 0x000fc40003fa6270 */
[----:B------:R-:W-:Y:S02]  /*1e9c0*/  LOP3.LUT R5, R138, R5, RZ, 0xfc, !PT ;  /* 0x000000058a057212 */ /* 0x000fe400078efcff */
[C---:B------:R-:W-:Y:S01]  /*1e9d0*/  IADD3 R15, PT, PT, R69.reuse, 0x3e, RZ ;  /* 0x0000003e450f7810 */ /* 0x040fe20007ffe0ff */
[C---:B------:R-:W-:Y:S01]  /*1e9e0*/  VIADD R13, R69.reuse, 0x3b ;  /* 0x0000003b450d7836 */ /* 0x040fe20000000000 */
[----:B------:R-:W-:Y:S01]  /*1e9f0*/  SEL R70, RZ, 0x7fff8, P5 ;  /* 0x0007fff8ff467807 */ /* 0x000fe20002800000 */
[----:B-----5:R-:W-:Y:S04]  /*1ea00*/  STS.U16 [R4+UR4+0x13f00], R52 ;  /* 0x013f003404007988 */ /* 0x020fe80008000404 */
[----:B----4-:R0:W-:Y:S02]  /*1ea10*/  STS.U16 [R4+UR4+0x1bf00], R53 ;  /* 0x01bf003504007988 */ /* 0x0101e40008000404 */
[----:B0-----:R-:W-:-:S05]  /*1ea20*/  VIADD R4, R69, 0x36 ;  /* 0x0000003645047836 */ /* 0x001fca0000000000 */
[----:B------:R-:W-:-:S04]  /*1ea30*/  LOP3.LUT R4, R138, R4, RZ, 0xfc, !PT ;  /* 0x000000048a047212 */ /* 0x000fc800078efcff */
[----:B------:R-:W-:Y:S02]  /*1ea40*/  ISETP.GE.AND P3, PT, R139, R4, PT ;  /* 0x000000048b00720c */ /* 0x000fe40003f66270 */
[----:B------:R-:W-:-:S04]  /*1ea50*/  IADD3 R4, PT, PT, R69, 0x32, RZ ;  /* 0x0000003245047810 */ /* 0x000fc80007ffe0ff */
[C---:B------:R-:W-:Y:S02]  /*1ea60*/  LOP3.LUT R4, R138.reuse, R4, RZ, 0xfc, !PT ;  /* 0x000000048a047212 */ /* 0x040fe400078efcff */
[----:B------:R-:W-:Y:S02]  /*1ea70*/  SEL R11, RZ, 0x1fffe, P3 ;  /* 0x0001fffeff0b7807 */ /* 0x000fe40001800000 */
[----:B------:R-:W-:Y:S01]  /*1ea80*/  ISETP.GE.AND P3, PT, R139, R4, PT ;  /* 0x000000048b00720c */ /* 0x000fe20003f66270 */
[----:B------:R-:W-:Y:S01]  /*1ea90*/  VIADD R4, R69, 0x3c ;  /* 0x0000003c45047836 */ /* 0x000fe20000000000 */
[----:B------:R0:W-:Y:S02]  /*1eaa0*/  STS.U16 [R37+UR4+0x10380], R54 ;  /* 0x0103803625007988 */ /* 0x0001e40008000404 */
[----:B------:R-:W-:Y:S02]  /*1eab0*/  SEL R8, RZ, 0x1fffe, P3 ;  /* 0x0001fffeff087807 */ /* 0x000fe40001800000 */
[----:B------:R0:W-:Y:S01]  /*1eac0*/  STS.U16 [R37+UR4+0x18380], R55 ;  /* 0x0183803725007988 */ /* 0x0001e20008000404 */
[----:B------:R-:W-:-:S03]  /*1ead0*/  LOP3.LUT R4, R138, R4, RZ, 0xfc, !PT ;  /* 0x000000048a047212 */ /* 0x000fc600078efcff */
[----:B------:R0:W-:Y:S01]  /*1eae0*/  STS.U16 [R37+UR4+0x10780], R34 ;  /* 0x0107802225007988 */ /* 0x0001e20008000404 */
[----:B------:R-:W-:-:S03]  /*1eaf0*/  ISETP.GE.AND P3, PT, R139, R3, PT ;  /* 0x000000038b00720c */ /* 0x000fc60003f66270 */
        /* <DEDUP_REMOVED lines=28> */
[----:B--2---:R0:W-:Y:S01]  /*1ecc0*/  STS.U16 [R37+UR4+0x1bf80], R44 ;  /* 0x01bf802c25007988 */ /* 0x0041e20008000404 */
[----:B------:R1:W-:Y:S06]  /*1ecd0*/  MEMBAR.ALL.CTA ;  /* 0x0000000000007992 */ /* 0x0003ec0000008000 */
[----:B-1----:R-:W-:Y:S04]  /*1ece0*/  FENCE.VIEW.ASYNC.S ;  /* 0x00000000000073c6 */ /* 0x002fe80000000000 */
[----:B------:R-:W1:Y:S02]  /*1ecf0*/  FENCE.VIEW.ASYNC.S ;  /* 0x00000000000073c6 */ /* 0x000e640000000000 */
[----:B-1----:R0:W1:Y:S01]  /*1ed00*/  @!UP1 SYNCS.EXCH.64 URZ, [UR4+0x38010], UR70 ;  /* 0x0380104604ff95b2 */ /* 0x0020620008000100 */
[----:B------:R-:W-:Y:S01]  /*1ed10*/  SEL R9, RZ, 0x1, P4 ;  /* 0x00000001ff097807 */ /* 0x000fe20002000000 */
[----:B-1----:R-:W-:Y:S01]  /*1ed20*/  BAR.SYNC.DEFER_BLOCKING 0x0 ;  /* 0x0000000000007b1d */ /* 0x002fe20000010000 */
[----:B------:R-:W-:-:S02]  /*1ed30*/  ISETP.GE.AND P5, PT, R139, R5, PT ;  /* 0x000000058b00720c */ /* 0x000fc40003fa6270 */
[----:B------:R-:W-:Y:S02]  /*1ed40*/  ISETP.GE.AND P4, PT, R139, R4, PT ;  /* 0x000000048b00720c */ /* 0x000fe40003f86270 */
[C---:B------:R-:W-:Y:S02]  /*1ed50*/  LOP3.LUT R14, R138.reuse, R14, RZ, 0xfc, !PT ;  /* 0x0000000e8a0e7212 */ /* 0x040fe400078efcff */
[----:B------:R-:W-:Y:S02]  /*1ed60*/  LOP3.LUT R15, R138, R15, RZ, 0xfc, !PT ;  /* 0x0000000f8a0f7212 */ /* 0x000fe400078efcff */
[----:B------:R-:W-:Y:S02]  /*1ed70*/  SEL R71, RZ, 0x4, P6 ;  /* 0x00000004ff477807 */ /* 0x000fe40003000000 */
[----:B------:R-:W-:Y:S01]  /*1ed80*/  SEL R3, RZ, 0x7fff8, P3 ;  /* 0x0007fff8ff037807 */ /* 0x000fe20001800000 */
[----:B0-----:R-:W-:Y:S06]  /*1ed90*/  @P2 BRA `(.L_x_13) ;  /* 0x0000000000b82947 */ /* 0x001fec0003800000 */
[----:B------:R-:W2:Y:S04]  /*1eda0*/  LDL R19, [R1+0x8] ;  /* 0x0000080001137983 */ /* 0x000ea80000100800 */
[----:B------:R-:W3:Y:S01]  /*1edb0*/  LDL R18, [R1+0x804] ;  /* 0x0008040001127983 */ /* 0x000ee20000100800 */
[----:B------:R-:W-:Y:S02]  /*1edc0*/  ELECT P3, URZ, PT ;  /* 0x0000000000ff782f */ /* 0x000fe40003860000 */
[----:B------:R-:W-:Y:S02]  /*1edd0*/  MOV.SPILL R16, UR5 ;  /* 0x0000000500107c02 */ /* 0x000fe40009000f00 */
[----:B------:R-:W-:Y:S02]  /*1ede0*/  MOV.SPILL R17, UR4 ;  /* 0x0000000400117c02 */ /* 0x000fe40009000f00 */
[----:B--2---:R-:W-:-:S13]  /*1edf0*/  R2UR UR70, R19 ;  /* 0x00000000134672ca */ /* 0x004fda00000e0000 */
[----:B------:R-:W-:Y:S02]  /*1ee00*/  MOV R4, UR70 ;  /* 0x0000004600047c02 */ /* 0x000fe40008000f00 */
[----:B---3--:R-:W-:Y:S02]  /*1ee10*/  R2UR UR70, R18 ;  /* 0x00000000124672ca */ /* 0x008fe400000e0000 */
[----:B------:R-:W2:Y:S01]  /*1ee20*/  LDL R18, [R1+0xf54] ;  /* 0x000f540001127983 */ /* 0x000ea20000100800 */
[----:B------:R-:W-:Y:S01]  /*1ee30*/  @P3 IMAD.MOV.U32 R7, RZ, RZ, 0x40004040 ;  /* 0x40004040ff073424 */ /* 0x000fe200078e00ff */
[----:B------:R-:W-:Y:S01]  /*1ee40*/  @P3 MOV R5, 0x40004040 ;  /* 0x4000404000053802 */ /* 0x000fe20000000f00 */
[----:B------:R-:W-:Y:S01]  /*1ee50*/  UMOV UR4, 0x0 ;  /* 0x0000000000047882 */ /* 0x000fe20000000000 */
[----:B------:R-:W-:Y:S02]  /*1ee60*/  UMOV UR5, 0x4208490 ;  /* 0x0420849000057882 */ /* 0x000fe40000000000 */
[----:B------:R-:W-:Y:S01]  /*1ee70*/  @P3 R2UR UR71, R5 ;  /* 0x00000000054732ca */ /* 0x000fe200000e0000 */
[----:B------:R-:W-:Y:S01]  /*1ee80*/  IMAD.MOV.U32 R5, RZ, RZ, RZ ;  /* 0x000000ffff057224 */ /* 0x000fe200078e00ff */
[----:B------:R-:W-:-:S03]  /*1ee90*/  @P3 R2UR UR73, R7 ;  /* 0x00000000074932ca */ /* 0x000fc600000e0000 */
[----:B------:R-:W-:Y:S01]  /*1eea0*/  IMAD.U32 R6, RZ, RZ, UR70 ;  /* 0x00000046ff067e24 */ /* 0x000fe2000f8e00ff */
[----:B------:R-:W-:-:S04]  /*1eeb0*/  @P3 R2UR UR70, R4 ;  /* 0x00000000044632ca */ /* 0x000fc800000e0000 */
[----:B------:R-:W-:-:S13]  /*1eec0*/  @P3 R2UR UR72, R6 ;  /* 0x00000000064832ca */ /* 0x000fda00000e0000 */
[----:B------:R0:W-:Y:S02]  /*1eed0*/  UTCHMMA gdesc[UR70], gdesc[UR72], tmem[UR74], tmem[UR4], idesc[UR5], !UPT ;  /* 0x00ff0448460075ea */ /* 0x0001e4000f80004a */
[----:B0-----:R-:W-:Y:S01]  /*1eee0*/  UMOV UR70, 0x0 ;  /* 0x0000000000467882 */ /* 0x001fe20000000000 */
[----:B------:R-:W-:Y:S01]  /*1eef0*/  UMOV UR71, 0x4208490 ;  /* 0x0420849000477882 */ /* 0x000fe20000000000 */
[----:B------:R-:W-:Y:S01]  /*1ef00*/  UMOV UR72, 0x0 ;  /* 0x0000000000487882 */ /* 0x000fe20000000000 */
[----:B------:R-:W-:Y:S01]  /*1ef10*/  UMOV UR73, 0x4208490 ;  /* 0x0420849000497882 */ /* 0x000fe20000000000 */
[----:B------:R-:W-:Y:S01]  /*1ef20*/  UTCHMMA gdesc[UR40], gdesc[UR10], tmem[UR74], tmem[UR70], idesc[UR71], UPT ;  /* 0x00ff460a280075ea */ /* 0x000fe2000b80004a */
        /* <DEDUP_REMOVED lines=13> */
[----:B------:R0:W-:Y:S01]  /*1f000*/  UTCHMMA gdesc[UR42], gdesc[UR68], tmem[UR74], tmem[UR70], idesc[UR71], UPT ;  /* 0x00ff46442a0075ea */ /* 0x0001e2000b80004a */
[----:B------:R-:W-:-:S02]  /*1f010*/  R2UR.FILL UR5, R16 ;  /* 0x00000000100572ca */ /* 0x000fc400004e0000 */
[----:B------:R-:W-:Y:S02]  /*1f020*/  R2UR.FILL UR4, R17 ;  /* 0x00000000110472ca */ /* 0x000fe400004e0000 */
[----:B--2---:R-:W-:-:S04]  /*1f030*/  IADD3 R4, PT, PT, R18, 0x38010, RZ ;  /* 0x0003801012047810 */ /* 0x004fc80007ffe0ff */
[----:B------:R-:W-:-:S04]  /*1f040*/  @P3 MOV R4, R4 ;  /* 0x0000000400043202 */ /* 0x000fc80000000f00 */
[----:B0-----:R-:W-:-:S13]  /*1f050*/  @P3 R2UR UR70, R4 ;  /* 0x00000000044632ca */ /* 0x001fda00000e0000 */
[----:B------:R0:W-:Y:S01]  /*1f060*/  UTCBAR [UR70], URZ ;  /* 0x000000ff460073e9 */ /* 0x0001e200080000ff */
[----:B------:R-:W-:Y:S01]  /*1f070*/  NOP ;  /* 0x0000000000007918 */ /* 0x000fe20000000000 */
.L_x_13:
[----:B------:R-:W1:Y:S01]  /*1f080*/  SYNCS.PHASECHK.TRANS64.TRYWAIT P6, [UR4+0x38010], RZ ;  /* 0x038010ffff0075a7 */ /* 0x000e6200080c1104 */
[C---:B------:R-:W-:Y:S01]  /*1f090*/  IADD3 R6, PT, PT, R69.reuse, 0x3a, RZ ;  /* 0x0000003a45067810 */ /* 0x040fe20007ffe0ff */
[----:B------:R-:W-:Y:S01]  /*1f0a0*/  VIADD R5, R69, 0x39 ;  /* 0x0000003945057836 */ /* 0x000fe20000000000 */
[----:B------:R-:W-:Y:S01]  /*1f0b0*/  SEL R72, RZ, 0x4, P5 ;  /* 0x00000004ff487807 */ /* 0x000fe20002800000 */
[----:B------:R-:W-:Y:S01]  /*1f0c0*/  IMAD.IADD R11, R12, 0x1, R11 ;  /* 0x000000010c0b7824 */ /* 0x000fe200078e020b */
[C---:B------:R-:W-:Y:S02]  /*1f0d0*/  LOP3.LUT R13, R138.reuse, R13, RZ, 0xfc, !PT ;  /* 0x0000000d8a0d7212 */ /* 0x040fe400078efcff */
[----:B------:R-:W-:Y:S02]  /*1f0e0*/  ISETP.GE.AND P5, PT, R139, R15, PT ;  /* 0x0000000f8b00720c */ /* 0x000fe40003fa6270 */
[----:B------:R-:W-:Y:S02]  /*1f0f0*/  LOP3.LUT R6, R138, R6, RZ, 0xfc, !PT ;  /* 0x000000068a067212 */ /* 0x000fe400078efcff */
[----:B------:R-:W-:-:S02]  /*1f100*/  SEL R4, RZ, 0x7fff8, P4 ;  /* 0x0007fff8ff047807 */ /* 0x000fc40002000000 */
[C---:B------:R-:W-:Y:S02]  /*1f110*/  ISETP.GE.AND P3, PT, R139.reuse, R14, PT ;  /* 0x0000000e8b00720c */ /* 0x040fe40003f66270 */
[----:B------:R-:W-:Y:S01]  /*1f120*/  ISETP.GE.AND P4, PT, R139, R13, PT ;  /* 0x0000000d8b00720c */ /* 0x000fe20003f86270 */
[----:B------:R-:W2:Y:S01]  /*1f130*/  LDC R68, c[0x0][0x3a8] ;  /* 0x0000ea00ff447b82 */ /* 0x000ea20000000800 */
[----:B------:R-:W-:Y:S02]  /*1f140*/  LOP3.LUT R5, R138, R5, RZ, 0xfc, !PT ;  /* 0x000000058a057212 */ /* 0x000fe400078efcff */
[----:B------:R-:W-:Y:S02]  /*1f150*/  SEL R13, RZ, 0x1fffe, P5 ;  /* 0x0001fffeff0d7807 */ /* 0x000fe40002800000 */
[----:B------:R-:W-:Y:S02]  /*1f160*/  IADD3 R14, PT, PT, R69, 0x38, RZ ;  /* 0x00000038450e7810 */ /* 0x000fe40007ffe0ff */
[----:B------:R-:W-:-:S02]  /*1f170*/  ISETP.GE.AND P5, PT, R139, R6, PT ;  /* 0x000000068b00720c */ /* 0x000fc40003fa6270 */
[----:B------:R-:W-:Y:S02]  /*1f180*/  SEL R6, RZ, 0x1, P4 ;  /* 0x00000001ff067807 */ /* 0x000fe40002000000 */
[----:B------:R-:W-:Y:S02]  /*1f190*/  SEL R7, RZ, 0x1, P3 ;  /* 0x00000001ff077807 */ /* 0x000fe40001800000 */
[----:B------:R-:W-:Y:S02]  /*1f1a0*/  ISETP.GE.AND P4, PT, R139, R5, PT ;  /* 0x000000058b00720c */ /* 0x000fe40003f86270 */
[----:B------:R-:W-:Y:S01]  /*1f1b0*/  LOP3.LUT R14, R138, R14, RZ, 0xfc, !PT ;  /* 0x0000000e8a0e7212 */ /* 0x000fe200078efcff */
[----:B------:R-:W-:Y:S01]  /*1f1c0*/  IMAD.IADD R7, R7, 0x1, R13 ;  /* 0x0000000107077824 */ /* 0x000fe200078e020d */
[----:B------:R-:W-:Y:S02]  /*1f1d0*/  SEL R5, RZ, 0x1fffe, P5 ;  /* 0x0001fffeff057807 */ /* 0x000fe40002800000 */
[----:B------:R-:W-:-:S02]  /*1f1e0*/  ISETP.GE.AND P5, PT, R139, R14, PT ;  /* 0x0000000e8b00720c */ /* 0x000fc40003fa6270 */
[----:B------:R-:W-:Y:S02]  /*1f1f0*/  IADD3 R8, PT, PT, R9, R8, RZ ;  /* 0x0000000809087210 */ /* 0x000fe40007ffe0ff */
[----:B------:R-:W-:Y:S02]  /*1f200*/  IADD3 R6, PT, PT, R6, R5, RZ ;  /* 0x0000000506067210 */ /* 0x000fe40007ffe0ff */
[----:B------:R-:W-:Y:S02]  /*1f210*/  SEL R73, RZ, 0x4, P4 ;  /* 0x00000004ff497807 */ /* 0x000fe40002000000 */
[----:B------:R-:W-:Y:S02]  /*1f220*/  SEL R5, RZ, 0x7fff8, P5 ;  /* 0x0007fff8ff057807 */ /* 0x000fe40002800000 */
[----:B------:R-:W-:Y:S02]  /*1f230*/  LOP3.LUT R11, R11, 0x3, RZ, 0xc0, !PT ;  /* 0x000000030b0b7812 */ /* 0x000fe400078ec0ff */
[----:B------:R-:W-:-:S02]  /*1f240*/  LOP3.LUT R8, R8, 0x3, RZ, 0xc0, !PT ;  /* 0x0000000308087812 */ /* 0x000fc400078ec0ff */
[----:B------:R-:W-:Y:S02]  /*1f250*/  LOP3.LUT R7, R7, 0x3, RZ, 0xc0, !PT ;  /* 0x0000000307077812 */ /* 0x000fe400078ec0ff */
[----:B------:R-:W-:Y:S02]  /*1f260*/  LOP3.LUT R6, R6, 0x3, RZ, 0xc0, !PT ;  /* 0x0000000306067812 */ /* 0x000fe400078ec0ff */
[----:B------:R-:W-:Y:S02]  /*1f270*/  IADD3 R70, PT, PT, R11, R70, R10 ;  /* 0x000000460b467210 */ /* 0x000fe40007ffe00a */
[----:B------:R-:W-:Y:S02]  /*1f280*/  IADD3 R71, PT, PT, R8, R3, R71 ;  /* 0x0000000308477210 */ /* 0x000fe40007ffe047 */
[----:B------:R-:W-:Y:S02]  /*1f290*/  IADD3 R72, PT, PT, R7, R4, R72 ;  /* 0x0000000407487210 */ /* 0x000fe40007ffe048 */
[----:B------:R-:W-:Y:S01]  /*1f2a0*/  IADD3 R73, PT, PT, R6, R5, R73 ;  /* 0x0000000506497210 */ /* 0x000fe20007ffe049 */
[----:B-1----:R-:W-:Y:S06]  /*1f2b0*/  @!P6 BRA `(.L_x_14) ;  /* 0x000000c80028e947 */ /* 0x002fec0003800000 */
.L_x_23:
[----:B------:R-:W-:Y:S01]  /*1f2c0*/  BAR.SYNC.DEFER_BLOCKING 0x0 ;  /* 0x0000000000007b1d */ /* 0x000fe20000010000 */
[----:B------:R-:W-:Y:S01]  /*1f2d0*/  VIADD R3, R74, 0x80 ;  /* 0x000000804a037836 */ /* 0x000fe20000000000 */
[----:B------:R-:W-:Y:S02]  /*1f2e0*/  LOP3.LUT R72, R72, 0xf, RZ, 0xc0, !PT ;  /* 0x0000000f48487812 */ /* 0x000fe400078ec0ff */
[----:B------:R-:W-:Y:S02]  /*1f2f0*/  SHF.L.U32 R70, R70, 0x8, RZ ;  /* 0x0000000846467819 */ /* 0x000fe400000006ff */
[-C--:B------:R-:W-:Y:S01]  /*1f300*/  ISETP.GE.AND P6, PT, R139, R3.reuse, PT ;  /* 0x000000038b00720c */ /* 0x080fe20003fc6270 */
[----:B------:R-:W-:Y:S01]  /*1f310*/  IMAD R72, R73, 0x10, R72 ;  /* 0x0000001049487824 */ /* 0x000fe200078e0248 */
[----:B------:R-:W-:Y:S01]  /*1f320*/  LDTM.16dp32bit_t0_t15.x64 R4, tmem[UR7+0x100000] ;  /* 0x10000007000479ee */ /* 0x000fe20008b00000 */
[----:B------:R-:W1:Y:S01]  /*1f330*/  LDTM.16dp32bit_t16_t31.x64 R4, tmem[UR7+0x100040] ;  /* 0x10004007000479ee */ /* 0x000e620008b20000 */
[----:B------:R-:W-:-:S02]  /*1f340*/  ISETP.GT.AND P5, PT, R139, R3, PT ;  /* 0x000000038b00720c */ /* 0x000fc40003fa4270 */
[----:B------:R-:W-:Y:S02]  /*1f350*/  IADD3 R3, PT, PT, R74, 0x82, RZ ;  /* 0x000000824a037810 */ /* 0x000fe40007ffe0ff */
[----:B------:R-:W-:Y:S02]  /*1f360*/  LOP3.LUT R70, R70, 0xf00, RZ, 0xe2, !PT ;  /* 0x00000f0046467812 */ /* 0x000fe400078ee2ff */
[----:B------:R-:W-:Y:S02]  /*1f370*/  ISETP.GE.AND P4, PT, R139, R3, PT ;  /* 0x000000038b00720c */ /* 0x000fe40003f86270 */
[----:B------:R-:W-:Y:S02]  /*1f380*/  LEA R70, R71, R70, 0xc ;  /* 0x0000004647467211 */ /* 0x000fe400078e60ff */
[----:B------:R-:W-:Y:S02]  /*1f390*/  LOP3.LUT R72, R72, 0xff, RZ, 0xc0, !PT ;  /* 0x000000ff48487812 */ /* 0x000fe400078ec0ff */
[----:B------:R-:W-:Y:S01]  /*1f3a0*/  SHF.L.U32 R123, R123, 0x1f, RZ ;  /* 0x0000001f7b7b7819 */ /* 0x000fe200000006ff */
[----:B------:R-:W3:Y:S01]  /*1f3b0*/  @!P1 SYNCS.CCTL.IV [UR4+0x38010] ;  /* 0x03801000ff0099b1 */ /* 0x000ee20008000004 */
[----:B------:R-:W-:Y:S01]  /*1f3c0*/  NOP ;  /* 0x0000000000007918 */ /* 0x000fe20000000000 */
[----:B-12---:R-:W-:Y:S01]  /*1f3d0*/  FMUL R3, R4, R68 ;  /* 0x0000004404037220 */ /* 0x006fe20000400000 */
[----:B------:R-:W-:-:S02]  /*1f3e0*/  VIADD R4, R74, 0x83 ;  /* 0x000000834a047836 */ /* 0x000fc40000000000 */
[-C--:B------:R-:W-:Y:S01]  /*1f3f0*/  FMUL R33, R33, R68.reuse ;  /* 0x0000004421217220 */ /* 0x080fe20000400000 */
[-C--:B------:R-:W-:Y:S01]  /*1f400*/  FMUL R34, R34, R68.reuse ;  /* 0x0000004422227220 */ /* 0x080fe20000400000 */
[-C--:B------:R-:W-:Y:S01]  /*1f410*/  FMUL R35, R35, R68.reuse ;  /* 0x0000004423237220 */ /* 0x080fe20000400000 */
[----:B------:R-:W-:Y:S01]  /*1f420*/  FSEL R3, R3, -INF , P6 ;  /* 0xff80000003037808 */ /* 0x000fe20003000000 */
[----:B------:R-:W-:Y:S01]  /*1f430*/  FMUL R36, R36, R68 ;  /* 0x0000004424247220 */ /* 0x000fe20000400000 */
[----:B------:R-:W-:Y:S01]  /*1f440*/  ISETP.GE.AND P6, PT, R139, R4, PT ;  /* 0x000000048b00720c */ /* 0x000fe20003fc6270 */
[-C--:B------:R-:W-:Y:S01]  /*1f450*/  FMUL R4, R5, R68.reuse ;  /* 0x0000004405047220 */ /* 0x080fe20000400000 */
[----:B------:R-:W-:Y:S01]  /*1f460*/  IADD3 R5, PT, PT, R74, 0x84, RZ ;  /* 0x000000844a057810 */ /* 0x000fe20007ffe0ff */
[-C--:B------:R-:W-:Y:S01]  /*1f470*/  FMUL R37, R37, R68.reuse ;  /* 0x0000004425257220 */ /* 0x080fe20000400000 */
[-C--:B------:R-:W-:Y:S01]  /*1f480*/  FMUL R38, R38, R68.reuse ;  /* 0x0000004426267220 */ /* 0x080fe20000400000 */
[-C--:B------:R-:W-:Y:S01]  /*1f490*/  FMUL R39, R39, R68.reuse ;  /* 0x0000004427277220 */ /* 0x080fe20000400000 */
[----:B------:R-:W-:Y:S01]  /*1f4a0*/  FSEL R4, R4, -INF , P5 ;  /* 0xff80000004047808 */ /* 0x000fe20002800000 */
[-C--:B------:R-:W-:Y:S01]  /*1f4b0*/  FMUL R64, R64, R68.reuse ;  /* 0x0000004440407220 */ /* 0x080fe20000400000 */
[----:B------:R-:W-:Y:S01]  /*1f4c0*/  ISETP.GE.AND P5, PT, R139, R5, PT ;  /* 0x000000058b00720c */ /* 0x000fe20003fa6270 */
[----:B------:R-:W-:Y:S01]  /*1f4d0*/  FMUL R5, R6, R68 ;  /* 0x0000004406057220 */ /* 0x000fe20000400000 */
[----:B------:R-:W-:-:S02]  /*1f4e0*/  VIADD R6, R74, 0x85 ;  /* 0x000000854a067836 */ /* 0x000fc40000000000 */
[----:B------:R-:W-:Y:S02]  /*1f4f0*/  FMUL R65, R65, R68 ;  /* 0x0000004441417220 */ /* 0x000fe40000400000 */
[----:B------:R-:W-:Y:S02]  /*1f500*/  FSEL R5, R5, -INF , P4 ;  /* 0xff80000005057808 */ /* 0x000fe40002000000 */
[----:B------:R-:W-:Y:S01]  /*1f510*/  ISETP.GE.AND P4, PT, R139, R6, PT ;  /* 0x000000068b00720c */ /* 0x000fe20003f86270 */
[----:B------:R-:W-:Y:S01]  /*1f520*/  FMUL R6, R7, R68 ;  /* 0x0000004407067220 */ /* 0x000fe20000400000 */
[----:B------:R-:W-:-:S04]  /*1f530*/  IADD3 R7, PT, PT, R74, 0x86, RZ ;  /* 0x000000864a077810 */ /* 0x000fc80007ffe0ff */
[----:B------:R-:W-:Y:S02]  /*1f540*/  FSEL R6, R6, -INF , P6 ;  /* 0xff80000006067808 */ /* 0x000fe40003000000 */
[----:B------:R-:W-:Y:S01]  /*1f550*/  ISETP.GE.AND P6, PT, R139, R7, PT ;  /* 0x000000078b00720c */ /* 0x000fe20003fc6270 */
[----:B------:R-:W-:Y:S01]  /*1f560*/  FMUL R7, R8, R68 ;  /* 0x0000004408077220 */ /* 0x000fe20000400000 */
[----:B------:R-:W-:-:S04]  /*1f570*/  VIADD R8, R74, 0x87 ;  /* 0x000000874a087836 */ /* 0x000fc80000000000 */
        /* <DEDUP_REMOVED lines=91> */
[C---:B------:R-:W-:Y:S01]  /*1fb30*/  IADD3 R31, PT, PT, R74.reuse, 0x9e, RZ ;  /* 0x0000009e4a1f7810 */ /* 0x040fe20007ffe0ff */
[----:B------:R-:W-:-:S03]  /*1fb40*/  VIADD R74, R74, 0x9f ;  /* 0x0000009f4a4a7836 */ /* 0x000fc60000000000 */
[----:B------:R-:W-:Y:S02]  /*1fb50*/  FSEL R30, R30, -INF , P6 ;  /* 0xff8000001e1e7808 */ /* 0x000fe40003000000 */
[----:B------:R-:W-:Y:S01]  /*1fb60*/  ISETP.GE.AND P6, PT, R139, R31, PT ;  /* 0x0000001f8b00720c */ /* 0x000fe20003fc6270 */
[----:B------:R-:W-:Y:S01]  /*1fb70*/  FMUL R31, R32, R68 ;  /* 0x00000044201f7220 */ /* 0x000fe20000400000 */
[----:B------:R-:W-:Y:S02]  /*1fb80*/  IADD3 R32, PT, PT, R69, 0x20, RZ ;  /* 0x0000002045207810 */ /* 0x000fe40007ffe0ff */
[----:B------:R-:W-:Y:S02]  /*1fb90*/  FSEL R82, R34, -INF , P6 ;  /* 0xff80000022527808 */ /* 0x000fe40003000000 */
[----:B------:R-:W-:Y:S02]  /*1fba0*/  FSEL R31, R31, -INF , P5 ;  /* 0xff8000001f1f7808 */ /* 0x000fe40002800000 */
[----:B------:R-:W-:-:S02]  /*1fbb0*/  ISETP.GE.AND P5, PT, R139, R74, PT ;  /* 0x0000004a8b00720c */ /* 0x000fc40003fa6270 */
[C---:B------:R-:W-:Y:S02]  /*1fbc0*/  LOP3.LUT R74, R138.reuse, R32, RZ, 0xfc, !PT ;  /* 0x000000208a4a7212 */ /* 0x040fe400078efcff */
[----:B------:R-:W-:Y:S01]  /*1fbd0*/  FSEL R32, R33, -INF , P4 ;  /* 0xff80000021207808 */ /* 0x000fe20002000000 */
[----:B------:R-:W-:Y:S01]  /*1fbe0*/  VIADD R33, R69, 0x21 ;  /* 0x0000002145217836 */ /* 0x000fe20000000000 */
[----:B------:R-:W-:Y:S02]  /*1fbf0*/  FSEL R83, R35, -INF , P5 ;  /* 0xff80000023537808 */ /* 0x000fe40002800000 */
[----:B------:R-:W-:Y:S02]  /*1fc00*/  ISETP.GE.AND P4, PT, R139, R74, PT ;  /* 0x0000004a8b00720c */ /* 0x000fe40003f86270 */
[----:B------:R-:W-:Y:S02]  /*1fc10*/  LOP3.LUT R33, R138, R33, RZ, 0xfc, !PT ;  /* 0x000000218a217212 */ /* 0x000fe400078efcff */
[----:B------:R-:W-:-:S02]  /*1fc20*/  FSEL R36, R36, -INF , P4 ;  /* 0xff80000024247808 */ /* 0x000fc40002000000 */
[----:B------:R-:W-:Y:S02]  /*1fc30*/  ISETP.GE.AND P6, PT, R139, R33, PT ;  /* 0x000000218b00720c */ /* 0x000fe40003fc6270 */
[----:B------:R-:W-:Y:S02]  /*1fc40*/  IADD3 R33, PT, PT, R69, 0x22, RZ ;  /* 0x0000002245217810 */ /* 0x000fe40007ffe0ff */
[----:B------:R-:W-:Y:S02]  /*1fc50*/  FSEL R37, R37, -INF , P6 ;  /* 0xff80000025257808 */ /* 0x000fe40003000000 */
[----:B------:R-:W-:-:S04]  /*1fc60*/  LOP3.LUT R33, R138, R33, RZ, 0xfc, !PT ;  /* 0x000000218a217212 */ /* 0x000fc800078efcff */
[----:B------:R-:W-:Y:S01]  /*1fc70*/  ISETP.GE.AND P5, PT, R139, R33, PT ;  /* 0x000000218b00720c */ /* 0x000fe20003fa6270 */
[----:B------:R-:W-:-:S03]  /*1fc80*/  VIADD R33, R69, 0x23 ;  /* 0x0000002345217836 */ /* 0x000fc60000000000 */
[----:B------:R-:W-:Y:S02]  /*1fc90*/  FSEL R38, R38, -INF , P5 ;  /* 0xff80000026267808 */ /* 0x000fe40002800000 */
[----:B------:R-:W-:-:S04]  /*1fca0*/  LOP3.LUT R33, R138, R33, RZ, 0xfc, !PT ;  /* 0x000000218a217212 */ /* 0x000fc800078efcff */
[----:B------:R-:W-:Y:S02]  /*1fcb0*/  ISETP.GE.AND P4, PT, R139, R33, PT ;  /* 0x000000218b00720c */ /* 0x000fe40003f86270 */
[----:B------:R-:W-:Y:S02]  /*1fcc0*/  IADD3 R33, PT, PT, R69, 0x24, RZ ;  /* 0x0000002445217810 */ /* 0x000fe40007ffe0ff */
[----:B------:R-:W-:Y:S01]  /*1fcd0*/  FSEL R84, R39, -INF , P4 ;  /* 0xff80000027547808 */ /* 0x000fe20002000000 */
[-C--:B------:R-:W-:Y:S01]  /*1fce0*/  FMUL R39, R40, R68.reuse ;  /* 0x0000004428277220 */ /* 0x080fe20000400000 */
[----:B------:R-:W-:Y:S01]  /*1fcf0*/  LOP3.LUT R33, R138, R33, RZ, 0xfc, !PT ;  /* 0x000000218a217212 */ /* 0x000fe200078efcff */
[-C--:B------:R-:W-:Y:S01]  /*1fd00*/  FMUL R40, R41, R68.reuse ;  /* 0x0000004429287220 */ /* 0x080fe20000400000 */
[-C--:B------:R-:W-:Y:S01]  /*1fd10*/  FMUL R41, R42, R68.reuse ;  /* 0x000000442a297220 */ /* 0x080fe20000400000 */
[----:B------:R-:W-:Y:S01]  /*1fd20*/  FMUL R42, R43, R68 ;  /* 0x000000442b2a7220 */ /* 0x000fe20000400000 */
[----:B------:R-:W-:Y:S01]  /*1fd30*/  ISETP.GE.AND P6, PT, R139, R33, PT ;  /* 0x000000218b00720c */ /* 0x000fe20003fc6270 */
[----:B------:R-:W-:-:S02]  /*1fd40*/  VIADD R33, R69, 0x25 ;  /* 0x0000002545217836 */ /* 0x000fc40000000000 */
[-C--:B------:R-:W-:Y:S01]  /*1fd50*/  FMUL R43, R44, R68.reuse ;  /* 0x000000442c2b7220 */ /* 0x080fe20000400000 */
[-C--:B------:R-:W-:Y:S01]  /*1fd60*/  FMUL R44, R45, R68.reuse ;  /* 0x000000442d2c7220 */ /* 0x080fe20000400000 */
[----:B------:R-:W-:Y:S01]  /*1fd70*/  FSEL R39, R39, -INF , P6 ;  /* 0xff80000027277808 */ /* 0x000fe20003000000 */
[-C--:B------:R-:W-:Y:S01]  /*1fd80*/  FMUL R45, R46, R68.reuse ;  /* 0x000000442e2d7220 */ /* 0x080fe20000400000 */
[----:B------:R-:W-:Y:S01]  /*1fd90*/  LOP3.LUT R33, R138, R33, RZ, 0xfc, !PT ;  /* 0x000000218a217212 */ /* 0x000fe200078efcff */
        /* <DEDUP_REMOVED lines=29> */
[----:B------:R-:W-:-:S04]  /*1ff70*/  LOP3.LUT R33, R138, R33, RZ, 0xfc, !PT ;  /* 0x000000218a217212 */ /* 0x000fc800078efcff */
[----:B------:R-:W-:Y:S01]  /*1ff80*/  ISETP.GE.AND P5, PT, R139, R33, PT ;  /* 0x000000218b00720c */ /* 0x000fe20003fa6270 */
[----:B------:R-:W-:Y:S01]  /*1ff90*/  VIADD R33, R69, 0x29 ;  /* 0x0000002945217836 */ /* 0x000fe20000000000 */
[----:B------:R-:W-:Y:S01]  /*1ffa0*/  FSEL R63, R63, -INF , P3 ;  /* 0xff8000003f3f7808 */ /* 0x000fe20001800000 */
[----:B---3--:R-:W1:Y:S01]  /*1ffb0*/  SYNCS.PHASECHK.TRANS64.TRYWAIT P3, [UR6], R123 ;  /* 0x0000007bff0075a7 */ /* 0x008e620008061106 */
[----:B------:R-:W-:Y:S02]  /*1ffc0*/  FSEL R43, R43, -INF , P5 ;  /* 0xff8000002b2b7808 */ /* 0x000fe40002800000 */
[----:B------:R-:W-:-:S04]  /*1ffd0*/  LOP3.LUT R33, R138, R33, RZ, 0xfc, !PT ;  /* 0x000000218a217212 */ /* 0x000fc800078efcff */
        /* <DEDUP_REMOVED lines=16> */
[----:B------:R-:W-:Y:S01]  /*200e0*/  ISETP.GE.AND P6, PT, R139, R33, PT ;  /* 0x000000218b00720c */ /* 0x000fe20003fc6270 */
[C---:B------:R-:W-:Y:S02]  /*200f0*/  VIADD R33, R69.reuse, 0x2e ;  /* 0x0000002e45217836 */ /* 0x040fe40000000000 */
[----:B------:R-:W-:Y:S01]  /*20100*/  VIADD R69, R69, 0x2f ;  /* 0x0000002f45457836 */ /* 0x000fe20000000000 */
[----:B------:R-:W-:Y:S02]  /*20110*/  FSEL R48, R48, -INF , P6 ;  /* 0xff80000030307808 */ /* 0x000fe40003000000 */
[C---:B------:R-:W-:Y:S02]  /*20120*/  LOP3.LUT R33, R138.reuse, R33, RZ, 0xfc, !PT ;  /* 0x000000218a217212 */ /* 0x040fe400078efcff */
[----:B------:R-:W-:Y:S02]  /*20130*/  LOP3.LUT R69, R138, R69, RZ, 0xfc, !PT ;  /* 0x000000458a457212 */ /* 0x000fe400078efcff */
[----:B------:R-:W-:-:S02]  /*20140*/  ISETP.GE.AND P5, PT, R139, R33, PT ;  /* 0x000000218b00720c */ /* 0x000fc40003fa6270 */
[----:B------:R-:W-:Y:S02]  /*20150*/  IADD3 R33, PT, PT, R70, R72, RZ ;  /* 0x0000004846217210 */ /* 0x000fe40007ffe0ff */
[----:B------:R-:W-:Y:S02]  /*20160*/  FSEL R49, R49, -INF , P5 ;  /* 0xff80000031317808 */ /* 0x000fe40002800000 */
[----:B------:R-:W-:Y:S02]  /*20170*/  LOP3.LUT R33, R33, 0xffff, RZ, 0xc0, !PT ;  /* 0x0000ffff21217812 */ /* 0x000fe400078ec0ff */
[----:B------:R-:W-:Y:S02]  /*20180*/  ISETP.GE.AND P4, PT, R139, R69, PT ;  /* 0x000000458b00720c */ /* 0x000fe40003f86270 */
[--C-:B------:R-:W-:Y:S02]  /*20190*/  SHF.R.U32.HI R34, RZ, 0xf, R33.reuse ;  /* 0x0000000fff227819 */ /* 0x100fe40000011621 */
[----:B------:R-:W-:-:S02]  /*201a0*/  SHF.R.U32.HI R35, RZ, 0xd, R33 ;  /* 0x0000000dff237819 */ /* 0x000fc40000011621 */
[----:B------:R-:W-:Y:S02]  /*201b0*/  LOP3.LUT P6, RZ, R34, 0x1, RZ, 0xc0, !PT ;  /* 0x0000000122ff7812 */ /* 0x000fe400078cc0ff */
[----:B------:R-:W-:Y:S02]  /*201c0*/  SHF.R.U32.HI R34, RZ, 0xe, R33 ;  /* 0x0000000eff227819 */ /* 0x000fe40000011621 */
[----:B------:R-:W-:Y:S02]  /*201d0*/  FSEL R50, R50, -INF , P4 ;  /* 0xff80000032327808 */ /* 0x000fe40002000000 */
[----:B------:R-:W-:Y:S02]  /*201e0*/  LOP3.LUT P5, RZ, R34, 0x1, RZ, 0xc0, !PT ;  /* 0x0000000122ff7812 */ /* 0x000fe400078ac0ff */
[----:B------:R-:W-:Y:S02]  /*201f0*/  FMNMX3 R34, R3, R4, R5, !PT ;  /* 0x0000000403227276 */ /* 0x000fe40007800005 */
[----:B------:R-:W-:-:S02]  /*20200*/  LOP3.LUT P4, RZ, R35, 0x1, RZ, 0xc0, !PT ;  /* 0x0000000123ff7812 */ /* 0x000fc4000788c0ff */
[----:B------:R-:W-:Y:S02]  /*20210*/  FMNMX3 R34, R34, R6, R7, !PT ;  /* 0x0000000622227276 */ /* 0x000fe40007800007 */
[----:B------:R-:W-:Y:S02]  /*20220*/  SHF.R.U32.HI R35, RZ, 0xc, R33 ;  /* 0x0000000cff237819 */ /* 0x000fe40000011621 */
[----:B------:R-:W-:Y:S02]  /*20230*/  FMNMX3 R34, R34, R8, R9, !PT ;  /* 0x0000000822227276 */ /* 0x000fe40007800009 */
[----:B------:R-:W-:Y:S02]  /*20240*/  FSEL R51, R51, -INF , !P6 ;  /* 0xff80000033337808 */ /* 0x000fe40007000000 */
        /* <DEDUP_REMOVED lines=32> */
[----:B------:R-:W-:Y:S02]  /*20450*/  SHF.R.U32.HI R35, RZ, 0x6, R33 ;  /* 0x00000006ff237819 */ /* 0x000fe40000011621 */
[----:B------:R-:W-:Y:S02]  /*20460*/  FMNMX3 R34, R34, R42, R43, !PT ;  /* 0x0000002a22227276 */ /* 0x000fe4000780002b */
[----:B------:R-:W-:Y:S02]  /*20470*/  FSEL R57, R57, -INF , !P6 ;  /* 0xff80000039397808 */ /* 0x000fe40007000000 */
[----:B------:R-:W-:Y:S02]  /*20480*/  LOP3.LUT P6, RZ, R35, 0x1, RZ, 0xc0, !PT ;  /* 0x0000000123ff7812 */ /* 0x000fe400078cc0ff */
[----:B------:R-:W-:Y:S02]  /*20490*/  SHF.R.U32.HI R35, RZ, 0x5, R33 ;  /* 0x00000005ff237819 */ /* 0x000fe40000011621 */
[----:B------:R-:W-:-:S02]  /*204a0*/  FMNMX3 R34, R34, R44, R45, !PT ;  /* 0x0000002c22227276 */ /* 0x000fc4000780002d */
[----:B------:R-:W-:Y:S02]  /*204b0*/  FSEL R58, R58, -INF , !P5 ;  /* 0xff8000003a3a7808 */ /* 0x000fe40006800000 */
[----:B------:R-:W-:Y:S02]  /*204c0*/  LOP3.LUT P5, RZ, R35, 0x1, RZ, 0xc0, !PT ;  /* 0x0000000123ff7812 */ /* 0x000fe400078ac0ff */
[----:B------:R-:W-:Y:S02]  /*204d0*/  SHF.R.U32.HI R35, RZ, 0x4, R33 ;  /* 0x00000004ff237819 */ /* 0x000fe40000011621 */
[----:B------:R-:W-:Y:S02]  /*204e0*/  FMNMX3 R34, R34, R46, R47, !PT ;  /* 0x0000002e22227276 */ /* 0x000fe4000780002f */
[----:B------:R-:W-:Y:S02]  /*204f0*/  FSEL R59, R59, -INF , !P4 ;  /* 0xff8000003b3b7808 */ /* 0x000fe40006000000 */
[----:B------:R-:W-:-:S02]  /*20500*/  LOP3.LUT P4, RZ, R35, 0x1, RZ, 0xc0, !PT ;  /* 0x0000000123ff7812 */ /* 0x000fc4000788c0ff */
[----:B------:R-:W-:Y:S02]  /*20510*/  FMNMX3 R34, R34, R48, R49, !PT ;  /* 0x0000003022227276 */ /* 0x000fe40007800031 */
[----:B------:R-:W-:Y:S02]  /*20520*/  SHF.R.U32.HI R35, RZ, 0x3, R33 ;  /* 0x00000003ff237819 */ /* 0x000fe40000011621 */
[----:B------:R-:W-:Y:S02]  /*20530*/  FSEL R60, R60, -INF , !P6 ;  /* 0xff8000003c3c7808 */ /* 0x000fe40007000000 */
[----:B------:R-:W-:Y:S02]  /*20540*/  FMNMX3 R34, R34, R50, R51, !PT ;  /* 0x0000003222227276 */ /* 0x000fe40007800033 */
[----:B------:R-:W-:Y:S02]  /*20550*/  LOP3.LUT P6, RZ, R35, 0x1, RZ, 0xc0, !PT ;  /* 0x0000000123ff7812 */ /* 0x000fe400078cc0ff */
[----:B------:R-:W-:-:S02]  /*20560*/  SHF.R.U32.HI R35, RZ, 0x2, R33 ;  /* 0x00000002ff237819 */ /* 0x000fc40000011621 */
[----:B------:R-:W-:Y:S02]  /*20570*/  SHF.R.U32.HI R33, RZ, 0x1, R33 ;  /* 0x00000001ff217819 */ /* 0x000fe40000011621 */
[----:B------:R-:W-:Y:S02]  /*20580*/  FMNMX3 R34, R34, R52, R53, !PT ;  /* 0x0000003422227276 */ /* 0x000fe40007800035 */
[----:B------:R-:W-:Y:S02]  /*20590*/  FSEL R62, R62, -INF , !P4 ;  /* 0xff8000003e3e7808 */ /* 0x000fe40006000000 */
[----:B------:R-:W-:Y:S02]  /*205a0*/  LOP3.LUT P4, RZ, R33, 0x1, RZ, 0xc0, !PT ;  /* 0x0000000121ff7812 */ /* 0x000fe4000788c0ff */
[----:B------:R-:W-:Y:S01]  /*205b0*/  FMNMX3 R33, R34, R54, R55, !PT ;  /* 0x0000003622217276 */ /* 0x000fe20007800037 */
[----:B------:R-:W-:Y:S01]  /*205c0*/  FMUL R34, R66, R68 ;  /* 0x0000004442227220 */ /* 0x000fe20000400000 */
[----:B------:R-:W-:-:S02]  /*205d0*/  FSEL R61, R61, -INF , !P5 ;  /* 0xff8000003d3d7808 */ /* 0x000fc40006800000 */
[----:B------:R-:W-:Y:S02]  /*205e0*/  FMNMX3 R33, R33, R56, R57, !PT ;  /* 0x0000003821217276 */ /* 0x000fe40007800039 */
[----:B------:R-:W-:Y:S02]  /*205f0*/  LOP3.LUT P5, RZ, R35, 0x1, RZ, 0xc0, !PT ;  /* 0x0000000123ff7812 */ /* 0x000fe400078ac0ff */
[----:B------:R-:W-:Y:S02]  /*20600*/  FMNMX3 R33, R33, R58, R59, !PT ;  /* 0x0000003a21217276 */ /* 0x000fe4000780003b */
[----:B------:R-:W-:Y:S02]  /*20610*/  FSEL R66, R64, -INF , !P6 ;  /* 0xff80000040427808 */ /* 0x000fe40007000000 */
[----:B------:R-:W-:Y:S02]  /*20620*/  FMNMX3 R33, R33, R60, R61, !PT ;  /* 0x0000003c21217276 */ /* 0x000fe4000780003d */
[----:B------:R-:W-:-:S02]  /*20630*/  FSEL R65, R65, -INF , !P5 ;  /* 0xff80000041417808 */ /* 0x000fc40006800000 */
[----:B------:R-:W-:Y:S02]  /*20640*/  FSEL R64, R34, -INF , !P4 ;  /* 0xff80000022407808 */ /* 0x000fe40006000000 */
[----:B------:R-:W-:-:S04]  /*20650*/  FMNMX3 R33, R33, R62, R66, !PT ;  /* 0x0000003e21217276 */ /* 0x000fc80007800042 */
[----:B------:R-:W-:-:S04]  /*20660*/  FMNMX3 R33, R33, R65, R64, !PT ;  /* 0x0000004121217276 */ /* 0x000fc80007800040 */
[----:B------:R-:W-:-:S05]  /*20670*/  FMNMX R132, R63, R33, !PT ;  /* 0x000000213f847209 */ /* 0x000fca0007800000 */
[----:B------:R-:W2:Y:S02]  /*20680*/  SHFL.BFLY PT, R33, R132, 0x10, 0x1f ;  /* 0x0e001f0084217f89 */ /* 0x000ea400000e0000 */
[----:B--2---:R-:W-:-:S05]  /*20690*/  FMNMX3 R132, R132, R33, R125, !PT ;  /* 0x0000002184847276 */ /* 0x004fca000780007d */
[--C-:B------:R-:W-:Y:S01]  /*206a0*/  FADD R81, R3, -R132.reuse ;  /* 0x8000008403517221 */ /* 0x100fe20000000000 */
[--C-:B------:R-:W-:Y:S01]  /*206b0*/  FADD R4, R4, -R132.reuse ;  /* 0x8000008404047221 */ /* 0x100fe20000000000 */
[--C-:B------:R-:W-:Y:S01]  /*206c0*/  FADD R5, R5, -R132.reuse ;  /* 0x8000008405057221 */ /* 0x100fe20000000000 */
[--C-:B------:R-:W-:Y:S01]  /*206d0*/  FADD R6, R6, -R132.reuse ;  /* 0x8000008406067221 */ /* 0x100fe20000000000 */
[----:B------:R-:W-:Y:S01]  /*206e0*/  FMUL R81, R81, 1.4426950216293334961 ;  /* 0x3fb8aa3b51517820 */ /* 0x000fe20000400000 */
[----:B------:R-:W-:Y:S01]  /*206f0*/  FMUL R4, R4, 1.4426950216293334961 ;  /* 0x3fb8aa3b04047820 */ /* 0x000fe20000400000 */
[----:B------:R-:W-:Y:S01]  /*20700*/  FMUL R5, R5, 1.4426950216293334961 ;  /* 0x3fb8aa3b05057820 */ /* 0x000fe20000400000 */
[----:B------:R-:W-:Y:S01]  /*20710*/  FMUL R6, R6, 1.4426950216293334961 ;  /* 0x3fb8aa3b06067820 */ /* 0x000fe20000400000 */
[--C-:B------:R-:W-:Y:S01]  /*20720*/  FADD R7, R7, -R132.reuse ;  /* 0x8000008407077221 */ /* 0x100fe20000000000 */
[----:B------:R-:W-:Y:S01]  /*20730*/  MUFU.EX2 R80, R4 ;  /* 0x0000000400507308 */ /* 0x000fe20000000800 */
[--C-:B------:R-:W-:Y:S01]  /*20740*/  FADD R18, R18, -R132.reuse ;  /* 0x8000008412127221 */ /* 0x100fe20000000000 */
[--C-:B------:R-:W-:Y:S01]  /*20750*/  FADD R8, R8, -R132.reuse ;  /* 0x8000008408087221 */ /* 0x100fe20000000000 */
[--C-:B------:R-:W-:Y:S01]  /*20760*/  FADD R3, R32, -R132.reuse ;  /* 0x8000008420037221 */ /* 0x100fe20000000000 */
[--C-:B------:R-:W-:Y:S01]  /*20770*/  FADD R9, R9, -R132.reuse ;  /* 0x8000008409097221 */ /* 0x100fe20000000000 */
[----:B------:R-:W-:Y:S01]  /*20780*/  FMUL R18, R18, 1.4426950216293334961 ;  /* 0x3fb8aa3b12127820 */ /* 0x000fe20000400000 */
[----:B------:R-:W-:Y:S01]  /*20790*/  FMUL R8, R8, 1.4426950216293334961 ;  /* 0x3fb8aa3b08087820 */ /* 0x000fe20000400000 */
[----:B------:R-:W-:Y:S01]  /*207a0*/  FMUL R3, R3, 1.4426950216293334961 ;  /* 0x3fb8aa3b03037820 */ /* 0x000fe20000400000 */
[----:B------:R-:W2:Y:S01]  /*207b0*/  MUFU.EX2 R81, R81 ;  /* 0x0000005100517308 */ /* 0x000ea20000000800 */
[--C-:B------:R-:W-:Y:S01]  /*207c0*/  FADD R10, R10, -R132.reuse ;  /* 0x800000840a0a7221 */ /* 0x100fe20000000000 */
[--C-:B------:R-:W-:Y:S01]  /*207d0*/  FADD R11, R11, -R132.reuse ;  /* 0x800000840b0b7221 */ /* 0x100fe20000000000 */
[--C-:B------:R-:W-:Y:S01]  /*207e0*/  FADD R12, R12, -R132.reuse ;  /* 0x800000840c0c7221 */ /* 0x100fe20000000000 */
[--C-:B------:R-:W-:Y:S01]  /*207f0*/  FADD R13, R13, -R132.reuse ;  /* 0x800000840d0d7221 */ /* 0x100fe20000000000 */
[----:B------:R-:W-:Y:S01]  /*20800*/  FMUL R10, R10, 1.4426950216293334961 ;  /* 0x3fb8aa3b0a0a7820 */ /* 0x000fe20000400000 */
[--C-:B------:R-:W-:Y:S01]  /*20810*/  FADD R14, R14, -R132.reuse ;  /* 0x800000840e0e7221 */ /* 0x100fe20000000000 */
[----:B------:R-:W-:Y:S01]  /*20820*/  FMUL R12, R12, 1.4426950216293334961 ;  /* 0x3fb8aa3b0c0c7820 */ /* 0x000fe20000400000 */
[----:B------:R-:W3:Y:S01]  /*20830*/  MUFU.EX2 R78, R5 ;  /* 0x00000005004e7308 */ /* 0x000ee20000000800 */
[--C-:B------:R-:W-:Y:S01]  /*20840*/  FADD R15, R15, -R132.reuse ;  /* 0x800000840f0f7221 */ /* 0x100fe20000000000 */
[----:B------:R-:W-:Y:S01]  /*20850*/  FMUL R14, R14, 1.4426950216293334961 ;  /* 0x3fb8aa3b0e0e7820 */ /* 0x000fe20000400000 */
[--C-:B------:R-:W-:Y:S01]  /*20860*/  FADD R16, R16, -R132.reuse ;  /* 0x8000008410107221 */ /* 0x100fe20000000000 */
[--C-:B------:R-:W-:Y:S01]  /*20870*/  FADD R17, R17, -R132.reuse ;  /* 0x8000008411117221 */ /* 0x100fe20000000000 */
[--C-:B------:R-:W-:Y:S01]  /*20880*/  FADD R19, R19, -R132.reuse ;  /* 0x8000008413137221 */ /* 0x100fe20000000000 */
[--C-:B------:R-:W-:Y:S01]  /*20890*/  FADD R20, R20, -R132.reuse ;  /* 0x8000008414147221 */ /* 0x100fe20000000000 */
[----:B------:R-:W-:Y:S01]  /*208a0*/  FMUL R16, R16, 1.4426950216293334961 ;  /* 0x3fb8aa3b10107820 */ /* 0x000fe20000400000 */
[----:B------:R4:W5:Y:S01]  /*208b0*/  MUFU.EX2 R79, R6 ;  /* 0x00000006004f7308 */ /* 0x0009620000000800 */
[--C-:B------:R-:W-:Y:S01]  /*208c0*/  FADD R21, R21, -R132.reuse ;  /* 0x8000008415157221 */ /* 0x100fe20000000000 */
[----:B------:R-:W-:Y:S01]  /*208d0*/  FMUL R20, R20, 1.4426950216293334961 ;  /* 0x3fb8aa3b14147820 */ /* 0x000fe20000400000 */
[--C-:B------:R-:W-:Y:S01]  /*208e0*/  FADD R22, R22, -R132.reuse ;  /* 0x8000008416167221 */ /* 0x100fe20000000000 */
[--C-:B------:R-:W-:Y:S01]  /*208f0*/  FADD R23, R23, -R132.reuse ;  /* 0x8000008417177221 */ /* 0x100fe20000000000 */
[----:B------:R-:W-:Y:S01]  /*20900*/  FMUL R21, R21, 1.4426950216293334961 ;  /* 0x3fb8aa3b15157820 */ /* 0x000fe20000400000 */
[--C-:B------:R-:W-:Y:S01]  /*20910*/  FADD R24, R24, -R132.reuse ;  /* 0x8000008418187221 */ /* 0x100fe20000000000 */
[--C-:B------:R-:W-:Y:S01]  /*20920*/  FADD R25, R25, -R132.reuse ;  /* 0x8000008419197221 */ /* 0x100fe20000000000 */
[----:B------:R-:W-:Y:S01]  /*20930*/  MUFU.EX2 R72, R18 ;  /* 0x0000001200487308 */ /* 0x000fe20000000800 */
[----:B----4-:R-:W-:Y:S01]  /*20940*/  FMUL R6, R7, 1.4426950216293334961 ;  /* 0x3fb8aa3b07067820 */ /* 0x010fe20000400000 */
[----:B------:R-:W-:Y:S01]  /*20950*/  FMUL R7, R9, 1.4426950216293334961 ;  /* 0x3fb8aa3b09077820 */ /* 0x000fe20000400000 */
[----:B------:R-:W-:Y:S01]  /*20960*/  FMUL R9, R13, 1.4426950216293334961 ;  /* 0x3fb8aa3b0d097820 */ /* 0x000fe20000400000 */
[----:B------:R-:W-:Y:S01]  /*20970*/  FMUL R13, R22, 1.4426950216293334961 ;  /* 0x3fb8aa3b160d7820 */ /* 0x000fe20000400000 */
[----:B------:R-:W-:Y:S01]  /*20980*/  FMUL R23, R23, 1.4426950216293334961 ;  /* 0x3fb8aa3b17177820 */ /* 0x000fe20000400000 */
[--C-:B------:R-:W-:Y:S01]  /*20990*/  FADD R26, R26, -R132.reuse ;  /* 0x800000841a1a7221 */ /* 0x100fe20000000000 */
[--C-:B------:R-:W-:Y:S01]  /*209a0*/  FADD R27, R27, -R132.reuse ;  /* 0x800000841b1b7221 */ /* 0x100fe20000000000 */
[----:B------:R-:W4:Y:S01]  /*209b0*/  MUFU.EX2 R6, R6 ;  /* 0x0000000600067308 */ /* 0x000f220000000800 */
[--C-:B------:R-:W-:Y:S01]  /*209c0*/  FADD R28, R28, -R132.reuse ;  /* 0x800000841c1c7221 */ /* 0x100fe20000000000 */
[----:B------:R-:W-:Y:S01]  /*209d0*/  FMUL R26, R26, 1.4426950216293334961 ;  /* 0x3fb8aa3b1a1a7820 */ /* 0x000fe20000400000 */
[----:B------:R-:W-:Y:S01]  /*209e0*/  FMUL R27, R27, 1.4426950216293334961 ;  /* 0x3fb8aa3b1b1b7820 */ /* 0x000fe20000400000 */
[--C-:B------:R-:W-:Y:S01]  /*209f0*/  FADD R29, R29, -R132.reuse ;  /* 0x800000841d1d7221 */ /* 0x100fe20000000000 */
[--C-:B------:R-:W-:Y:S01]  /*20a00*/  FADD R30, R30, -R132.reuse ;  /* 0x800000841e1e7221 */ /* 0x100fe20000000000 */
[--C-:B------:R-:W-:Y:S01]  /*20a10*/  FADD R31, R31, -R132.reuse ;  /* 0x800000841f1f7221 */ /* 0x100fe20000000000 */
[--C-:B------:R-:W-:Y:S01]  /*20a20*/  FADD R82, R82, -R132.reuse ;  /* 0x8000008452527221 */ /* 0x100fe20000000000 */
[----:B------:R0:W1:Y:S01]  /*20a30*/  MUFU.EX2 R77, R8 ;  /* 0x00000008004d7308 */ /* 0x0000620000000800 */
[----:B------:R-:W-:Y:S01]  /*20a40*/  FMUL R30, R30, 1.4426950216293334961 ;  /* 0x3fb8aa3b1e1e7820 */ /* 0x000fe20000400000 */
[----:B------:R-:W-:Y:S01]  /*20a50*/  FMUL R31, R31, 1.4426950216293334961 ;  /* 0x3fb8aa3b1f1f7820 */ /* 0x000fe20000400000 */
[--C-:B------:R-:W-:Y:S01]  /*20a60*/  FADD R83, R83, -R132.reuse ;  /* 0x8000008453537221 */ /* 0x100fe20000000000 */
[--C-:B------:R-:W-:Y:S01]  /*20a70*/  FADD R36, R36, -R132.reuse ;  /* 0x8000008424247221 */ /* 0x100fe20000000000 */
[--C-:B------:R-:W-:Y:S01]  /*20a80*/  FADD R37, R37, -R132.reuse ;  /* 0x8000008425257221 */ /* 0x100fe20000000000 */
[--C-:B------:R-:W-:Y:S01]  /*20a90*/  FADD R38, R38, -R132.reuse ;  /* 0x8000008426267221 */ /* 0x100fe20000000000 */
[--C-:B------:R-:W-:Y:S01]  /*20aa0*/  FADD R40, R40, -R132.reuse ;  /* 0x8000008428287221 */ /* 0x100fe20000000000 */
[----:B------:R2:W-:Y:S01]  /*20ab0*/  MUFU.EX2 R18, R3 ;  /* 0x0000000300127308 */ /* 0x0005e20000000800 */
[----:B0-----:R-:W-:Y:S01]  /*20ac0*/  FMUL R8, R11, 1.4426950216293334961 ;  /* 0x3fb8aa3b0b087820 */ /* 0x001fe20000400000 */
[----:B------:R-:W-:Y:S01]  /*20ad0*/  FMUL R11, R17, 1.4426950216293334961 ;  /* 0x3fb8aa3b110b7820 */ /* 0x000fe20000400000 */
[----:B------:R-:W-:Y:S01]  /*20ae0*/  FMUL R17, R29, 1.4426950216293334961 ;  /* 0x3fb8aa3b1d117820 */ /* 0x000fe20000400000 */
[--C-:B------:R-:W-:Y:S01]  /*20af0*/  FADD R29, R84, -R132.reuse ;  /* 0x80000084541d7221 */ /* 0x100fe20000000000 */
[----:B------:R-:W-:Y:S01]  /*20b00*/  FMUL R22, R40, 1.4426950216293334961 ;  /* 0x3fb8aa3b28167820 */ /* 0x000fe20000400000 */
[--C-:B------:R-:W-:Y:S01]  /*20b10*/  FADD R41, R41, -R132.reuse ;  /* 0x8000008429297221 */ /* 0x100fe20000000000 */
[----:B------:R-:W-:Y:S01]  /*20b20*/  FADD R42, R42, -R132 ;  /* 0x800000842a2a7221 */ /* 0x000fe20000000000 */
[----:B------:R-:W0:Y:S01]  /*20b30*/  MUFU.EX2 R7, R7 ;  /* 0x0000000700077308 */ /* 0x000e220000000800 */
[----:B--2---:R-:W-:Y:S01]  /*20b40*/  FADD R3, R81, R80 ;  /* 0x0000005051037221 */ /* 0x004fe20000000000 */
[----:B------:R-:W-:Y:S01]  /*20b50*/  FMUL R29, R29, 1.4426950216293334961 ;  /* 0x3fb8aa3b1d1d7820 */ /* 0x000fe20000400000 */
[--C-:B------:R-:W-:Y:S01]  /*20b60*/  FADD R43, R43, -R132.reuse ;  /* 0x800000842b2b7221 */ /* 0x100fe20000000000 */
[--C-:B------:R-:W-:Y:S01]  /*20b70*/  FADD R44, R44, -R132.reuse ;  /* 0x800000842c2c7221 */ /* 0x100fe20000000000 */
[----:B---3--:R-:W-:Y:S01]  /*20b80*/  FADD R3, R78, R3 ;  /* 0x000000034e037221 */ /* 0x008fe20000000000 */
[--C-:B------:R-:W-:Y:S01]  /*20b90*/  FADD R45, R45, -R132.reuse ;  /* 0x800000842d2d7221 */ /* 0x100fe20000000000 */
[--C-:B------:R-:W-:Y:S01]  /*20ba0*/  FADD R46, R46, -R132.reuse ;  /* 0x800000842e2e7221 */ /* 0x100fe20000000000 */
[----:B------:R2:W3:Y:S01]  /*20bb0*/  MUFU.EX2 R76, R10 ;  /* 0x0000000a004c7308 */ /* 0x0004e20000000800 */
[----:B-----5:R-:W-:Y:S01]  /*20bc0*/  FADD R3, R79, R3 ;  /* 0x000000034f037221 */ /* 0x020fe20000000000 */
[----:B------:R-:W-:Y:S01]  /*20bd0*/  FMUL R45, R45, 1.4426950216293334961 ;  /* 0x3fb8aa3b2d2d7820 */ /* 0x000fe20000400000 */
[--C-:B------:R-:W-:Y:S01]  /*20be0*/  FADD R47, R47, -R132.reuse ;  /* 0x800000842f2f7221 */ /* 0x100fe20000000000 */
[--C-:B------:R-:W-:Y:S01]  /*20bf0*/  FADD R48, R48, -R132.reuse ;  /* 0x8000008430307221 */ /* 0x100fe20000000000 */
[----:B----4-:R-:W-:Y:S01]  /*20c00*/  FADD R3, R6, R3 ;  /* 0x0000000306037221 */ /* 0x010fe20000000000 */
[--C-:B------:R-:W-:Y:S01]  /*20c10*/  FADD R49, R49, -R132.reuse ;  /* 0x8000008431317221 */ /* 0x100fe20000000000 */
[----:B------:R-:W-:Y:S01]  /*20c20*/  FMUL R47, R47, 1.4426950216293334961 ;  /* 0x3fb8aa3b2f2f7820 */ /* 0x000fe20000400000 */
[----:B------:R-:W4:Y:S01]  /*20c30*/  MUFU.EX2 R8, R8 ;  /* 0x0000000800087308 */ /* 0x000f220000000800 */
[----:B-1----:R-:W-:Y:S01]  /*20c40*/  FADD R3, R77, R3 ;  /* 0x000000034d037221 */ /* 0x002fe20000000000 */
[----:B--2---:R-:W-:Y:S01]  /*20c50*/  FMUL R10, R15, 1.4426950216293334961 ;  /* 0x3fb8aa3b0f0a7820 */ /* 0x004fe20000400000 */
[----:B------:R-:W-:Y:S01]  /*20c60*/  FMUL R15, R25, 1.4426950216293334961 ;  /* 0x3fb8aa3b190f7820 */ /* 0x000fe20000400000 */
[----:B------:R-:W-:Y:S01]  /*20c70*/  FMUL R25, R46, 1.4426950216293334961 ;  /* 0x3fb8aa3b2e197820 */ /* 0x000fe20000400000 */
[----:B0-----:R-:W-:Y:S01]  /*20c80*/  FADD R3, R7, R3 ;  /* 0x0000000307037221 */ /* 0x001fe20000000000 */
[----:B------:R-:W-:Y:S01]  /*20c90*/  FMUL R48, R48, 1.4426950216293334961 ;  /* 0x3fb8aa3b30307820 */ /* 0x000fe20000400000 */
[----:B------:R-:W-:Y:S01]  /*20ca0*/  FMUL R49, R49, 1.4426950216293334961 ;  /* 0x3fb8aa3b31317820 */ /* 0x000fe20000400000 */
[----:B------:R0:W1:Y:S01]  /*20cb0*/  MUFU.EX2 R75, R12 ;  /* 0x0000000c004b7308 */ /* 0x0000620000000800 */
[----:B---3--:R-:W-:Y:S01]  /*20cc0*/  FADD R3, R76, R3 ;  /* 0x000000034c037221 */ /* 0x008fe20000000000 */
[--C-:B------:R-:W-:Y:S01]  /*20cd0*/  FADD R50, R50, -R132.reuse ;  /* 0x8000008432327221 */ /* 0x100fe20000000000 */
[--C-:B------:R-:W-:Y:S01]  /*20ce0*/  FADD R51, R51, -R132.reuse ;  /* 0x8000008433337221 */ /* 0x100fe20000000000 */
[--C-:B------:R-:W-:Y:S01]  /*20cf0*/  FADD R52, R52, -R132.reuse ;  /* 0x8000008434347221 */ /* 0x100fe20000000000 */
[--C-:B------:R-:W-:Y:S01]  /*20d00*/  FADD R53, R53, -R132.reuse ;  /* 0x8000008435357221 */ /* 0x100fe20000000000 */
[----:B------:R-:W-:Y:S01]  /*20d10*/  FMUL R50, R50, 1.4426950216293334961 ;  /* 0x3fb8aa3b32327820 */ /* 0x000fe20000400000 */
[----:B------:R-:W-:Y:S01]  /*20d20*/  FMUL R51, R51, 1.4426950216293334961 ;  /* 0x3fb8aa3b33337820 */ /* 0x000fe20000400000 */
[----:B------:R-:W2:Y:S01]  /*20d30*/  MUFU.EX2 R9, R9 ;  /* 0x0000000900097308 */ /* 0x000ea20000000800 */
[----:B----4-:R-:W-:Y:S01]  /*20d40*/  FADD R3, R8, R3 ;  /* 0x0000000308037221 */ /* 0x010fe20000000000 */
[----:B0-----:R-:W-:Y:S01]  /*20d50*/  FMUL R12, R19, 1.4426950216293334961 ;  /* 0x3fb8aa3b130c7820 */ /* 0x001fe20000400000 */
[----:B------:R-:W-:Y:S01]  /*20d60*/  FMUL R19, R82, 1.4426950216293334961 ;  /* 0x3fb8aa3b52137820 */ /* 0x000fe20000400000 */
[----:B------:R-:W-:Y:S01]  /*20d70*/  FMUL R52, R52, 1.4426950216293334961 ;  /* 0x3fb8aa3b34347820 */ /* 0x000fe20000400000 */
[----:B------:R-:W-:Y:S01]  /*20d80*/  FMUL R53, R53, 1.4426950216293334961 ;  /* 0x3fb8aa3b35357820 */ /* 0x000fe20000400000 */
[--C-:B------:R-:W-:Y:S01]  /*20d90*/  FADD R54, R54, -R132.reuse ;  /* 0x8000008436367221 */ /* 0x100fe20000000000 */
[--C-:B------:R-:W-:Y:S01]  /*20da0*/  FADD R55, R55, -R132.reuse ;  /* 0x8000008437377221 */ /* 0x100fe20000000000 */
[----:B------:R0:W3:Y:S01]  /*20db0*/  MUFU.EX2 R74, R14 ;  /* 0x0000000e004a7308 */ /* 0x0000e20000000800 */
[----:B-1----:R-:W-:Y:S01]  /*20dc0*/  FADD R3, R75, R3 ;  /* 0x000000034b037221 */ /* 0x002fe20000000000 */
[----:B------:R-:W-:Y:S01]  /*20dd0*/  FMUL R54, R54, 1.4426950216293334961 ;  /* 0x3fb8aa3b36367820 */ /* 0x000fe20000400000 */
[----:B------:R-:W-:Y:S01]  /*20de0*/  FMUL R55, R55, 1.4426950216293334961 ;  /* 0x3fb8aa3b37377820 */ /* 0x000fe20000400000 */
[--C-:B------:R-:W-:Y:S01]  /*20df0*/  FADD R56, R56, -R132.reuse ;  /* 0x8000008438387221 */ /* 0x100fe20000000000 */
[--C-:B------:R-:W-:Y:S01]  /*20e00*/  FADD R57, R57, -R132.reuse ;  /* 0x8000008439397221 */ /* 0x100fe20000000000 */
[--C-:B------:R-:W-:Y:S01]  /*20e10*/  FADD R58, R58, -R132.reuse ;  /* 0x800000843a3a7221 */ /* 0x100fe20000000000 */
[--C-:B------:R-:W-:Y:S01]  /*20e20*/  FADD R59, R59, -R132.reuse ;  /* 0x800000843b3b7221 */ /* 0x100fe20000000000 */
[----:B------:R-:W1:Y:S01]  /*20e30*/  MUFU.EX2 R10, R10 ;  /* 0x0000000a000a7308 */ /* 0x000e620000000800 */
[----:B--2---:R-:W-:Y:S01]  /*20e40*/  FADD R3, R9, R3 ;  /* 0x0000000309037221 */ /* 0x004fe20000000000 */
[----:B0-----:R-:W-:Y:S01]  /*20e50*/  FMUL R14, R24, 1.4426950216293334961 ;  /* 0x3fb8aa3b180e7820 */ /* 0x001fe20000400000 */
[----:B------:R-:W-:Y:S01]  /*20e60*/  FMUL R24, R44, 1.4426950216293334961 ;  /* 0x3fb8aa3b2c187820 */ /* 0x000fe20000400000 */
[----:B------:R-:W-:Y:S01]  /*20e70*/  FMUL R56, R56, 1.4426950216293334961 ;  /* 0x3fb8aa3b38387820 */ /* 0x000fe20000400000 */
[----:B------:R-:W-:Y:S01]  /*20e80*/  FMUL R57, R57, 1.4426950216293334961 ;  /* 0x3fb8aa3b39397820 */ /* 0x000fe20000400000 */
[----:B------:R-:W-:Y:S01]  /*20e90*/  FMUL R58, R58, 1.4426950216293334961 ;  /* 0x3fb8aa3b3a3a7820 */ /* 0x000fe20000400000 */
[----:B------:R-:W-:Y:S01]  /*20ea0*/  FMUL R59, R59, 1.4426950216293334961 ;  /* 0x3fb8aa3b3b3b7820 */ /* 0x000fe20000400000 */
[----:B------:R0:W2:Y:S01]  /*20eb0*/  MUFU.EX2 R73, R16 ;  /* 0x0000001000497308 */ /* 0x0000a20000000800 */
[----:B---3--:R-:W-:Y:S01]  /*20ec0*/  FADD R3, R74, R3 ;  /* 0x000000034a037221 */ /* 0x008fe20000000000 */
[--C-:B------:R-:W-:Y:S01]  /*20ed0*/  FADD R60, R60, -R132.reuse ;  /* 0x800000843c3c7221 */ /* 0x100fe20000000000 */
[--C-:B------:R-:W-:Y:S01]  /*20ee0*/  FADD R61, R61, -R132.reuse ;  /* 0x800000843d3d7221 */ /* 0x100fe20000000000 */
[--C-:B------:R-:W-:Y:S01]  /*20ef0*/  FADD R62, R62, -R132.reuse ;  /* 0x800000843e3e7221 */ /* 0x100fe20000000000 */
[--C-:B------:R-:W-:Y:S01]  /*20f00*/  FADD R66, R66, -R132.reuse ;  /* 0x8000008442427221 */ /* 0x100fe20000000000 */
[----:B------:R-:W-:Y:S01]  /*20f10*/  FMUL R60, R60, 1.4426950216293334961 ;  /* 0x3fb8aa3b3c3c7820 */ /* 0x000fe20000400000 */
[----:B------:R-:W-:Y:S01]  /*20f20*/  FMUL R61, R61, 1.4426950216293334961 ;  /* 0x3fb8aa3b3d3d7820 */ /* 0x000fe20000400000 */
[----:B------:R-:W3:Y:S01]  /*20f30*/  MUFU.EX2 R11, R11 ;  /* 0x0000000b000b7308 */ /* 0x000ee20000000800 */
[----:B-1----:R-:W-:Y:S01]  /*20f40*/  FADD R3, R10, R3 ;  /* 0x000000030a037221 */ /* 0x002fe20000000000 */
[----:B0-----:R-:W-:Y:S01]  /*20f50*/  FMUL R16, R28, 1.4426950216293334961 ;  /* 0x3fb8aa3b1c107820 */ /* 0x001fe20000400000 */
[--C-:B------:R-:W-:Y:S01]  /*20f60*/  FADD R28, R39, -R132.reuse ;  /* 0x80000084271c7221 */ /* 0x100fe20000000000 */
[----:B------:R-:W-:Y:S01]  /*20f70*/  FMUL R62, R62, 1.4426950216293334961 ;  /* 0x3fb8aa3b3e3e7820 */ /* 0x000fe20000400000 */
[----:B------:R-:W-:Y:S01]  /*20f80*/  FMUL R66, R66, 1.4426950216293334961 ;  /* 0x3fb8aa3b42427820 */ /* 0x000fe20000400000 */
[--C-:B------:R-:W-:Y:S01]  /*20f90*/  FADD R65, R65, -R132.reuse ;  /* 0x8000008441417221 */ /* 0x100fe20000000000 */
[----:B------:R-:W-:Y:S01]  /*20fa0*/  FMUL R28, R28, 1.4426950216293334961 ;  /* 0x3fb8aa3b1c1c7820 */ /* 0x000fe20000400000 */
[----:B------:R-:W0:Y:S01]  /*20fb0*/  MUFU.EX2 R12, R12 ;  /* 0x0000000c000c7308 */ /* 0x000e220000000800 */
[----:B--2---:R-:W-:Y:S01]  /*20fc0*/  FADD R3, R73, R3 ;  /* 0x0000000349037221 */ /* 0x004fe20000000000 */
[----:B------:R-:W-:Y:S01]  /*20fd0*/  FMUL R65, R65, 1.4426950216293334961 ;  /* 0x3fb8aa3b41417820 */ /* 0x000fe20000400000 */
[--C-:B------:R-:W-:Y:S01]  /*20fe0*/  FADD R64, R64, -R132.reuse ;  /* 0x8000008440407221 */ /* 0x100fe20000000000 */
[----:B------:R-:W-:-:S03]  /*20ff0*/  FADD R63, R63, -R132 ;  /* 0x800000843f3f7221 */ /* 0x000fc60000000000 */
[----:B------:R-:W-:Y:S01]  /*21000*/  FMUL R64, R64, 1.4426950216293334961 ;  /* 0x3fb8aa3b40407820 */ /* 0x000fe20000400000 */
[----:B------:R1:W2:Y:S01]  /*21010*/  MUFU.EX2 R71, R20 ;  /* 0x0000001400477308 */ /* 0x0002a20000000800 */
[----:B---3--:R-:W-:Y:S01]  /*21020*/  FADD R3, R11, R3 ;  /* 0x000000030b037221 */ /* 0x008fe20000000000 */
[----:B------:R-:W-:-:S03]  /*21030*/  FMUL R63, R63, 1.4426950216293334961 ;  /* 0x3fb8aa3b3f3f7820 */ /* 0x000fc60000400000 */
[----:B------:R-:W-:-:S03]  /*21040*/  FADD R3, R72, R3 ;  /* 0x0000000348037221 */ /* 0x000fc60000000000 */
[----:B------:R3:W4:Y:S01]  /*21050*/  MUFU.EX2 R70, R21 ;  /* 0x0000001500467308 */ /* 0x0007220000000800 */
[----:B0-----:R-:W-:Y:S01]  /*21060*/  FADD R3, R12, R3 ;  /* 0x000000030c037221 */ /* 0x001fe20000000000 */
[----:B-1----:R-:W-:-:S06]  /*21070*/  FMUL R20, R37, 1.4426950216293334961 ;  /* 0x3fb8aa3b25147820 */ /* 0x002fcc0000400000 */
[----:B------:R-:W0:Y:S01]  /*21080*/  MUFU.EX2 R13, R13 ;  /* 0x0000000d000d7308 */ /* 0x000e220000000800 */
[----:B--2---:R-:W-:Y:S01]  /*21090*/  FADD R3, R71, R3 ;  /* 0x0000000347037221 */ /* 0x004fe20000000000 */
[----:B---3--:R-:W-:-:S06]  /*210a0*/  FMUL R21, R38, 1.4426950216293334961 ;  /* 0x3fb8aa3b26157820 */ /* 0x008fcc0000400000 */
[----:B------:R1:W2:Y:S01]  /*210b0*/  MUFU.EX2 R69, R23 ;  /* 0x0000001700457308 */ /* 0x0002a20000000800 */
[----:B----4-:R-:W-:-:S07]  /*210c0*/  FADD R3, R70, R3 ;  /* 0x0000000346037221 */ /* 0x010fce0000000000 */
[----:B------:R-:W3:Y:S01]  /*210d0*/  MUFU.EX2 R14, R14 ;  /* 0x0000000e000e7308 */ /* 0x000ee20000000800 */
[----:B0-----:R-:W-:Y:S01]  /*210e0*/  FADD R3, R13, R3 ;  /* 0x000000030d037221 */ /* 0x001fe20000000000 */
[----:B-1----:R-:W-:-:S06]  /*210f0*/  FMUL R23, R41, 1.4426950216293334961 ;  /* 0x3fb8aa3b29177820 */ /* 0x002fcc0000400000 */
[----:B------:R-:W0:Y:S01]  /*21100*/  MUFU.EX2 R15, R15 ;  /* 0x0000000f000f7308 */ /* 0x000e220000000800 */
[----:B--2---:R-:W-:-:S07]  /*21110*/  FADD R3, R69, R3 ;  /* 0x0000000345037221 */ /* 0x004fce0000000000 */
[----:B------:R1:W2:Y:S01]  /*21120*/  MUFU.EX2 R35, R26 ;  /* 0x0000001a00237308 */ /* 0x0002a20000000800 */
[----:B---3--:R-:W-:-:S07]  /*21130*/  FADD R3, R14, R3 ;  /* 0x000000030e037221 */ /* 0x008fce0000000000 */
[----:B------:R3:W4:Y:S01]  /*21140*/  MUFU.EX2 R34, R27 ;  /* 0x0000001b00227308 */ /* 0x0007220000000800 */
[----:B0-----:R-:W-:Y:S01]  /*21150*/  FADD R3, R15, R3 ;  /* 0x000000030f037221 */ /* 0x001fe20000000000 */
[----:B-1----:R-:W-:-:S06]  /*21160*/  FMUL R26, R43, 1.4426950216293334961 ;  /* 0x3fb8aa3b2b1a7820 */ /* 0x002fcc0000400000 */
[----:B------:R-:W0:Y:S01]  /*21170*/  MUFU.EX2 R16, R16 ;  /* 0x0000001000107308 */ /* 0x000e220000000800 */
[----:B--2---:R-:W-:Y:S01]  /*21180*/  FADD R3, R35, R3 ;  /* 0x0000000323037221 */ /* 0x004fe20000000000 */
[----:B---3--:R-:W-:-:S06]  /*21190*/  FMUL R27, R42, 1.4426950216293334961 ;  /* 0x3fb8aa3b2a1b7820 */ /* 0x008fcc0000400000 */
[----:B------:R-:W1:Y:S01]  /*211a0*/  MUFU.EX2 R17, R17 ;  /* 0x0000001100117308 */ /* 0x000e620000000800 */
[----:B----4-:R-:W-:-:S07]  /*211b0*/  FADD R3, R34, R3 ;  /* 0x0000000322037221 */ /* 0x010fce0000000000 */
[----:B------:R2:W3:Y:S01]  /*211c0*/  MUFU.EX2 R33, R30 ;  /* 0x0000001e00217308 */ /* 0x0004e20000000800 */
[----:B0-----:R-:W-:-:S07]  /*211d0*/  FADD R3, R16, R3 ;  /* 0x0000000310037221 */ /* 0x001fce0000000000 */
[----:B------:R0:W4:Y:S01]  /*211e0*/  MUFU.EX2 R32, R31 ;  /* 0x0000001f00207308 */ /* 0x0001220000000800 */
[----:B-1----:R-:W-:Y:S01]  /*211f0*/  FADD R3, R17, R3 ;  /* 0x0000000311037221 */ /* 0x002fe20000000000 */
[----:B--2---:R-:W-:-:S06]  /*21200*/  FMUL R30, R36, 1.4426950216293334961 ;  /* 0x3fb8aa3b241e7820 */ /* 0x004fcc0000400000 */
[----:B------:R-:W1:Y:S01]  /*21210*/  MUFU.EX2 R19, R19 ;  /* 0x0000001300137308 */ /* 0x000e620000000800 */
[----:B0-----:R-:W-:Y:S01]  /*21220*/  FMUL R31, R83, 1.4426950216293334961 ;  /* 0x3fb8aa3b531f7820 */ /* 0x001fe20000400000 */
[----:B---3--:R-:W-:-:S06]  /*21230*/  FADD R3, R33, R3 ;  /* 0x0000000321037221 */ /* 0x008fcc0000000000 */
[----:B------:R-:W0:Y:S01]  /*21240*/  MUFU.EX2 R31, R31 ;  /* 0x0000001f001f7308 */ /* 0x000e220000000800 */
[----:B----4-:R-:W-:-:S04]  /*21250*/  FADD R3, R32, R3 ;  /* 0x0000000320037221 */ /* 0x010fc80000000000 */
[----:B------:R-:W-:-:S03]  /*21260*/  FADD R3, R18, R3 ;  /* 0x0000000312037221 */ /* 0x000fc60000000000 */
[----:B------:R-:W2:Y:S01]  /*21270*/  MUFU.EX2 R30, R30 ;  /* 0x0000001e001e7308 */ /* 0x000ea20000000800 */
[----:B-1----:R-:W-:-:S07]  /*21280*/  FADD R3, R19, R3 ;  /* 0x0000000313037221 */ /* 0x002fce0000000000 */
[----:B------:R-:W1:Y:S01]  /*21290*/  MUFU.EX2 R20, R20 ;  /* 0x0000001400147308 */ /* 0x000e620000000800 */
[----:B0-----:R-:W-:-:S07]  /*212a0*/  FADD R3, R31, R3 ;  /* 0x000000031f037221 */ /* 0x001fce0000000000 */
[----:B------:R-:W0:Y:S01]  /*212b0*/  MUFU.EX2 R21, R21 ;  /* 0x0000001500157308 */ /* 0x000e220000000800 */
[----:B--2---:R-:W-:-:S07]  /*212c0*/  FADD R3, R30, R3 ;  /* 0x000000031e037221 */ /* 0x004fce0000000000 */
        /* <DEDUP_REMOVED lines=57> */
[----:B0-----:R-:W-:-:S04]  /*21660*/  FADD R3, R113, R3 ;  /* 0x0000000371037221 */ /* 0x001fc80000000000 */
[----:B--2---:R-:W-:-:S04]  /*21670*/  FADD R3, R121, R3 ;  /* 0x0000000379037221 */ /* 0x004fc80000000000 */
[----:B-1----:R-:W-:-:S05]  /*21680*/  FADD R141, R119, R3 ;  /* 0x00000003778d7221 */ /* 0x002fca0000000000 */
[----:B------:R0:W1:Y:S01]  /*21690*/  SHFL.BFLY PT, R145, R141, 0x10, 0x1f ;  /* 0x0e001f008d917f89 */ /* 0x00006200000e0000 */
[----:B------:R-:W-:Y:S05]  /*216a0*/  @!P3 BRA `(.L_x_15) ;  /* 0x000000a40038b947 */ /* 0x000fea0003800000 */
.L_x_24:
[----:B------:R-:W2:Y:S04]  /*216b0*/  LDL.64 R46, [R1+0x7d0] ;  /* 0x0007d000012e7983 */ /* 0x000ea80000100a00 */
[----:B------:R-:W3:Y:S04]  /*216c0*/  LDL.64 R36, [R1+0x7c8] ;  /* 0x0007c80001247983 */ /* 0x000ee80000100a00 */
[----:B------:R-:W4:Y:S04]  /*216d0*/  LDL.64 R48, [R1+0x7c0] ;  /* 0x0007c00001307983 */ /* 0x000f280000100a00 */
[----:B------:R-:W4:Y:S04]  /*216e0*/  LDL.64 R38, [R1+0x7b8] ;  /* 0x0007b80001267983 */ /* 0x000f280000100a00 */
[----:B------:R-:W4:Y:S04]  /*216f0*/  LDL.64 R50, [R1+0x7b0] ;  /* 0x0007b00001327983 */ /* 0x000f280000100a00 */
[----:B------:R-:W4:Y:S04]  /*21700*/  LDL.64 R40, [R1+0x7a8] ;  /* 0x0007a80001287983 */ /* 0x000f280000100a00 */
[----:B------:R-:W4:Y:S04]  /*21710*/  LDL.64 R52, [R1+0x7a0] ;  /* 0x0007a00001347983 */ /* 0x000f280000100a00 */
[----:B------:R-:W4:Y:S04]  /*21720*/  LDL.64 R42, [R1+0x798] ;  /* 0x00079800012a7983 */ /* 0x000f280000100a00 */
[----:B------:R-:W4:Y:S01]  /*21730*/  LDL.64 R60, [R1+0x790] ;  /* 0x00079000013c7983 */ /* 0x000f220000100a00 */
[----:B------:R-:W-:Y:S01]  /*21740*/  MOV R5, R143 ;  /* 0x0000008f00057202 */ /* 0x000fe20000000f00 */
[----:B------:R-:W-:-:S02]  /*21750*/  IMAD.MOV.U32 R4, RZ, RZ, R142 ;  /* 0x000000ffff047224 */ /* 0x000fc400078e008e */
[----:B------:R-:W4:Y:S02]  /*21760*/  LDL.64 R44, [R1+0x788] ;  /* 0x00078800012c7983 */ /* 0x000f240000100a00 */
[C---:B------:R-:W-:Y:S02]  /*21770*/  IMAD.WIDE R4, R0.reuse, 0x2, R4 ;  /* 0x0000000200047825 */ /* 0x040fe400078e0204 */
[----:B------:R-:W-:Y:S04]  /*21780*/  STL [R1+0xf5c], R2 ;  /* 0x000f5c0201007387 */ /* 0x000fe80000100800 */
[----:B------:R2:W4:Y:S04]  /*21790*/  LDG.E.U16 R3, desc[UR8][R4.64] ;  /* 0x0000000804037981 */ /* 0x000528000c1e1500 */
[----:B------:R-:W4:Y:S04]  /*217a0*/  LDL.64 R54, [R1+0x780] ;  /* 0x0007800001367983 */ /* 0x000f280000100a00 */
        /* <DEDUP_REMOVED lines=11> */
[----:B------:R-:W4:Y:S01]  /*21860*/  LDL.64 R162, [R1+0x440] ;  /* 0x0004400001a27983 */ /* 0x000f220000100a00 */
[----:B--2---:R-:W-:-:S03]  /*21870*/  IMAD.WIDE R4, R0, 0x2, R46 ;  /* 0x0000000200047825 */ /* 0x004fc600078e022e */
[----:B------:R-:W2:Y:S01]  /*21880*/  LDL.64 R46, [R1+0x778] ;  /* 0x00077800012e7983 */ /* 0x000ea20000100a00 */
[----:B---3--:R-:W-:-:S03]  /*21890*/  IMAD.WIDE R36, R0, 0x2, R36 ;  /* 0x0000000200247825 */ /* 0x008fc600078e0224 */
[----:B------:R-:W3:Y:S01]  /*218a0*/  LDG.E.U16 R4, desc[UR8][R4.64] ;  /* 0x0000000804047981 */ /* 0x000ee2000c1e1500 */
[----:B----4-:R-:W-:-:S03]  /*218b0*/  IMAD.WIDE R38, R0, 0x2, R38 ;  /* 0x0000000200267825 */ /* 0x010fc600078e0226 */
[----:B------:R4:W3:Y:S02]  /*218c0*/  LDG.E.U16 R5, desc[UR8][R36.64] ;  /* 0x0000000824057981 */ /* 0x0008e4000c1e1500 */
[C---:B----4-:R-:W-:Y:S02]  /*218d0*/  IMAD.WIDE R36, R0.reuse, 0x2, R48 ;  /* 0x0000000200247825 */ /* 0x050fe400078e0230 */
[----:B------:R-:W4:Y:S04]  /*218e0*/  LDL.64 R48, [R1+0x768] ;  /* 0x0007680001307983 */ /* 0x000f280000100a00 */
[----:B------:R-:W3:Y:S01]  /*218f0*/  LDG.E.U16 R36, desc[UR8][R36.64] ;  /* 0x0000000824247981 */ /* 0x000ee2000c1e1500 */
[----:B------:R-:W-:-:S03]  /*21900*/  IMAD.WIDE R40, R0, 0x2, R40 ;  /* 0x0000000200287825 */ /* 0x000fc600078e0228 */
[----:B------:R0:W3:Y:S02]  /*21910*/  LDG.E.U16 R37, desc[UR8][R38.64] ;  /* 0x0000000826257981 */ /* 0x0000e4000c1e1500 */
[C---:B0-----:R-:W-:Y:S02]  /*21920*/  IMAD.WIDE R38, R0.reuse, 0x2, R50 ;  /* 0x0000000200267825 */ /* 0x041fe400078e0232 */
[----:B------:R-:W3:Y:S04]  /*21930*/  LDL.64 R50, [R1+0x758] ;  /* 0x0007580001327983 */ /* 0x000ee80000100a00 */
[----:B------:R-:W3:Y:S01]  /*21940*/  LDG.E.U16 R38, desc[UR8][R38.64] ;  /* 0x0000000826267981 */ /* 0x000ee2000c1e1500 */
[----:B------:R-:W-:-:S03]  /*21950*/  IMAD.WIDE R42, R0, 0x2, R42 ;  /* 0x00000002002a7825 */ /* 0x000fc600078e022a */
[----:B------:R0:W3:Y:S02]  /*21960*/  LDG.E.U16 R39, desc[UR8][R40.64] ;  /* 0x0000000828277981 */ /* 0x0000e4000c1e1500 */
[C---:B0-----:R-:W-:Y:S02]  /*21970*/  IMAD.WIDE R40, R0.reuse, 0x2, R52 ;  /* 0x0000000200287825 */ /* 0x041fe400078e0234 */
[----:B------:R-:W3:Y:S04]  /*21980*/  LDL.64 R52, [R1+0x748] ;  /* 0x0007480001347983 */ /* 0x000ee80000100a00 */
[----:B------:R-:W3:Y:S04]  /*21990*/  LDG.E.U16 R40, desc[UR8][R40.64] ;  /* 0x0000000828287981 */ /* 0x000ee8000c1e1500 */
[----:B------:R0:W3:Y:S02]  /*219a0*/  LDG.E.U16 R41, desc[UR8][R42.64] ;  /* 0x000000082a297981 */ /* 0x0000e4000c1e1500 */
[----:B0-----:R-:W-:-:S02]  /*219b0*/  IMAD.WIDE R42, R0, 0x2, R60 ;  /* 0x00000002002a7825 */ /* 0x001fc400078e023c */
[----:B------:R-:W3:Y:S02]  /*219c0*/  LDL.64 R60, [R1+0x740] ;  /* 0x00074000013c7983 */ /* 0x000ee40000100a00 */
[C---:B------:R-:W-:Y:S02]  /*219d0*/  IMAD.WIDE R44, R0.reuse, 0x2, R44 ;  /* 0x00000002002c7825 */ /* 0x040fe400078e022c */
[----:B------:R-:W3:Y:S04]  /*219e0*/  LDG.E.U16 R42, desc[UR8][R42.64] ;  /* 0x000000082a2a7981 */ /* 0x000ee8000c1e1500 */
[----:B------:R0:W3:Y:S02]  /*219f0*/  LDG.E.U16 R43, desc[UR8][R44.64] ;  /* 0x000000082c2b7981 */ /* 0x0000e4000c1e1500 */
[----:B0-----:R-:W-:-:S02]  /*21a00*/  IMAD.WIDE R44, R0, 0x2, R54 ;  /* 0x00000002002c7825 */ /* 0x001fc400078e0236 */
[----:B------:R-:W3:Y:S04]  /*21a10*/  LDL.64 R54, [R1+0x738] ;  /* 0x0007380001367983 */ /* 0x000ee80000100a00 */
[----:B------:R-:W3:Y:S01]  /*21a20*/  LDG.E.U16 R44, desc[UR8][R44.64] ;  /* 0x000000082c2c7981 */ /* 0x000ee2000c1e1500 */
[----:B--2---:R-:W-:-:S05]  /*21a30*/  IMAD.WIDE R46, R0, 0x2, R46 ;  /* 0x00000002002e7825 */ /* 0x004fca00078e022e */
[----:B------:R0:W2:Y:S02]  /*21a40*/  LDG.E.U16 R45, desc[UR8][R46.64] ;  /* 0x000000082e2d7981 */ /* 0x0000a4000c1e1500 */
[C---:B0-----:R-:W-:Y:S02]  /*21a50*/  IMAD.WIDE R46, R0.reuse, 0x2, R56 ;  /* 0x00000002002e7825 */ /* 0x041fe400078e0238 */
[----:B------:R-:W2:Y:S04]  /*21a60*/  LDL.64 R56, [R1+0x730] ;  /* 0x0007300001387983 */ /* 0x000ea80000100a00 */
[----:B------:R-:W2:Y:S01]  /*21a70*/  LDG.E.U16 R46, desc[UR8][R46.64] ;  /* 0x000000082e2e7981 */ /* 0x000ea2000c1e1500 */
[----:B----4-:R-:W-:-:S05]  /*21a80*/  IMAD.WIDE R48, R0, 0x2, R48 ;  /* 0x0000000200307825 */ /* 0x010fca00078e0230 */
[----:B------:R0:W4:Y:S02]  /*21a90*/  LDG.E.U16 R47, desc[UR8][R48.64] ;  /* 0x00000008302f7981 */ /* 0x000124000c1e1500 */
[C---:B0-----:R-:W-:Y:S02]  /*21aa0*/  IMAD.WIDE R48, R0.reuse, 0x2, R58 ;  /* 0x0000000200307825 */ /* 0x041fe400078e023a */
[----:B------:R-:W4:Y:S04]  /*21ab0*/  LDL.64 R58, [R1+0x720] ;  /* 0x00072000013a7983 */ /* 0x000f280000100a00 */
[----:B------:R-:W4:Y:S01]  /*21ac0*/  LDG.E.U16 R48, desc[UR8][R48.64] ;  /* 0x0000000830307981 */ /* 0x000f22000c1e1500 */
[----:B---3--:R-:W-:-:S05]  /*21ad0*/  IMAD.WIDE R50, R0, 0x2, R50 ;  /* 0x0000000200327825 */ /* 0x008fca00078e0232 */
[----:B------:R0:W3:Y:S02]  /*21ae0*/  LDG.E.U16 R49, desc[UR8][R50.64] ;  /* 0x0000000832317981 */ /* 0x0000e4000c1e1500 */
[C---:B0-----:R-:W-:Y:S02]  /*21af0*/  IMAD.WIDE R50, R0.reuse, 0x2, R62 ;  /* 0x0000000200327825 */ /* 0x041fe400078e023e */
[----:B------:R-:W3:Y:S04]  /*21b00*/  LDL.64 R62, [R1+0x118] ;  /* 0x00011800013e7983 */ /* 0x000ee80000100a00 */
[----:B------:R-:W3:Y:S01]  /*21b10*/  LDG.E.U16 R50, desc[UR8][R50.64] ;  /* 0x0000000832327981 */ /* 0x000ee2000c1e1500 */
[----:B------:R-:W-:-:S05]  /*21b20*/  IMAD.WIDE R52, R0, 0x2, R52 ;  /* 0x0000000200347825 */ /* 0x000fca00078e0234 */
[----:B------:R0:W3:Y:S02]  /*21b30*/  LDG.E.U16 R51, desc[UR8][R52.64] ;  /* 0x0000000834337981 */ /* 0x0000e4000c1e1500 */
[C---:B0-----:R-:W-:Y:S02]  /*21b40*/  IMAD.WIDE R52, R0.reuse, 0x2, R60 ;  /* 0x0000000200347825 */ /* 0x041fe400078e023c */
[----:B------:R-:W3:Y:S04]  /*21b50*/  LDL.64 R60, [R1+0x198] ;  /* 0x00019800013c7983 */ /* 0x000ee80000100a00 */
[----:B------:R-:W3:Y:S01]  /*21b60*/  LDG.E.U16 R52, desc[UR8][R52.64] ;  /* 0x0000000834347981 */ /* 0x000ee2000c1e1500 */
[----:B------:R-:W-:-:S05]  /*21b70*/  IMAD.WIDE R54, R0, 0x2, R54 ;  /* 0x0000000200367825 */ /* 0x000fca00078e0236 */
[----:B------:R0:W3:Y:S02]  /*21b80*/  LDG.E.U16 R53, desc[UR8][R54.64] ;  /* 0x0000000836357981 */ /* 0x0000e4000c1e1500 */
[C---:B0-----:R-:W-:Y:S02]  /*21b90*/  IMAD.WIDE R54, R0.reuse, 0x2, R64 ;  /* 0x0000000200367825 */ /* 0x041fe400078e0240 */
[----:B------:R-:W3:Y:S02]  /*21ba0*/  LDL.64 R64, [R1+0x98] ;  /* 0x0000980001407983 */ /* 0x000ee40000100a00 */
[----:B--2---:R-:W-:-:S06]  /*21bb0*/  IMAD.WIDE R56, R0, 0x2, R56 ;  /* 0x0000000200387825 */ /* 0x004fcc00078e0238 */
[----:B------:R-:W2:Y:S04]  /*21bc0*/  LDG.E.U16 R56, desc[UR8][R56.64] ;  /* 0x0000000838387981 */ /* 0x000ea8000c1e1500 */
[----:B------:R4:W2:Y:S02]  /*21bd0*/  LDG.E.U16 R57, desc[UR8][R54.64] ;  /* 0x0000000836397981 */ /* 0x0008a4000c1e1500 */
[----:B----4-:R-:W-:-:S05]  /*21be0*/  IMAD.WIDE R54, R0, 0x2, R58 ;  /* 0x0000000200367825 */ /* 0x010fca00078e023a */
[----:B------:R0:W4:Y:S02]  /*21bf0*/  LDG.E.U16 R58, desc[UR8][R54.64] ;  /* 0x00000008363a7981 */ /* 0x000124000c1e1500 */
[C---:B0-----:R-:W-:Y:S02]  /*21c00*/  IMAD.WIDE R54, R0.reuse, 0x2, R66 ;  /* 0x0000000200367825 */ /* 0x041fe400078e0242 */
[----:B------:R-:W2:Y:S04]  /*21c10*/  LDL.64 R66, [R1+0x10] ;  /* 0x0000100001427983 */ /* 0x000ea80000100a00 */
[----:B------:R3:W4:Y:S02]  /*21c20*/  LDG.E.U16 R59, desc[UR8][R54.64] ;  /* 0x00000008363b7981 */ /* 0x000724000c1e1500 */
[----:B---3--:R-:W-:-:S05]  /*21c30*/  IMAD.WIDE R54, R0, 0x2, R60 ;  /* 0x0000000200367825 */ /* 0x008fca00078e023c */
[----:B------:R0:W3:Y:S02]  /*21c40*/  LDG.E.U16 R60, desc[UR8][R54.64] ;  /* 0x00000008363c7981 */ /* 0x0000e4000c1e1500 */
[C---:B0-----:R-:W-:Y:S02]  /*21c50*/  IMAD.WIDE R54, R0.reuse, 0x2, R128 ;  /* 0x0000000200367825 */ /* 0x041fe400078e0280 */
[----:B------:R-:W3:Y:S04]  /*21c60*/  LDL.64 R128, [R1+0x718] ;  /* 0x0007180001807983 */ /* 0x000ee80000100a00 */
[----:B------:R0:W4:Y:S02]  /*21c70*/  LDG.E.U16 R61, desc[UR8][R54.64] ;  /* 0x00000008363d7981 */ /* 0x000124000c1e1500 */
[----:B0-----:R-:W-:-:S05]  /*21c80*/  IMAD.WIDE R54, R0, 0x2, R62 ;  /* 0x0000000200367825 */ /* 0x001fca00078e023e */
[----:B------:R0:W4:Y:S02]  /*21c90*/  LDG.E.U16 R62, desc[UR8][R54.64] ;  /* 0x00000008363e7981 */ /* 0x000124000c1e1500 */
[C---:B0-----:R-:W-:Y:S02]  /*21ca0*/  IMAD.WIDE R54, R0.reuse, 0x2, R122 ;  /* 0x0000000200367825 */ /* 0x041fe400078e027a */
[----:B------:R-:W4:Y:S04]  /*21cb0*/  LDL.64 R122, [R1+0x670] ;  /* 0x00067000017a7983 */ /* 0x000f280000100a00 */
[----:B------:R0:W4:Y:S02]  /*21cc0*/  LDG.E.U16 R63, desc[UR8][R54.64] ;  /* 0x00000008363f7981 */ /* 0x000124000c1e1500 */
[----:B0-----:R-:W-:-:S05]  /*21cd0*/  IMAD.WIDE R54, R0, 0x2, R64 ;  /* 0x0000000200367825 */ /* 0x001fca00078e0240 */
[----:B------:R0:W4:Y:S02]  /*21ce0*/  LDG.E.U16 R64, desc[UR8][R54.64] ;  /* 0x0000000836407981 */ /* 0x000124000c1e1500 */
[C---:B0-----:R-:W-:Y:S02]  /*21cf0*/  IMAD.WIDE R54, R0.reuse, 0x2, R126 ;  /* 0x0000000200367825 */ /* 0x041fe400078e027e */
[----:B------:R-:W4:Y:S04]  /*21d00*/  LDL.64 R126, [R1+0x600] ;  /* 0x00060000017e7983 */ /* 0x000f280000100a00 */
[----:B------:R2:W4:Y:S02]  /*21d10*/  LDG.E.U16 R65, desc[UR8][R54.64] ;  /* 0x0000000836417981 */ /* 0x000524000c1e1500 */
        /* <DEDUP_REMOVED lines=8> */
[C---:B0-----:R-:W-:Y:S02]  /*21da0*/  IMAD.WIDE R54, R0.reuse, 0x2, R130 ;  /* 0x0000000200367825 */ /* 0x041fe400078e0282 */
[----:B------:R-:W2:Y:S04]  /*21db0*/  LDL.64 R130, [R1+0x558] ;  /* 0x0005580001827983 */ /* 0x000ea80000100a00 */
[----:B------:R4:W2:Y:S02]  /*21dc0*/  LDG.E.U16 R82, desc[UR8][R54.64] ;  /* 0x0000000836527981 */ /* 0x0008a4000c1e1500 */
[----:B----4-:R-:W-:-:S02]  /*21dd0*/  IMAD.WIDE R54, R0, 0x2, R122 ;  /* 0x0000000200367825 */ /* 0x010fc400078e027a */
[----:B------:R-:W4:Y:S04]  /*21de0*/  LDL.64 R122, [R1+0x520] ;  /* 0x00052000017a7983 */ /* 0x000f280000100a00 */
[----:B------:R0:W4:Y:S02]  /*21df0*/  LDG.E.U16 R84, desc[UR8][R54.64] ;  /* 0x0000000836547981 */ /* 0x000124000c1e1500 */
[C---:B0-----:R-:W-:Y:S02]  /*21e00*/  IMAD.WIDE R54, R0.reuse, 0x2, R154 ;  /* 0x0000000200367825 */ /* 0x041fe400078e029a */
[----:B------:R-:W4:Y:S04]  /*21e10*/  LDL.64 R154, [R1+0x4e8] ;  /* 0x0004e800019a7983 */ /* 0x000f280000100a00 */
[----:B------:R0:W4:Y:S02]  /*21e20*/  LDG.E.U16 R86, desc[UR8][R54.64] ;  /* 0x0000000836567981 */ /* 0x000124000c1e1500 */
[----:B0-----:R-:W-:-:S02]  /*21e30*/  IMAD.WIDE R54, R0, 0x2, R126 ;  /* 0x0000000200367825 */ /* 0x001fc400078e027e */
[----:B------:R-:W4:Y:S04]  /*21e40*/  LDL.64 R126, [R1+0x4b0] ;  /* 0x0004b000017e7983 */ /* 0x000f280000100a00 */
[----:B------:R3:W4:Y:S02]  /*21e50*/  LDG.E.U16 R88, desc[UR8][R54.64] ;  /* 0x0000000836587981 */ /* 0x000724000c1e1500 */
[C---:B---3--:R-:W-:Y:S02]  /*21e60*/  IMAD.WIDE R54, R0.reuse, 0x2, R128 ;  /* 0x0000000200367825 */ /* 0x048fe400078e0280 */
[----:B------:R-:W3:Y:S04]  /*21e70*/  LDL.64 R128, [R1+0x478] ;  /* 0x0004780001807983 */ /* 0x000ee80000100a00 */
[----:B------:R2:W3:Y:S02]  /*21e80*/  LDG.E.U16 R90, desc[UR8][R54.64] ;  /* 0x00000008365a7981 */ /* 0x0004e4000c1e1500 */
[----:B--2---:R-:W-:-:S02]  /*21e90*/  IMAD.WIDE R54, R0, 0x2, R158 ;  /* 0x0000000200367825 */ /* 0x004fc400078e029e */
        /* <DEDUP_REMOVED lines=17> */
[----:B0-----:R-:W-:-:S02]  /*21fb0*/  IMAD.WIDE R54, R0, 0x2, R162 ;  /* 0x0000000200367825 */ /* 0x001fc400078e02a2 */
[----:B------:R-:W3:Y:S04]  /*21fc0*/  LDL.64 R162, [R1+0x190] ;  /* 0x0001900001a27983 */ /* 0x000ee80000100a00 */
[----:B------:R2:W3:Y:S02]  /*21fd0*/  LDG.E.U16 R104, desc[UR8][R54.64] ;  /* 0x0000000836687981 */ /* 0x0004e4000c1e1500 */
[C---:B--2---:R-:W-:Y:S02]  /*21fe0*/  IMAD.WIDE R54, R0.reuse, 0x2, R130 ;  /* 0x0000000200367825 */ /* 0x044fe400078e0282 */
[----:B------:R-:W2:Y:S04]  /*21ff0*/  LDL.64 R130, [R1+0x2b8] ;  /* 0x0002b80001827983 */ /* 0x000ea80000100a00 */
[----:B------:R0:W2:Y:S02]  /*22000*/  LDG.E.U16 R106, desc[UR8][R54.64] ;  /* 0x00000008366a7981 */ /* 0x0000a4000c1e1500 */
[----:B0-----:R-:W-:-:S02]  /*22010*/  IMAD.WIDE R54, R0, 0x2, R158 ;  /* 0x0000000200367825 */ /* 0x001fc400078e029e */
[----:B------:R-:W2:Y:S04]  /*22020*/  LDL.64 R158, [R1+0x110] ;  /* 0x00011000019e7983 */ /* 0x000ea80000100a00 */
[----:B------:R4:W2:Y:S02]  /*22030*/  LDG.E.U16 R108, desc[UR8][R54.64] ;  /* 0x00000008366c7981 */ /* 0x0008a4000c1e1500 */
[C---:B----4-:R-:W-:Y:S02]  /*22040*/  IMAD.WIDE R54, R0.reuse, 0x2, R122 ;  /* 0x0000000200367825 */ /* 0x050fe400078e027a */
[----:B------:R-:W4:Y:S04]  /*22050*/  LDL.64 R122, [R1+0x248] ;  /* 0x00024800017a7983 */ /* 0x000f280000100a00 */
[----:B------:R0:W4:Y:S02]  /*22060*/  LDG.E.U16 R110, desc[UR8][R54.64] ;  /* 0x00000008366e7981 */ /* 0x000124000c1e1500 */
[----:B0-----:R-:W-:-:S02]  /*22070*/  IMAD.WIDE R54, R0, 0x2, R154 ;  /* 0x0000000200367825 */ /* 0x001fc400078e029a */
[----:B------:R-:W4:Y:S04]  /*22080*/  LDL.64 R154, [R1+0x90] ;  /* 0x00009000019a7983 */ /* 0x000f280000100a00 */
[----:B------:R0:W4:Y:S02]  /*22090*/  LDG.E.U16 R112, desc[UR8][R54.64] ;  /* 0x0000000836707981 */ /* 0x000124000c1e1500 */
[C---:B0-----:R-:W-:Y:S02]  /*220a0*/  IMAD.WIDE R54, R0.reuse, 0x2, R126 ;  /* 0x0000000200367825 */ /* 0x041fe400078e027e */
[----:B------:R-:W4:Y:S04]  /*220b0*/  LDL.64 R126, [R1+0x1d0] ;  /* 0x0001d000017e7983 */ /* 0x000f280000100a00 */
[----:B------:R3:W4:Y:S02]  /*220c0*/  LDG.E.U16 R114, desc[UR8][R54.64] ;  /* 0x0000000836727981 */ /* 0x000724000c1e1500 */
[----:B---3--:R-:W-:-:S02]  /*220d0*/  IMAD.WIDE R54, R0, 0x2, R128 ;  /* 0x0000000200367825 */ /* 0x008fc400078e0280 */
[----:B------:R-:W3:Y:S04]  /*220e0*/  LDL.64 R128, [R1+0x150] ;  /* 0x0001500001807983 */ /* 0x000ee80000100a00 */
[----:B------:R2:W3:Y:S02]  /*220f0*/  LDG.E.U16 R116, desc[UR8][R54.64] ;  /* 0x0000000836747981 */ /* 0x0004e4000c1e1500 */
[C---:B--2---:R-:W-:Y:S02]  /*22100*/  IMAD.WIDE R54, R0.reuse, 0x2, R130 ;  /* 0x0000000200367825 */ /* 0x044fe400078e0282 */
[----:B------:R-:W2:Y:S04]  /*22110*/  LDL.64 R130, [R1+0xd0] ;  /* 0x0000d00001827983 */ /* 0x000ea80000100a00 */
[----:B------:R0:W2:Y:S04]  /*22120*/  LDG.E.U16 R118, desc[UR8][R54.64] ;  /* 0x0000000836767981 */ /* 0x0000a8000c1e1500 */
[----:B------:R-:W0:Y:S02]  /*22130*/  LDL.64 R54, [R1+0x280] ;  /* 0x0002800001367983 */ /* 0x000e240000100a00 */
[----:B0-----:R-:W-:-:S05]  /*22140*/  IMAD.WIDE R54, R0, 0x2, R54 ;  /* 0x0000000200367825 */ /* 0x001fca00078e0236 */
[----:B------:R4:W2:Y:S02]  /*22150*/  LDG.E.U16 R120, desc[UR8][R54.64] ;  /* 0x0000000836787981 */ /* 0x0008a4000c1e1500 */
[----:B----4-:R-:W-:-:S05]  /*22160*/  IMAD.WIDE R54, R0, 0x2, R122 ;  /* 0x0000000200367825 */ /* 0x010fca00078e027a */
[----:B------:R0:W4:Y:S04]  /*22170*/  LDG.E.U16 R122, desc[UR8][R54.64] ;  /* 0x00000008367a7981 */ /* 0x000128000c1e1500 */
[----:B------:R-:W0:Y:S04]  /*22180*/  LDL.64 R54, [R1+0x210] ;  /* 0x0002100001367983 */ /* 0x000e280000100a00 */
[----:B------:R-:W-:Y:S04]  /*22190*/  STS.U16 [R133+UR4+0x20400], R4 ;  /* 0x0204000485007988 */ /* 0x000fe80008000404 */
[----:B------:R1:W-:Y:S04]  /*221a0*/  STS.U16 [R133+UR4+0x20800], R5 ;  /* 0x0208000585007988 */ /* 0x0003e80008000404 */
[----:B------:R-:W-:Y:S04]  /*221b0*/  STS.U16 [R133+UR4+0x23400], R46 ;  /* 0x0234002e85007988 */ /* 0x000fe80008000404 */
[----:B-1----:R-:W2:Y:S04]  /*221c0*/  LDL.64 R4, [R1+0x48] ;  /* 0x0000480001047983 */ /* 0x002ea80000100a00 */
[----:B------:R1:W-:Y:S04]  /*221d0*/  STS.U16 [R133+UR4+0x23800], R47 ;  /* 0x0238002f85007988 */ /* 0x0003e80008000404 */
[----:B-1----:R-:W2:Y:S04]  /*221e0*/  LDL.64 R46, [R1] ;  /* 0x00000000012e7983 */ /* 0x002ea80000100a00 */
[----:B------:R-:W-:Y:S04]  /*221f0*/  STS.U16 [R133+UR4+0x20c00], R36 ;  /* 0x020c002485007988 */ /* 0x000fe80008000404 */
[----:B------:R1:W-:Y:S04]  /*22200*/  STS.U16 [R133+UR4+0x21000], R37 ;  /* 0x0210002585007988 */ /* 0x0003e80008000404 */
[----:B------:R-:W-:Y:S04]  /*22210*/  STS.U16 [R133+UR4+0x23c00], R48 ;  /* 0x023c003085007988 */ /* 0x000fe80008000404 */
[----:B-1----:R-:W2:Y:S04]  /*22220*/  LDL.64 R36, [R1+0x710] ;  /* 0x0007100001247983 */ /* 0x002ea80000100a00 */
[----:B------:R1:W-:Y:S04]  /*22230*/  STS.U16 [R133+UR4+0x24000], R49 ;  /* 0x0240003185007988 */ /* 0x0003e80008000404 */
[----:B-1----:R-:W2:Y:S01]  /*22240*/  LDL.64 R48, [R1+0x6d8] ;  /* 0x0006d80001307983 */ /* 0x002ea20000100a00 */
[----:B0-----:R-:W-:-:S05]  /*22250*/  IMAD.WIDE R54, R0, 0x2, R54 ;  /* 0x0000000200367825 */ /* 0x001fca00078e0236 */
[----:B------:R0:W4:Y:S02]  /*22260*/  LDG.E.U16 R123, desc[UR8][R54.64] ;  /* 0x00000008367b7981 */ /* 0x000124000c1e1500 */
[----:B0-----:R-:W-:-:S05]  /*22270*/  IMAD.WIDE R54, R0, 0x2, R126 ;  /* 0x0000000200367825 */ /* 0x001fca00078e027e */
[----:B------:R0:W4:Y:S02]  /*22280*/  LDG.E.U16 R126, desc[UR8][R54.64] ;  /* 0x00000008367e7981 */ /* 0x000124000c1e1500 */
[C---:B0-----:R-:W-:Y:S01]  /*22290*/  IMAD.WIDE R54, R0.reuse, 0x2, R162 ;  /* 0x0000000200367825 */ /* 0x041fe200078e02a2 */
[----:B------:R-:W-:Y:S01]  /*222a0*/  LOP3.LUT R2, R133, 0x10, RZ, 0x3c, !PT ;  /* 0x0000001085027812 */ /* 0x000fe200078e3cff */
[----:B------:R-:W-:Y:S04]  /*222b0*/  STS.U16 [R133+UR4+0x20000], R3 ;  /* 0x0200000385007988 */ /* 0x000fe80008000404 */
[----:B------:R3:W4:Y:S04]  /*222c0*/  LDG.E.U16 R127, desc[UR8][R54.64] ;  /* 0x00000008367f7981 */ /* 0x000728000c1e1500 */
[----:B------:R-:W-:Y:S04]  /*222d0*/  STS.U16 [R133+UR4+0x21400], R38 ;  /* 0x0214002685007988 */ /* 0x000fe80008000404 */
[----:B------:R0:W-:Y:S01]  /*222e0*/  STS.U16 [R133+UR4+0x21800], R39 ;  /* 0x0218002785007988 */ /* 0x0001e20008000404 */
[----:B---3--:R-:W-:-:S03]  /*222f0*/  IMAD.WIDE R54, R0, 0x2, R128 ;  /* 0x0000000200367825 */ /* 0x008fc600078e0280 */
[----:B------:R-:W-:Y:S04]  /*22300*/  STS.U16 [R133+UR4+0x21c00], R40 ;  /* 0x021c002885007988 */ /* 0x000fe80008000404 */
[----:B------:R1:W3:Y:S04]  /*22310*/  LDG.E.U16 R128, desc[UR8][R54.64] ;  /* 0x0000000836807981 */ /* 0x0002e8000c1e1500 */
[----:B------:R-:W-:Y:S04]  /*22320*/  STS.U16 [R133+UR4+0x22000], R41 ;  /* 0x0220002985007988 */ /* 0x000fe80008000404 */
[----:B------:R-:W-:Y:S01]  /*22330*/  STS.U16 [R133+UR4+0x22400], R42 ;  /* 0x0224002a85007988 */ /* 0x000fe20008000404 */
[----:B-1----:R-:W-:-:S03]  /*22340*/  IMAD.WIDE R54, R0, 0x2, R158 ;  /* 0x0000000200367825 */ /* 0x002fc600078e029e */
[----:B------:R-:W-:Y:S04]  /*22350*/  STS.U16 [R133+UR4+0x22800], R43 ;  /* 0x0228002b85007988 */ /* 0x000fe80008000404 */
[----:B------:R2:W3:Y:S04]  /*22360*/  LDG.E.U16 R129, desc[UR8][R54.64] ;  /* 0x0000000836817981 */ /* 0x0004e8000c1e1500 */
[----:B------:R-:W-:Y:S04]  /*22370*/  STS.U16 [R133+UR4+0x22c00], R44 ;  /* 0x022c002c85007988 */ /* 0x000fe80008000404 */
[----:B------:R1:W-:Y:S01]  /*22380*/  STS.U16 [R133+UR4+0x23000], R45 ;  /* 0x0230002d85007988 */ /* 0x0003e20008000404 */
[----:B--2---:R-:W-:-:S03]  /*22390*/  IMAD.WIDE R54, R0, 0x2, R130 ;  /* 0x0000000200367825 */ /* 0x004fc600078e0282 */
[----:B------:R-:W-:Y:S04]  /*223a0*/  STS.U16 [R133+UR4+0x24400], R50 ;  /* 0x0244003285007988 */ /* 0x000fe80008000404 */
[----:B------:R2:W3:Y:S04]  /*223b0*/  LDG.E.U16 R130, desc[UR8][R54.64] ;  /* 0x0000000836827981 */ /* 0x0004e8000c1e1500 */
[----:B------:R-:W-:Y:S04]  /*223c0*/  STS.U16 [R133+UR4+0x24800], R51 ;  /* 0x0248003385007988 */ /* 0x000fe80008000404 */
[----:B------:R-:W-:Y:S01]  /*223d0*/  STS.U16 [R133+UR4+0x24c00], R52 ;  /* 0x024c003485007988 */ /* 0x000fe20008000404 */
[----:B--2---:R-:W-:-:S03]  /*223e0*/  IMAD.WIDE R54, R0, 0x2, R154 ;  /* 0x0000000200367825 */ /* 0x004fc600078e029a */
[----:B------:R-:W-:Y:S04]  /*223f0*/  STS.U16 [R133+UR4+0x25000], R53 ;  /* 0x0250003585007988 */ /* 0x000fe80008000404 */
[----:B------:R-:W2:Y:S04]  /*22400*/  LDG.E.U16 R54, desc[UR8][R54.64] ;  /* 0x0000000836367981 */ /* 0x000ea8000c1e1500 */
        /* <DEDUP_REMOVED lines=11> */
[----:B0-----:R-:W2:Y:S04]  /*224c0*/  LDL.64 R38, [R1+0x6a0] ;  /* 0x0006a00001267983 */ /* 0x001ea80000100a00 */
[----:B------:R0:W-:Y:S04]  /*224d0*/  STS.U16 [R2+UR4+0x20080], R67 ;  /* 0x0200804302007988 */ /* 0x0001e80008000404 */
[----:B------:R-:W-:Y:S04]  /*224e0*/  STS.U16 [R2+UR4+0x20480], R68 ;  /* 0x0204804402007988 */ /* 0x000fe80008000404 */
[----:B------:R-:W-:Y:S04]  /*224f0*/  STS.U16 [R2+UR4+0x20880], R82 ;  /* 0x0208805202007988 */ /* 0x000fe80008000404 */
[----:B------:R-:W-:Y:S04]  /*22500*/  STS.U16 [R2+UR4+0x20c80], R84 ;  /* 0x020c805402007988 */ /* 0x000fe80008000404 */
[----:B------:R-:W-:Y:S04]  /*22510*/  STS.U16 [R2+UR4+0x21080], R86 ;  /* 0x0210805602007988 */ /* 0x000fe80008000404 */
[----:B------:R-:W-:Y:S04]  /*22520*/  STS.U16 [R2+UR4+0x21480], R88 ;  /* 0x0214805802007988 */ /* 0x000fe80008000404 */
[----:B-1----:R-:W2:Y:S04]  /*22530*/  LDL.64 R44, [R1+0x668] ;  /* 0x00066800012c7983 */ /* 0x002ea80000100a00 */
[----:B------:R-:W-:Y:S04]  /*22540*/  STS.U16 [R2+UR4+0x21880], R90 ;  /* 0x0218805a02007988 */ /* 0x000fe80008000404 */
[----:B------:R-:W-:Y:S04]  /*22550*/  STS.U16 [R2+UR4+0x21c80], R92 ;  /* 0x021c805c02007988 */ /* 0x000fe80008000404 */
[----:B------:R-:W2:Y:S04]  /*22560*/  LDL.64 R40, [R1+0x630] ;  /* 0x0006300001287983 */ /* 0x000ea80000100a00 */
[----:B------:R-:W-:Y:S04]  /*22570*/  STS.U16 [R2+UR4+0x22080], R94 ;  /* 0x0220805e02007988 */ /* 0x000fe80008000404 */
[----:B------:R-:W-:Y:S04]  /*22580*/  STS.U16 [R2+UR4+0x22480], R96 ;  /* 0x0224806002007988 */ /* 0x000fe80008000404 */
[----:B------:R-:W-:Y:S04]  /*22590*/  STS.U16 [R2+UR4+0x22880], R98 ;  /* 0x0228806202007988 */ /* 0x000fe80008000404 */
[----:B------:R-:W-:Y:S04]  /*225a0*/  STS.U16 [R2+UR4+0x22c80], R100 ;  /* 0x022c806402007988 */ /* 0x000fe80008000404 */
[----:B------:R-:W-:Y:S04]  /*225b0*/  STS.U16 [R2+UR4+0x23080], R102 ;  /* 0x0230806602007988 */ /* 0x000fe80008000404 */
[----:B------:R-:W-:Y:S04]  /*225c0*/  STS.U16 [R2+UR4+0x23480], R104 ;  /* 0x0234806802007988 */ /* 0x000fe80008000404 */
[----:B------:R-:W2:Y:S04]  /*225d0*/  LDL.64 R42, [R1+0x5f8] ;  /* 0x0005f800012a7983 */ /* 0x000ea80000100a00 */
        /* <DEDUP_REMOVED lines=8> */
[----:B------:R-:W-:Y:S01]  /*22660*/  STS.U16 [R2+UR4+0x25480], R120 ;  /* 0x0254807802007988 */ /* 0x000fe20008000404 */
[----:B------:R-:W-:-:S03]  /*22670*/  IMAD.WIDE R4, R0, 0x2, R4 ;  /* 0x0000000200047825 */ /* 0x000fc600078e0204 */
[----:B------:R-:W2:Y:S04]  /*22680*/  LDL.64 R158, [R1+0x588] ;  /* 0x00058800019e7983 */ /* 0x000ea80000100a00 */
[----:B----4-:R-:W-:Y:S04]  /*22690*/  STS.U16 [R2+UR4+0x25880], R122 ;  /* 0x0258807a02007988 */ /* 0x010fe80008000404 */
[----:B------:R-:W4:Y:S04]  /*226a0*/  LDL.64 R154, [R1+0x550] ;  /* 0x00055000019a7983 */ /* 0x000f280000100a00 */
[----:B------:R1:W4:Y:S04]  /*226b0*/  LDG.E.U16 R3, desc[UR8][R4.64] ;  /* 0x0000000804037981 */ /* 0x000328000c1e1500 */
[----:B------:R-:W4:Y:S01]  /*226c0*/  LDL.64 R62, [R1+0x4a8] ;  /* 0x0004a800013e7983 */ /* 0x000f220000100a00 */
[----:B------:R-:W-:-:S03]  /*226d0*/  IMAD.WIDE R36, R0, 0x2, R36 ;  /* 0x0000000200247825 */ /* 0x000fc600078e0224 */
[----:B------:R-:W4:Y:S01]  /*226e0*/  LDL.64 R56, [R1+0x438] ;  /* 0x0004380001387983 */ /* 0x000f220000100a00 */
[----:B-1----:R-:W-:-:S03]  /*226f0*/  IMAD.WIDE R4, R0, 0x2, R46 ;  /* 0x0000000200047825 */ /* 0x002fc600078e022e */
[----:B------:R-:W4:Y:S04]  /*22700*/  LDL.64 R46, [R1+0x4e0] ;  /* 0x0004e000012e7983 */ /* 0x000f280000100a00 */
[----:B------:R-:W4:Y:S04]  /*22710*/  LDG.E.U16 R4, desc[UR8][R4.64] ;  /* 0x0000000804047981 */ /* 0x000f28000c1e1500 */
[----:B------:R-:W4:Y:S04]  /*22720*/  LDL.64 R50, [R1+0x400] ;  /* 0x0004000001327983 */ /* 0x000f280000100a00 */
[----:B------:R-:W4:Y:S04]  /*22730*/  LDL.64 R58, [R1+0x3c8] ;  /* 0x0003c800013a7983 */ /* 0x000f280000100a00 */
[----:B------:R1:W4:Y:S04]  /*22740*/  LDG.E.U16 R5, desc[UR8][R36.64] ;  /* 0x0000000824057981 */ /* 0x000328000c1e1500 */
[----:B------:R-:W4:Y:S04]  /*22750*/  LDL.64 R52, [R1+0x390] ;  /* 0x0003900001347983 */ /* 0x000f280000100a00 */
[----:B------:R-:W4:Y:S04]  /*22760*/  LDL.64 R60, [R1+0x358] ;  /* 0x00035800013c7983 */ /* 0x000f280000100a00 */
[----:B------:R0:W-:Y:S01]  /*22770*/  STS.U16 [R2+UR4+0x25c80], R123 ;  /* 0x025c807b02007988 */ /* 0x0001e20008000404 */
[----:B-1----:R-:W-:-:S03]  /*22780*/  IMAD.WIDE R36, R0, 0x2, R48 ;  /* 0x0000000200247825 */ /* 0x002fc600078e0230 */
[----:B------:R-:W4:Y:S04]  /*22790*/  LDL.64 R48, [R1+0x470] ;  /* 0x0004700001307983 */ /* 0x000f280000100a00 */
[----:B------:R-:W4:Y:S04]  /*227a0*/  LDG.E.U16 R36, desc[UR8][R36.64] ;  /* 0x0000000824247981 */ /* 0x000f28000c1e1500 */
[----:B------:R-:W-:Y:S04]  /*227b0*/  STS.U16 [R2+UR4+0x26080], R126 ;  /* 0x0260807e02007988 */ /* 0x000fe80008000404 */
[----:B0-----:R-:W4:Y:S04]  /*227c0*/  LDL.64 R66, [R1+0x278] ;  /* 0x0002780001427983 */ /* 0x001f280000100a00 */
[----:B------:R-:W4:Y:S04]  /*227d0*/  LDL.64 R64, [R1+0x108] ;  /* 0x0001080001407983 */ /* 0x000f280000100a00 */
[----:B------:R-:W4:Y:S04]  /*227e0*/  LDL.64 R122, [R1+0xc8] ;  /* 0x0000c800017a7983 */ /* 0x000f280000100a00 */
[----:B------:R0:W-:Y:S04]  /*227f0*/  STS.U16 [R2+UR4+0x26480], R127 ;  /* 0x0264807f02007988 */ /* 0x0001e80008000404 */
[----:B0-----:R-:W4:Y:S04]  /*22800*/  LDL.64 R126, [R1+0x188] ;  /* 0x00018800017e7983 */ /* 0x001f280000100a00 */
[----:B---3--:R-:W-:Y:S04]  /*22810*/  STS.U16 [R2+UR4+0x26880], R128 ;  /* 0x0268808002007988 */ /* 0x008fe80008000404 */
[----:B------:R0:W-:Y:S04]  /*22820*/  STS.U16 [R2+UR4+0x26c80], R129 ;  /* 0x026c808102007988 */ /* 0x0001e80008000404 */
[----:B0-----:R-:W3:Y:S04]  /*22830*/  LDL.64 R128, [R1+0x208] ;  /* 0x0002080001807983 */ /* 0x001ee80000100a00 */
[----:B------:R0:W-:Y:S04]  /*22840*/  STS.U16 [R2+UR4+0x27080], R130 ;  /* 0x0270808202007988 */ /* 0x0001e80008000404 */
[----:B0-----:R-:W3:Y:S04]  /*22850*/  LDL.64 R130, [R1+0x6d0] ;  /* 0x0006d00001827983 */ /* 0x001ee80000100a00 */
[----:B--2---:R0:W-:Y:S04]  /*22860*/  STS.U16 [R2+UR4+0x27480], R54 ;  /* 0x0274803602007988 */ /* 0x0041e80008000404 */
[----:B0-----:R-:W2:Y:S01]  /*22870*/  LDL.64 R54, [R1+0x518] ;  /* 0x0005180001367983 */ /* 0x001ea20000100a00 */
[----:B------:R-:W-:-:S05]  /*22880*/  IMAD.WIDE R38, R0, 0x2, R38 ;  /* 0x0000000200267825 */ /* 0x000fca00078e0226 */
[----:B------:R0:W3:Y:S02]  /*22890*/  LDG.E.U16 R37, desc[UR8][R38.64] ;  /* 0x0000000826257981 */ /* 0x0000e4000c1e1500 */
[----:B0-----:R-:W-:-:S06]  /*228a0*/  IMAD.WIDE R38, R0, 0x2, R44 ;  /* 0x0000000200267825 */ /* 0x001fcc00078e022c */
[----:B------:R-:W3:Y:S01]  /*228b0*/  LDG.E.U16 R38, desc[UR8][R38.64] ;  /* 0x0000000826267981 */ /* 0x000ee2000c1e1500 */
[----:B------:R-:W-:-:S05]  /*228c0*/  IMAD.WIDE R40, R0, 0x2, R40 ;  /* 0x0000000200287825 */ /* 0x000fca00078e0228 */
[----:B------:R0:W3:Y:S02]  /*228d0*/  LDG.E.U16 R39, desc[UR8][R40.64] ;  /* 0x0000000828277981 */ /* 0x0000e4000c1e1500 */
[----:B0-----:R-:W-:-:S06]  /*228e0*/  IMAD.WIDE R40, R0, 0x2, R42 ;  /* 0x0000000200287825 */ /* 0x001fcc00078e022a */
[----:B------:R-:W3:Y:S01]  /*228f0*/  LDG.E.U16 R40, desc[UR8][R40.64] ;  /* 0x0000000828287981 */ /* 0x000ee2000c1e1500 */
[----:B------:R-:W-:-:S03]  /*22900*/  IMAD.WIDE R42, R0, 0x2, R162 ;  /* 0x00000002002a7825 */ /* 0x000fc600078e02a2 */
[----:B------:R-:W3:Y:S04]  /*22910*/  LDL.64 R162, [R1+0x388] ;  /* 0x0003880001a27983 */ /* 0x000ee80000100a00 */
[----:B------:R0:W3:Y:S02]  /*22920*/  LDG.E.U16 R41, desc[UR8][R42.64] ;  /* 0x000000082a297981 */ /* 0x0000e4000c1e1500 */
[C---:B0-----:R-:W-:Y:S02]  /*22930*/  IMAD.WIDE R42, R0.reuse, 0x2, R158 ;  /* 0x00000002002a7825 */ /* 0x041fe400078e029e */
[----:B------:R-:W3:Y:S04]  /*22940*/  LDL.64 R158, [R1+0x628] ;  /* 0x00062800019e7983 */ /* 0x000ee80000100a00 */
[----:B------:R-:W3:Y:S01]  /*22950*/  LDG.E.U16 R42, desc[UR8][R42.64] ;  /* 0x000000082a2a7981 */ /* 0x000ee2000c1e1500 */
[----:B----4-:R-:W-:-:S03]  /*22960*/  IMAD.WIDE R44, R0, 0x2, R154 ;  /* 0x00000002002c7825 */ /* 0x010fc600078e029a */
[----:B------:R-:W4:Y:S04]  /*22970*/  LDL.64 R154, [R1+0x708] ;  /* 0x00070800019a7983 */ /* 0x000f280000100a00 */
[----:B------:R2:W3:Y:S01]  /*22980*/  LDG.E.U16 R43, desc[UR8][R44.64] ;  /* 0x000000082c2b7981 */ /* 0x0004e2000c1e1500 */
[----:B------:R-:W-:-:S04]  /*22990*/  IMAD.WIDE R46, R0, 0x2, R46 ;  /* 0x00000002002e7825 */ /* 0x000fc800078e022e */
[----:B------:R-:W-:-:S04]  /*229a0*/  IMAD.WIDE R50, R0, 0x2, R50 ;  /* 0x0000000200327825 */ /* 0x000fc800078e0232 */
[----:B------:R-:W-:-:S04]  /*229b0*/  IMAD.WIDE R48, R0, 0x2, R48 ;  /* 0x0000000200307825 */ /* 0x000fc800078e0230 */
[C---:B--2---:R-:W-:Y:S02]  /*229c0*/  IMAD.WIDE R44, R0.reuse, 0x2, R54 ;  /* 0x00000002002c7825 */ /* 0x044fe400078e0236 */
[----:B------:R-:W2:Y:S04]  /*229d0*/  LDL.64 R54, [R1+0x320] ;  /* 0x0003200001367983 */ /* 0x000ea80000100a00 */
[----:B------:R-:W3:Y:S04]  /*229e0*/  LDG.E.U16 R44, desc[UR8][R44.64] ;  /* 0x000000082c2c7981 */ /* 0x000ee8000c1e1500 */
[----:B------:R0:W3:Y:S02]  /*229f0*/  LDG.E.U16 R45, desc[UR8][R46.64] ;  /* 0x000000082e2d7981 */ /* 0x0000e4000c1e1500 */
[----:B0-----:R-:W-:-:S02]  /*22a00*/  IMAD.WIDE R46, R0, 0x2, R62 ;  /* 0x00000002002e7825 */ /* 0x001fc400078e023e */
[----:B------:R-:W3:Y:S04]  /*22a10*/  LDL.64 R62, [R1+0x2e8] ;  /* 0x0002e800013e7983 */ /* 0x000ee80000100a00 */
[----:B------:R-:W4:Y:S04]  /*22a20*/  LDG.E.U16 R46, desc[UR8][R46.64] ;  /* 0x000000082e2e7981 */ /* 0x000f28000c1e1500 */
[----:B------:R0:W4:Y:S02]  /*22a30*/  LDG.E.U16 R47, desc[UR8][R48.64] ;  /* 0x00000008302f7981 */ /* 0x000124000c1e1500 */
[----:B0-----:R-:W-:-:S02]  /*22a40*/  IMAD.WIDE R48, R0, 0x2, R56 ;  /* 0x0000000200307825 */ /* 0x001fc400078e0238 */
[----:B------:R-:W4:Y:S04]  /*22a50*/  LDL.64 R56, [R1+0x2b0] ;  /* 0x0002b00001387983 */ /* 0x000f280000100a00 */
[----:B------:R-:W4:Y:S04]  /*22a60*/  LDG.E.U16 R48, desc[UR8][R48.64] ;  /* 0x0000000830307981 */ /* 0x000f28000c1e1500 */
[----:B------:R0:W4:Y:S02]  /*22a70*/  LDG.E.U16 R49, desc[UR8][R50.64] ;  /* 0x0000000832317981 */ /* 0x000124000c1e1500 */
[----:B0-----:R-:W-:-:S02]  /*22a80*/  IMAD.WIDE R50, R0, 0x2, R58 ;  /* 0x0000000200327825 */ /* 0x001fc400078e023a */
[----:B------:R-:W4:Y:S02]  /*22a90*/  LDL.64 R58, [R1+0x240] ;  /* 0x00024000013a7983 */ /* 0x000f240000100a00 */
[C---:B------:R-:W-:Y:S02]  /*22aa0*/  IMAD.WIDE R52, R0.reuse, 0x2, R52 ;  /* 0x0000000200347825 */ /* 0x040fe400078e0234 */
[----:B------:R-:W4:Y:S04]  /*22ab0*/  LDG.E.U16 R50, desc[UR8][R50.64] ;  /* 0x0000000832327981 */ /* 0x000f28000c1e1500 */
[----:B------:R0:W4:Y:S02]  /*22ac0*/  LDG.E.U16 R51, desc[UR8][R52.64] ;  /* 0x0000000834337981 */ /* 0x000124000c1e1500 */
[----:B0-----:R-:W-:-:S02]  /*22ad0*/  IMAD.WIDE R52, R0, 0x2, R60 ;  /* 0x0000000200347825 */ /* 0x001fc400078e023c */
[----:B------:R-:W4:Y:S04]  /*22ae0*/  LDL.64 R60, [R1+0x1c8] ;  /* 0x0001c800013c7983 */ /* 0x000f280000100a00 */
[----:B------:R-:W4:Y:S01]  /*22af0*/  LDG.E.U16 R52, desc[UR8][R52.64] ;  /* 0x0000000834347981 */ /* 0x000f22000c1e1500 */
[----:B--2---:R-:W-:-:S05]  /*22b00*/  IMAD.WIDE R54, R0, 0x2, R54 ;  /* 0x0000000200367825 */ /* 0x004fca00078e0236 */
[----:B------:R3:W2:Y:S02]  /*22b10*/  LDG.E.U16 R53, desc[UR8][R54.64] ;  /* 0x0000000836357981 */ /* 0x0006a4000c1e1500 */
[C---:B---3--:R-:W-:Y:S02]  /*22b20*/  IMAD.WIDE R54, R0.reuse, 0x2, R62 ;  /* 0x0000000200367825 */ /* 0x048fe400078e023e */
[----:B------:R-:W3:Y:S04]  /*22b30*/  LDL.64 R62, [R1+0x148] ;  /* 0x00014800013e7983 */ /* 0x000ee80000100a00 */
[----:B------:R-:W2:Y:S01]  /*22b40*/  LDG.E.U16 R54, desc[UR8][R54.64] ;  /* 0x0000000836367981 */ /* 0x000ea2000c1e1500 */
[----:B----4-:R-:W-:-:S05]  /*22b50*/  IMAD.WIDE R56, R0, 0x2, R56 ;  /* 0x0000000200387825 */ /* 0x010fca00078e0238 */
[----:B------:R0:W4:Y:S02]  /*22b60*/  LDG.E.U16 R55, desc[UR8][R56.64] ;  /* 0x0000000838377981 */ /* 0x000124000c1e1500 */
[C---:B0-----:R-:W-:Y:S02]  /*22b70*/  IMAD.WIDE R56, R0.reuse, 0x2, R66 ;  /* 0x0000000200387825 */ /* 0x041fe400078e0242 */
[----:B------:R-:W2:Y:S04]  /*22b80*/  LDL.64 R66, [R1+0x88] ;  /* 0x0000880001427983 */ /* 0x000ea80000100a00 */
[----:B------:R-:W2:Y:S01]  /*22b90*/  LDG.E.U16 R56, desc[UR8][R56.64] ;  /* 0x0000000838387981 */ /* 0x000ea2000c1e1500 */
[----:B------:R-:W-:-:S05]  /*22ba0*/  IMAD.WIDE R58, R0, 0x2, R58 ;  /* 0x00000002003a7825 */ /* 0x000fca00078e023a */
[----:B------:R0:W4:Y:S02]  /*22bb0*/  LDG.E.U16 R57, desc[UR8][R58.64] ;  /* 0x000000083a397981 */ /* 0x000124000c1e1500 */
[C---:B0-----:R-:W-:Y:S02]  /*22bc0*/  IMAD.WIDE R58, R0.reuse, 0x2, R128 ;  /* 0x00000002003a7825 */ /* 0x041fe400078e0280 */
[----:B------:R-:W4:Y:S04]  /*22bd0*/  LDL.64 R128, [R1+0x40] ;  /* 0x0000400001807983 */ /* 0x000f280000100a00 */
[----:B------:R-:W4:Y:S01]  /*22be0*/  LDG.E.U16 R58, desc[UR8][R58.64] ;  /* 0x000000083a3a7981 */ /* 0x000f22000c1e1500 */
[----:B------:R-:W-:-:S05]  /*22bf0*/  IMAD.WIDE R60, R0, 0x2, R60 ;  /* 0x00000002003c7825 */ /* 0x000fca00078e023c */
[----:B------:R0:W4:Y:S02]  /*22c00*/  LDG.E.U16 R59, desc[UR8][R60.64] ;  /* 0x000000083c3b7981 */ /* 0x000124000c1e1500 */
[C---:B0-----:R-:W-:Y:S02]  /*22c10*/  IMAD.WIDE R60, R0.reuse, 0x2, R126 ;  /* 0x00000002003c7825 */ /* 0x041fe400078e027e */
[----:B------:R-:W4:Y:S04]  /*22c20*/  LDL.64 R126, [R1+0x660] ;  /* 0x00066000017e7983 */ /* 0x000f280000100a00 */
[----:B------:R-:W4:Y:S01]  /*22c30*/  LDG.E.U16 R60, desc[UR8][R60.64] ;  /* 0x000000083c3c7981 */ /* 0x000f22000c1e1500 */
[----:B---3--:R-:W-:-:S05]  /*22c40*/  IMAD.WIDE R62, R0, 0x2, R62 ;  /* 0x00000002003e7825 */ /* 0x008fca00078e023e */
[----:B------:R0:W3:Y:S02]  /*22c50*/  LDG.E.U16 R61, desc[UR8][R62.64] ;  /* 0x000000083e3d7981 */ /* 0x0000e4000c1e1500 */
[----:B0-----:R-:W-:-:S05]  /*22c60*/  IMAD.WIDE R62, R0, 0x2, R64 ;  /* 0x00000002003e7825 */ /* 0x001fca00078e0240 */
[----:B------:R0:W3:Y:S02]  /*22c70*/  LDG.E.U16 R64, desc[UR8][R62.64] ;  /* 0x000000083e407981 */ /* 0x0000e4000c1e1500 */
[C---:B0-----:R-:W-:Y:S02]  /*22c80*/  IMAD.WIDE R62, R0.reuse, 0x2, R122 ;  /* 0x00000002003e7825 */ /* 0x041fe400078e027a */
[----:B------:R-:W3:Y:S04]  /*22c90*/  LDL.64 R122, [R1+0x698] ;  /* 0x00069800017a7983 */ /* 0x000ee80000100a00 */
[----:B------:R2:W3:Y:S02]  /*22ca0*/  LDG.E.U16 R65, desc[UR8][R62.64] ;  /* 0x000000083e417981 */ /* 0x0004e4000c1e1500 */
[----:B--2---:R-:W-:-:S05]  /*22cb0*/  IMAD.WIDE R62, R0, 0x2, R66 ;  /* 0x00000002003e7825 */ /* 0x004fca00078e0242 */
[----:B------:R4:W2:Y:S02]  /*22cc0*/  LDG.E.U16 R66, desc[UR8][R62.64] ;  /* 0x000000083e427981 */ /* 0x0008a4000c1e1500 */
[C---:B----4-:R-:W-:Y:S02]  /*22cd0*/  IMAD.WIDE R62, R0.reuse, 0x2, R128 ;  /* 0x00000002003e7825 */ /* 0x050fe400078e0280 */
[----:B------:R-:W4:Y:S04]  /*22ce0*/  LDL.64 R128, [R1+0x5f0] ;  /* 0x0005f00001807983 */ /* 0x000f280000100a00 */
[----:B------:R0:W2:Y:S02]  /*22cf0*/  LDG.E.U16 R67, desc[UR8][R62.64] ;  /* 0x000000083e437981 */ /* 0x0000a4000c1e1500 */
[----:B0-----:R-:W-:-:S05]  /*22d00*/  IMAD.WIDE R62, R0, 0x2, R164 ;  /* 0x00000002003e7825 */ /* 0x001fca00078e02a4 */
[----:B------:R0:W2:Y:S02]  /*22d10*/  LDG.E.U16 R68, desc[UR8][R62.64] ;  /* 0x000000083e447981 */ /* 0x0000a4000c1e1500 */
[C---:B0-----:R-:W-:Y:S02]  /*22d20*/  IMAD.WIDE R62, R0.reuse, 0x2, R154 ;  /* 0x00000002003e7825 */ /* 0x041fe400078e029a */
[----:B------:R-:W2:Y:S04]  /*22d30*/  LDL.64 R154, [R1+0x5b8] ;  /* 0x0005b800019a7983 */ /* 0x000ea80000100a00 */
[----:B------:R0:W2:Y:S02]  /*22d40*/  LDG.E.U16 R82, desc[UR8][R62.64] ;  /* 0x000000083e527981 */ /* 0x0000a4000c1e1500 */
[----:B0-----:R-:W-:-:S02]  /*22d50*/  IMAD.WIDE R62, R0, 0x2, R130 ;  /* 0x00000002003e7825 */ /* 0x001fc400078e0282 */
[----:B------:R-:W2:Y:S04]  /*22d60*/  LDL.64 R130, [R1+0x580] ;  /* 0x0005800001827983 */ /* 0x000ea80000100a00 */
[----:B------:R3:W2:Y:S02]  /*22d70*/  LDG.E.U16 R84, desc[UR8][R62.64] ;  /* 0x000000083e547981 */ /* 0x0006a4000c1e1500 */
[C---:B---3--:R-:W-:Y:S02]  /*22d80*/  IMAD.WIDE R62, R0.reuse, 0x2, R122 ;  /* 0x00000002003e7825 */ /* 0x048fe400078e027a */
[----:B------:R-:W3:Y:S04]  /*22d90*/  LDL.64 R122, [R1+0x548] ;  /* 0x00054800017a7983 */ /* 0x000ee80000100a00 */
[----:B------:R0:W3:Y:S02]  /*22da0*/  LDG.E.U16 R86, desc[UR8][R62.64] ;  /* 0x000000083e567981 */ /* 0x0000e4000c1e1500 */
[----:B0-----:R-:W-:-:S02]  /*22db0*/  IMAD.WIDE R62, R0, 0x2, R126 ;  /* 0x00000002003e7825 */ /* 0x001fc400078e027e */
[----:B------:R-:W3:Y:S04]  /*22dc0*/  LDL.64 R126, [R1+0x510] ;  /* 0x00051000017e7983 */ /* 0x000ee80000100a00 */
[----:B------:R0:W3:Y:S02]  /*22dd0*/  LDG.E.U16 R88, desc[UR8][R62.64] ;  /* 0x000000083e587981 */ /* 0x0000e4000c1e1500 */
[C---:B0-----:R-:W-:Y:S02]  /*22de0*/  IMAD.WIDE R62, R0.reuse, 0x2, R158 ;  /* 0x00000002003e7825 */ /* 0x041fe400078e029e */
[----:B------:R-:W3:Y:S04]  /*22df0*/  LDL.64 R158, [R1+0x4d8] ;  /* 0x0004d800019e7983 */ /* 0x000ee80000100a00 */
[----:B------:R4:W3:Y:S02]  /*22e00*/  LDG.E.U16 R90, desc[UR8][R62.64] ;  /* 0x000000083e5a7981 */ /* 0x0008e4000c1e1500 */
[----:B----4-:R-:W-:-:S02]  /*22e10*/  IMAD.WIDE R62, R0, 0x2, R128 ;  /* 0x00000002003e7825 */ /* 0x010fc400078e0280 */
[----:B------:R-:W4:Y:S04]  /*22e20*/  LDL.64 R128, [R1+0x4a0] ;  /* 0x0004a00001807983 */ /* 0x000f280000100a00 */
[----:B------:R2:W4:Y:S02]  /*22e30*/  LDG.E.U16 R92, desc[UR8][R62.64] ;  /* 0x000000083e5c7981 */ /* 0x000524000c1e1500 */
[C---:B--2---:R-:W-:Y:S02]  /*22e40*/  IMAD.WIDE R62, R0.reuse, 0x2, R154 ;  /* 0x00000002003e7825 */ /* 0x044fe400078e029a */
        /* <DEDUP_REMOVED lines=41> */
[----:B---3--:R-:W-:-:S05]  /*230e0*/  IMAD.WIDE R62, R0, 0x2, R122 ;  /* 0x00000002003e7825 */ /* 0x008fca00078e027a */
[----:B------:R0:W3:Y:S02]  /*230f0*/  LDG.E.U16 R122, desc[UR8][R62.64] ;  /* 0x000000083e7a7981 */ /* 0x0000e4000c1e1500 */
[C---:B0-----:R-:W-:Y:S02]  /*23100*/  IMAD.WIDE R62, R0.reuse, 0x2, R158 ;  /* 0x00000002003e7825 */ /* 0x041fe400078e029e */
[----:B------:R-:W2:Y:S04]  /*23110*/  LDL.64 R158, [R1+0x38] ;  /* 0x00003800019e7983 */ /* 0x000ea80000100a00 */
[----:B------:R0:W2:Y:S02]  /*23120*/  LDG.E.U16 R123, desc[UR8][R62.64] ;  /* 0x000000083e7b7981 */ /* 0x0000a4000c1e1500 */
[----:B0-----:R-:W-:-:S05]  /*23130*/  IMAD.WIDE R62, R0, 0x2, R126 ;  /* 0x00000002003e7825 */ /* 0x001fca00078e027e */
[----:B------:R0:W2:Y:S02]  /*23140*/  LDG.E.U16 R126, desc[UR8][R62.64] ;  /* 0x000000083e7e7981 */ /* 0x0000a4000c1e1500 */
[C---:B0-----:R-:W-:Y:S02]  /*23150*/  IMAD.WIDE R62, R0.reuse, 0x2, R162 ;  /* 0x00000002003e7825 */ /* 0x041fe400078e02a2 */
[----:B------:R-:W2:Y:S04]  /*23160*/  LDL.64 R162, [R1+0x700] ;  /* 0x0007000001a27983 */ /* 0x000ea80000100a00 */
[----:B------:R4:W2:Y:S02]  /*23170*/  LDG.E.U16 R127, desc[UR8][R62.64] ;  /* 0x000000083e7f7981 */ /* 0x0008a4000c1e1500 */
[----:B----4-:R-:W-:-:S05]  /*23180*/  IMAD.WIDE R62, R0, 0x2, R128 ;  /* 0x00000002003e7825 */ /* 0x010fca00078e0280 */
[----:B------:R0:W4:Y:S04]  /*23190*/  LDG.E.U16 R128, desc[UR8][R62.64] ;  /* 0x000000083e807981 */ /* 0x000128000c1e1500 */
        /* <DEDUP_REMOVED lines=12> */
[----:B------:R0:W2:Y:S02]  /*23260*/  LDG.E.U16 R155, desc[UR8][R62.64] ;  /* 0x000000083e9b7981 */ /* 0x0000a4000c1e1500 */
[----:B0-----:R-:W-:-:S05]  /*23270*/  IMAD.WIDE R62, R0, 0x2, R158 ;  /* 0x00000002003e7825 */ /* 0x001fca00078e029e */
[----:B------:R0:W2:Y:S02]  /*23280*/  LDG.E.U16 R158, desc[UR8][R62.64] ;  /* 0x000000083e9e7981 */ /* 0x0000a4000c1e1500 */
[----:B0-----:R-:W-:-:S05]  /*23290*/  IMAD.WIDE R62, R0, 0x2, R160 ;  /* 0x00000002003e7825 */ /* 0x001fca00078e02a0 */
[----:B------:R0:W2:Y:S02]  /*232a0*/  LDG.E.U16 R159, desc[UR8][R62.64] ;  /* 0x000000083e9f7981 */ /* 0x0000a4000c1e1500 */
[----:B0-----:R-:W-:-:S05]  /*232b0*/  IMAD.WIDE R62, R0, 0x2, R162 ;  /* 0x00000002003e7825 */ /* 0x001fca00078e02a2 */
[----:B------:R0:W2:Y:S04]  /*232c0*/  LDG.E.U16 R162, desc[UR8][R62.64] ;  /* 0x000000083ea27981 */ /* 0x0000a8000c1e1500 */
[----:B------:R-:W0:Y:S02]  /*232d0*/  LDL.64 R62, [R1+0x6c8] ;  /* 0x0006c800013e7983 */ /* 0x000e240000100a00 */
[----:B0-----:R-:W-:-:S05]  /*232e0*/  IMAD.WIDE R62, R0, 0x2, R62 ;  /* 0x00000002003e7825 */ /* 0x001fca00078e023e */
[----:B------:R0:W2:Y:S04]  /*232f0*/  LDG.E.U16 R163, desc[UR8][R62.64] ;  /* 0x000000083ea37981 */ /* 0x0000a8000c1e1500 */
[----:B------:R-:W0:Y:S04]  /*23300*/  LDL.64 R62, [R1+0x690] ;  /* 0x00069000013e7983 */ /* 0x000e280000100a00 */
[----:B------:R1:W-:Y:S02]  /*23310*/  STS.U16 [R2+UR4+0x27880], R3 ;  /* 0x0278800302007988 */ /* 0x0003e40008000404 */
[----:B-1----:R-:W-:-:S02]  /*23320*/  LOP3.LUT R3, R133, 0x10, RZ, 0x3c, !PT ;  /* 0x0000001085037812 */ /* 0x002fc400078e3cff */
[----:B------:R-:W5:Y:S04]  /*23330*/  LDL.LU R2, [R1+0xf5c] ;  /* 0x000f5c0001027983 */ /* 0x000f680000300800 */
[----:B------:R-:W-:Y:S01]  /*23340*/  STS.U16 [R3+UR4+0x27c80], R4 ;  /* 0x027c800403007988 */ /* 0x000fe20008000404 */
[----:B0-----:R-:W-:-:S06]  /*23350*/  IMAD.WIDE R62, R0, 0x2, R62 ;  /* 0x00000002003e7825 */ /* 0x001fcc00078e023e */
[----:B------:R0:W2:Y:S02]  /*23360*/  LDG.E.U16 R62, desc[UR8][R62.64] ;  /* 0x000000083e3e7981 */ /* 0x0000a4000c1e1500 */
[----:B0-----:R-:W-:-:S05]  /*23370*/  LOP3.LUT R63, R133, 0x20, RZ, 0x3c, !PT ;  /* 0x00000020853f7812 */ /* 0x001fca00078e3cff */
[----:B------:R0:W-:Y:S04]  /*23380*/  STS.U16 [R63+UR4+0x20100], R5 ;  /* 0x020100053f007988 */ /* 0x0001e80008000404 */
[----:B------:R-:W-:Y:S04]  /*23390*/  STS.U16 [R63+UR4+0x20500], R36 ;  /* 0x020500243f007988 */ /* 0x000fe80008000404 */
[----:B------:R1:W-:Y:S04]  /*233a0*/  STS.U16 [R63+UR4+0x20900], R37 ;  /* 0x020900253f007988 */ /* 0x0003e80008000404 */
[----:B------:R-:W-:Y:S04]  /*233b0*/  STS.U16 [R63+UR4+0x20d00], R38 ;  /* 0x020d00263f007988 */ /* 0x000fe80008000404 */
[----:B------:R0:W-:Y:S04]  /*233c0*/  STS.U16 [R63+UR4+0x21100], R39 ;  /* 0x021100273f007988 */ /* 0x0001e80008000404 */
[----:B------:R-:W-:Y:S04]  /*233d0*/  STS.U16 [R63+UR4+0x21500], R40 ;  /* 0x021500283f007988 */ /* 0x000fe80008000404 */
[----:B------:R-:W-:Y:S04]  /*233e0*/  STS.U16 [R63+UR4+0x21900], R41 ;  /* 0x021900293f007988 */ /* 0x000fe80008000404 */
[----:B------:R-:W-:Y:S04]  /*233f0*/  STS.U16 [R63+UR4+0x21d00], R42 ;  /* 0x021d002a3f007988 */ /* 0x000fe80008000404 */
[----:B0-----:R-:W2:Y:S04]  /*23400*/  LDL.64 R4, [R1+0x658] ;  /* 0x0006580001047983 */ /* 0x001ea80000100a00 */
[----:B------:R-:W-:Y:S04]  /*23410*/  STS.U16 [R63+UR4+0x22100], R43 ;  /* 0x0221002b3f007988 */ /* 0x000fe80008000404 */
[----:B------:R-:W-:Y:S04]  /*23420*/  STS.U16 [R63+UR4+0x22500], R44 ;  /* 0x0225002c3f007988 */ /* 0x000fe80008000404 */
[----:B------:R-:W-:Y:S04]  /*23430*/  STS.U16 [R63+UR4+0x22900], R45 ;  /* 0x0229002d3f007988 */ /* 0x000fe80008000404 */
[----:B------:R-:W-:Y:S04]  /*23440*/  STS.U16 [R63+UR4+0x22d00], R46 ;  /* 0x022d002e3f007988 */ /* 0x000fe80008000404 */
[----:B------:R0:W-:Y:S04]  /*23450*/  STS.U16 [R63+UR4+0x23100], R47 ;  /* 0x0231002f3f007988 */ /* 0x0001e80008000404 */
[----:B-1----:R-:W2:Y:S04]  /*23460*/  LDL.64 R36, [R1+0x5e8] ;  /* 0x0005e80001247983 */ /* 0x002ea80000100a00 */
[----:B------:R-:W2:Y:S04]  /*23470*/  LDL.64 R38, [R1+0x578] ;  /* 0x0005780001267983 */ /* 0x000ea80000100a00 */
[----:B0-----:R-:W2:Y:S04]  /*23480*/  LDL.64 R46, [R1+0x620] ;  /* 0x00062000012e7983 */ /* 0x001ea80000100a00 */
[----:B------:R-:W-:Y:S04]  /*23490*/  STS.U16 [R63+UR4+0x23500], R48 ;  /* 0x023500303f007988 */ /* 0x000fe80008000404 */
[----:B------:R0:W-:Y:S04]  /*234a0*/  STS.U16 [R63+UR4+0x23900], R49 ;  /* 0x023900313f007988 */ /* 0x0001e80008000404 */
[----:B------:R-:W-:Y:S04]  /*234b0*/  STS.U16 [R63+UR4+0x23d00], R50 ;  /* 0x023d00323f007988 */ /* 0x000fe80008000404 */
[----:B------:R1:W-:Y:S04]  /*234c0*/  STS.U16 [R63+UR4+0x24100], R51 ;  /* 0x024100333f007988 */ /* 0x0003e80008000404 */
[----:B------:R-:W-:Y:S04]  /*234d0*/  STS.U16 [R63+UR4+0x24500], R52 ;  /* 0x024500343f007988 */ /* 0x000fe80008000404 */
[----:B0-----:R-:W2:Y:S04]  /*234e0*/  LDL.64 R48, [R1+0x5b0] ;  /* 0x0005b00001307983 */ /* 0x001ea80000100a00 */
[----:B------:R-:W-:Y:S04]  /*234f0*/  STS.U16 [R63+UR4+0x24900], R53 ;  /* 0x024900353f007988 */ /* 0x000fe80008000404 */
[----:B------:R-:W-:Y:S04]  /*23500*/  STS.U16 [R63+UR4+0x24d00], R54 ;  /* 0x024d00363f007988 */ /* 0x000fe80008000404 */
[----:B------:R-:W-:Y:S04]  /*23510*/  STS.U16 [R63+UR4+0x25100], R55 ;  /* 0x025100373f007988 */ /* 0x000fe80008000404 */
[----:B------:R-:W-:Y:S04]  /*23520*/  STS.U16 [R63+UR4+0x25500], R56 ;  /* 0x025500383f007988 */ /* 0x000fe80008000404 */
[----:B------:R-:W-:Y:S04]  /*23530*/  STS.U16 [R63+UR4+0x25900], R57 ;  /* 0x025900393f007988 */ /* 0x000fe80008000404 */
[----:B------:R-:W-:Y:S04]  /*23540*/  STS.U16 [R63+UR4+0x25d00], R58 ;  /* 0x025d003a3f007988 */ /* 0x000fe80008000404 */
[----:B------:R0:W-:Y:S04]  /*23550*/  STS.U16 [R63+UR4+0x26100], R59 ;  /* 0x0261003b3f007988 */ /* 0x0001e80008000404 */
[----:B------:R-:W2:Y:S04]  /*23560*/  LDL.64 R40, [R1+0x508] ;  /* 0x0005080001287983 */ /* 0x000ea80000100a00 */
[----:B-1----:R-:W2:Y:S04]  /*23570*/  LDL.64 R50, [R1+0x4d0] ;  /* 0x0004d00001327983 */ /* 0x002ea80000100a00 */
        /* <DEDUP_REMOVED lines=8> */
[----:B------:R-:W2:Y:S01]  /*23600*/  LDL.64 R42, [R1+0x498] ;  /* 0x00049800012a7983 */ /* 0x000ea20000100a00 */
[----:B------:R-:W-:-:S03]  /*23610*/  LOP3.LUT R3, R133, 0x40, RZ, 0x3c, !PT ;  /* 0x0000004085037812 */ /* 0x000fc600078e3cff */
[----:B------:R-:W2:Y:S01]  /*23620*/  LDL.64 R52, [R1+0x460] ;  /* 0x0004600001347983 */ /* 0x000ea20000100a00 */
[----:B0-----:R-:W-:-:S03]  /*23630*/  LOP3.LUT R63, R133, 0x30, RZ, 0x3c, !PT ;  /* 0x00000030853f7812 */ /* 0x001fc600078e3cff */
[----:B------:R-:W2:Y:S04]  /*23640*/  LDL.64 R44, [R1+0x428] ;  /* 0x00042800012c7983 */ /* 0x000ea80000100a00 */
        /* <DEDUP_REMOVED lines=24> */
[----:B----4-:R-:W-:Y:S04]  /*237d0*/  STS.U16 [R63+UR4+0x26180], R128 ;  /* 0x026180803f007988 */ /* 0x010fe80008000404 */
[----:B------:R-:W-:Y:S04]  /*237e0*/  STS.U16 [R63+UR4+0x26580], R129 ;  /* 0x026580813f007988 */ /* 0x000fe80008000404 */
[----:B--2---:R-:W-:Y:S04]  /*237f0*/  STS.U16 [R63+UR4+0x26980], R130 ;  /* 0x026980823f007988 */ /* 0x004fe80008000404 */
        /* <DEDUP_REMOVED lines=9> */
[----:B------:R-:W3:Y:S04]  /*23890*/  LDL.64 R56, [R1+0x380] ;  /* 0x0003800001387983 */ /* 0x000ee80000100a00 */
[----:B0-----:R-:W4:Y:S04]  /*238a0*/  LDL.64 R62, [R1+0x2a0] ;  /* 0x0002a000013e7983 */ /* 0x001f280000100a00 */
[----:B------:R-:W3:Y:S04]  /*238b0*/  LDL.64 R60, [R1+0x230] ;  /* 0x00023000013c7983 */ /* 0x000ee80000100a00 */
[----:B------:R-:W3:Y:S01]  /*238c0*/  LDL.64 R122, [R1+0x1b8] ;  /* 0x0001b800017a7983 */ /* 0x000ee20000100a00 */
[----:B------:R-:W-:-:S03]  /*238d0*/  IMAD.WIDE R4, R0, 0x2, R4 ;  /* 0x0000000200047825 */ /* 0x000fc600078e0204 */
[----:B------:R-:W3:Y:S04]  /*238e0*/  LDL.64 R64, [R1+0x138] ;  /* 0x0001380001407983 */ /* 0x000ee80000100a00 */
[----:B------:R0:W3:Y:S04]  /*238f0*/  LDG.E.U16 R3, desc[UR8][R4.64] ;  /* 0x0000000804037981 */ /* 0x0000e8000c1e1500 */
[----:B------:R-:W3:Y:S04]  /*23900*/  LDL.64 R66, [R1+0xb8] ;  /* 0x0000b80001427983 */ /* 0x000ee80000100a00 */
[----:B------:R-:W3:Y:S04]  /*23910*/  LDL.64 R158, [R1+0x650] ;  /* 0x00065000019e7983 */ /* 0x000ee80000100a00 */
[----:B------:R-:W3:Y:S04]  /*23920*/  LDL.64 R128, [R1+0x618] ;  /* 0x0006180001807983 */ /* 0x000ee80000100a00 */
[----:B------:R-:W3:Y:S01]  /*23930*/  LDL.64 R130, [R1+0x5e0] ;  /* 0x0005e00001827983 */ /* 0x000ee20000100a00 */
[----:B------:R-:W-:-:S03]  /*23940*/  IMAD.WIDE R36, R0, 0x2, R36 ;  /* 0x0000000200247825 */ /* 0x000fc600078e0224 */
[----:B------:R-:W3:Y:S01]  /*23950*/  LDL.64 R154, [R1+0x5a8] ;  /* 0x0005a800019a7983 */ /* 0x000ee20000100a00 */
[----:B------:R-:W-:-:S03]  /*23960*/  IMAD.WIDE R38, R0, 0x2, R38 ;  /* 0x0000000200267825 */ /* 0x000fc600078e0226 */
[----:B------:R-:W3:Y:S01]  /*23970*/  LDL.64 R126, [R1+0x538] ;  /* 0x00053800017e7983 */ /* 0x000ee20000100a00 */
[----:B0-----:R-:W-:-:S03]  /*23980*/  IMAD.WIDE R4, R0, 0x2, R46 ;  /* 0x0000000200047825 */ /* 0x001fc600078e022e */
[----:B------:R-:W3:Y:S04]  /*23990*/  LDL.64 R162, [R1+0x260] ;  /* 0x0002600001a27983 */ /* 0x000ee80000100a00 */
        /* <DEDUP_REMOVED lines=13> */
[----:B------:R-:W4:Y:S02]  /*23a70*/  LDL.64 R50, [R1+0x2d8] ;  /* 0x0002d80001327983 */ /* 0x000f240000100a00 */
[C---:B------:R-:W-:Y:S02]  /*23a80*/  IMAD.WIDE R42, R0.reuse, 0x2, R42 ;  /* 0x00000002002a7825 */ /* 0x040fe400078e022a */
[----:B------:R-:W4:Y:S02]  /*23a90*/  LDG.E.U16 R40, desc[UR8][R40.64] ;  /* 0x0000000828287981 */ /* 0x000f24000c1e1500 */
[C---:B------:R-:W-:Y:S02]  /*23aa0*/  IMAD.WIDE R44, R0.reuse, 0x2, R44 ;  /* 0x00000002002c7825 */ /* 0x040fe400078e022c */
[----:B------:R0:W4:Y:S02]  /*23ab0*/  LDG.E.U16 R41, desc[UR8][R42.64] ;  /* 0x000000082a297981 */ /* 0x000124000c1e1500 */
[----:B0-----:R-:W-:-:S02]  /*23ac0*/  IMAD.WIDE R42, R0, 0x2, R52 ;  /* 0x00000002002a7825 */ /* 0x001fc400078e0234 */
[----:B------:R-:W4:Y:S04]  /*23ad0*/  LDL.64 R52, [R1+0x268] ;  /* 0x0002680001347983 */ /* 0x000f280000100a00 */
[----:B------:R-:W4:Y:S04]  /*23ae0*/  LDG.E.U16 R42, desc[UR8][R42.64] ;  /* 0x000000082a2a7981 */ /* 0x000f28000c1e1500 */
[----:B------:R2:W4:Y:S02]  /*23af0*/  LDG.E.U16 R43, desc[UR8][R44.64] ;  /* 0x000000082c2b7981 */ /* 0x000524000c1e1500 */
[----:B--2---:R-:W-:-:S02]  /*23b00*/  IMAD.WIDE R44, R0, 0x2, R54 ;  /* 0x00000002002c7825 */ /* 0x004fc400078e0236 */
[----:B------:R-:W2:Y:S04]  /*23b10*/  LDL.64 R54, [R1+0x1f8] ;  /* 0x0001f80001367983 */ /* 0x000ea80000100a00 */
[----:B------:R-:W2:Y:S01]  /*23b20*/  LDG.E.U16 R44, desc[UR8][R44.64] ;  /* 0x000000082c2c7981 */ /* 0x000ea2000c1e1500 */
[----:B---3--:R-:W-:-:S05]  /*23b30*/  IMAD.WIDE R46, R0, 0x2, R46 ;  /* 0x00000002002e7825 */ /* 0x008fca00078e022e */
[----:B------:R0:W3:Y:S02]  /*23b40*/  LDG.E.U16 R45, desc[UR8][R46.64] ;  /* 0x000000082e2d7981 */ /* 0x0000e4000c1e1500 */
[C---:B0-----:R-:W-:Y:S02]  /*23b50*/  IMAD.WIDE R46, R0.reuse, 0x2, R56 ;  /* 0x00000002002e7825 */ /* 0x041fe400078e0238 */
[----:B------:R-:W3:Y:S04]  /*23b60*/  LDL.64 R56, [R1+0x178] ;  /* 0x0001780001387983 */ /* 0x000ee80000100a00 */
[----:B------:R-:W3:Y:S01]  /*23b70*/  LDG.E.U16 R46, desc[UR8][R46.64] ;  /* 0x000000082e2e7981 */ /* 0x000ee2000c1e1500 */
[----:B----4-:R-:W-:-:S05]  /*23b80*/  IMAD.WIDE R48, R0, 0x2, R48 ;  /* 0x0000000200307825 */ /* 0x010fca00078e0230 */
        /* <DEDUP_REMOVED lines=14> */
[----:B--2---:R-:W-:-:S05]  /*23c70*/  IMAD.WIDE R54, R0, 0x2, R54 ;  /* 0x0000000200367825 */ /* 0x004fca00078e0236 */
[----:B------:R0:W2:Y:S02]  /*23c80*/  LDG.E.U16 R53, desc[UR8][R54.64] ;  /* 0x0000000836357981 */ /* 0x0000a4000c1e1500 */
[C---:B0-----:R-:W-:Y:S02]  /*23c90*/  IMAD.WIDE R54, R0.reuse, 0x2, R122 ;  /* 0x0000000200367825 */ /* 0x041fe400078e027a */
[----:B------:R-:W2:Y:S04]  /*23ca0*/  LDL.64 R122, [R1+0x6c0] ;  /* 0x0006c000017a7983 */ /* 0x000ea80000100a00 */
[----:B------:R-:W2:Y:S01]  /*23cb0*/  LDG.E.U16 R54, desc[UR8][R54.64] ;  /* 0x0000000836367981 */ /* 0x000ea2000c1e1500 */
[----:B---3--:R-:W-:-:S05]  /*23cc0*/  IMAD.WIDE R56, R0, 0x2, R56 ;  /* 0x0000000200387825 */ /* 0x008fca00078e0238 */
[----:B------:R0:W3:Y:S02]  /*23cd0*/  LDG.E.U16 R55, desc[UR8][R56.64] ;  /* 0x0000000838377981 */ /* 0x0000e4000c1e1500 */
[C---:B0-----:R-:W-:Y:S02]  /*23ce0*/  IMAD.WIDE R56, R0.reuse, 0x2, R64 ;  /* 0x0000000200387825 */ /* 0x041fe400078e0240 */
[----:B------:R-:W2:Y:S04]  /*23cf0*/  LDL.64 R64, [R1+0x6f8] ;  /* 0x0006f80001407983 */ /* 0x000ea80000100a00 */
[----:B------:R-:W3:Y:S01]  /*23d00*/  LDG.E.U16 R56, desc[UR8][R56.64] ;  /* 0x0000000838387981 */ /* 0x000ee2000c1e1500 */
[----:B----4-:R-:W-:-:S05]  /*23d10*/  IMAD.WIDE R58, R0, 0x2, R58 ;  /* 0x00000002003a7825 */ /* 0x010fca00078e023a */
[----:B------:R0:W4:Y:S02]  /*23d20*/  LDG.E.U16 R57, desc[UR8][R58.64] ;  /* 0x000000083a397981 */ /* 0x000124000c1e1500 */
[C---:B0-----:R-:W-:Y:S02]  /*23d30*/  IMAD.WIDE R58, R0.reuse, 0x2, R66 ;  /* 0x00000002003a7825 */ /* 0x041fe400078e0242 */
[----:B------:R-:W3:Y:S04]  /*23d40*/  LDL.64 R66, [R1+0x688] ;  /* 0x0006880001427983 */ /* 0x000ee80000100a00 */
[----:B------:R-:W4:Y:S01]  /*23d50*/  LDG.E.U16 R58, desc[UR8][R58.64] ;  /* 0x000000083a3a7981 */ /* 0x000f22000c1e1500 */
[----:B------:R-:W-:-:S05]  /*23d60*/  IMAD.WIDE R60, R0, 0x2, R60 ;  /* 0x00000002003c7825 */ /* 0x000fca00078e023c */
[----:B------:R0:W4:Y:S02]  /*23d70*/  LDG.E.U16 R59, desc[UR8][R60.64] ;  /* 0x000000083c3b7981 */ /* 0x000124000c1e1500 */
[----:B0-----:R-:W-:-:S04]  /*23d80*/  IMAD.WIDE R60, R0, 0x2, R62 ;  /* 0x00000002003c7825 */ /* 0x001fc800078e023e */
[C---:B------:R-:W-:Y:S02]  /*23d90*/  IMAD.WIDE R62, R0.reuse, 0x2, R156 ;  /* 0x00000002003e7825 */ /* 0x040fe400078e029c */
[----:B------:R-:W4:Y:S04]  /*23da0*/  LDG.E.U16 R60, desc[UR8][R60.64] ;  /* 0x000000083c3c7981 */ /* 0x000f28000c1e1500 */
[----:B------:R2:W4:Y:S02]  /*23db0*/  LDG.E.U16 R61, desc[UR8][R62.64] ;  /* 0x000000083e3d7981 */ /* 0x000524000c1e1500 */
[----:B--2---:R-:W-:-:S05]  /*23dc0*/  IMAD.WIDE R62, R0, 0x2, R64 ;  /* 0x00000002003e7825 */ /* 0x004fca00078e0240 */
[----:B------:R0:W2:Y:S02]  /*23dd0*/  LDG.E.U16 R64, desc[UR8][R62.64] ;  /* 0x000000083e407981 */ /* 0x0000a4000c1e1500 */
        /* <DEDUP_REMOVED lines=8> */
[----:B0-----:R-:W-:-:S02]  /*23e60*/  IMAD.WIDE R62, R0, 0x2, R128 ;  /* 0x00000002003e7825 */ /* 0x001fc400078e0280 */
        /* <DEDUP_REMOVED lines=37> */
[----:B------:R0:W3:Y:S02]  /*240c0*/  LDG.E.U16 R104, desc[UR8][R62.64] ;  /* 0x000000083e687981 */ /* 0x0000e4000c1e1500 */
[C---:B0-----:R-:W-:Y:S02]  /*240d0*/  IMAD.WIDE R62, R0.reuse, 0x2, R130 ;  /* 0x00000002003e7825 */ /* 0x041fe400078e0282 */
        /* <DEDUP_REMOVED lines=23> */
[----:B--2---:R-:W-:-:S05]  /*24250*/  IMAD.WIDE R62, R0, 0x2, R122 ;  /* 0x00000002003e7825 */ /* 0x004fca00078e027a */
[----:B------:R0:W2:Y:S02]  /*24260*/  LDG.E.U16 R122, desc[UR8][R62.64] ;  /* 0x000000083e7a7981 */ /* 0x0000a4000c1e1500 */
        /* <DEDUP_REMOVED lines=9> */
[----:B------:R3:W4:Y:S02]  /*24300*/  LDG.E.U16 R128, desc[UR8][R62.64] ;  /* 0x000000083e807981 */ /* 0x000724000c1e1500 */
[----:B---3--:R-:W-:-:S05]  /*24310*/  IMAD.WIDE R62, R0, 0x2, R130 ;  /* 0x00000002003e7825 */ /* 0x008fca00078e0282 */
[----:B------:R0:W3:Y:S02]  /*24320*/  LDG.E.U16 R129, desc[UR8][R62.64] ;  /* 0x000000083e817981 */ /* 0x0000e4000c1e1500 */
[----:B0-----:R-:W-:-:S05]  /*24330*/  IMAD.WIDE R62, R0, 0x2, R152 ;  /* 0x00000002003e7825 */ /* 0x001fca00078e0298 */
        /* <DEDUP_REMOVED lines=42> */
[----:B------:R0:W-:Y:S04]  /*245e0*/  STS.U16 [R63+UR4+0x25600], R51 ;  /* 0x025600333f007988 */ /* 0x0001e80008000404 */
[----:B-1----:R-:W3:Y:S04]  /*245f0*/  LDL.64 R44, [R1+0x6e8] ;  /* 0x0006e800012c7983 */ /* 0x002ee80000100a00 */
[----:B------:R-:W4:Y:S04]  /*24600*/  LDL.64 R40, [R1+0x640] ;  /* 0x0006400001287983 */ /* 0x000f280000100a00 */
[----:B0-----:R-:W4:Y:S04]  /*24610*/  LDL.64 R50, [R1+0x678] ;  /* 0x0006780001327983 */ /* 0x001f280000100a00 */
[----:B------:R-:W4:Y:S04]  /*24620*/  LDL.64 R48, [R1+0x608] ;  /* 0x0006080001307983 */ /* 0x000f280000100a00 */
[----:B------:R-:W4:Y:S04]  /*24630*/  LDL.64 R42, [R1+0x5d0] ;  /* 0x0005d000012a7983 */ /* 0x000f280000100a00 */
[----:B------:R-:W4:Y:S04]  /*24640*/  LDL.64 R36, [R1+0x598] ;  /* 0x0005980001247983 */ /* 0x000f280000100a00 */
[----:B------:R-:W-:Y:S04]  /*24650*/  STS.U16 [R63+UR4+0x25a00], R52 ;  /* 0x025a00343f007988 */ /* 0x000fe80008000404 */
[----:B------:R-:W4:Y:S04]  /*24660*/  LDL.64 R46, [R1+0x560] ;  /* 0x00056000012e7983 */ /* 0x000f280000100a00 */
[----:B------:R-:W-:Y:S04]  /*24670*/  STS.U16 [R63+UR4+0x25e00], R53 ;  /* 0x025e00353f007988 */ /* 0x000fe80008000404 */
[----:B------:R-:W-:Y:S04]  /*24680*/  STS.U16 [R63+UR4+0x26200], R54 ;  /* 0x026200363f007988 */ /* 0x000fe80008000404 */
[----:B------:R-:W-:Y:S04]  /*24690*/  STS.U16 [R63+UR4+0x26600], R55 ;  /* 0x026600373f007988 */ /* 0x000fe80008000404 */
[----:B------:R-:W-:Y:S04]  /*246a0*/  STS.U16 [R63+UR4+0x26a00], R56 ;  /* 0x026a00383f007988 */ /* 0x000fe80008000404 */
[----:B------:R0:W-:Y:S04]  /*246b0*/  STS.U16 [R63+UR4+0x26e00], R57 ;  /* 0x026e00393f007988 */ /* 0x0001e80008000404 */
[----:B------:R-:W4:Y:S04]  /*246c0*/  LDL.64 R38, [R1+0x4f8] ;  /* 0x0004f80001267983 */ /* 0x000f280000100a00 */
[----:B0-----:R-:W4:Y:S04]  /*246d0*/  LDL.64 R56, [R1+0x530] ;  /* 0x0005300001387983 */ /* 0x001f280000100a00 */
[----:B------:R-:W-:Y:S04]  /*246e0*/  STS.U16 [R63+UR4+0x27200], R58 ;  /* 0x0272003a3f007988 */ /* 0x000fe80008000404 */
[----:B------:R0:W-:Y:S04]  /*246f0*/  STS.U16 [R63+UR4+0x27600], R59 ;  /* 0x0276003b3f007988 */ /* 0x0001e80008000404 */
[----:B0-----:R-:W4:Y:S04]  /*24700*/  LDL.64 R58, [R1+0x528] ;  /* 0x00052800013a7983 */ /* 0x001f280000100a00 */
[----:B------:R-:W-:Y:S04]  /*24710*/  STS.U16 [R63+UR4+0x27a00], R60 ;  /* 0x027a003c3f007988 */ /* 0x000fe80008000404 */
[----:B------:R0:W-:Y:S04]  /*24720*/  STS.U16 [R63+UR4+0x27e00], R61 ;  /* 0x027e003d3f007988 */ /* 0x0001e80008000404 */
[----:B0-----:R-:W4:Y:S01]  /*24730*/  LDL.64 R60, [R1+0x4b8] ;  /* 0x0004b800013c7983 */ /* 0x001f220000100a00 */
[----:B------:R-:W-:-:S05]  /*24740*/  LOP3.LUT R63, R133, 0x50, RZ, 0x3c, !PT ;  /* 0x00000050853f7812 */ /* 0x000fca00078e3cff */
[----:B------:R-:W-:Y:S04]  /*24750*/  STS.U16 [R63+UR4+0x20280], R64 ;  /* 0x020280403f007988 */ /* 0x000fe80008000404 */
[----:B------:R-:W-:Y:S04]  /*24760*/  STS.U16 [R63+UR4+0x20680], R65 ;  /* 0x020680413f007988 */ /* 0x000fe80008000404 */
[----:B------:R-:W-:Y:S04]  /*24770*/  STS.U16 [R63+UR4+0x20a80], R66 ;  /* 0x020a80423f007988 */ /* 0x000fe80008000404 */
[----:B------:R0:W-:Y:S01]  /*24780*/  STS.U16 [R63+UR4+0x20e80], R67 ;  /* 0x020e80433f007988 */ /* 0x0001e20008000404 */
[----:B--2---:R-:W-:-:S05]  /*24790*/  IMAD.WIDE R4, R0, 0x2, R4 ;  /* 0x0000000200047825 */ /* 0x004fca00078e0204 */
[----:B------:R4:W2:Y:S01]  /*247a0*/  LDG.E.U16 R53, desc[UR8][R4.64] ;  /* 0x0000000804357981 */ /* 0x0008a2000c1e1500 */
[----:B---3--:R-:W-:-:S03]  /*247b0*/  IMAD.WIDE R54, R0, 0x2, R44 ;  /* 0x0000000200367825 */ /* 0x008fc600078e022c */
[----:B------:R-:W3:Y:S04]  /*247c0*/  LDL.64 R44, [R1+0x4f0] ;  /* 0x0004f000012c7983 */ /* 0x000ee80000100a00 */
[----:B------:R-:W2:Y:S01]  /*247d0*/  LDG.E.U16 R54, desc[UR8][R54.64] ;  /* 0x0000000836367981 */ /* 0x000ea2000c1e1500 */
[----:B----4-:R-:W-:-:S05]  /*247e0*/  IMAD.WIDE R4, R0, 0x2, R50 ;  /* 0x0000000200047825 */ /* 0x010fca00078e0232 */
[----:B------:R1:W4:Y:S02]  /*247f0*/  LDG.E.U16 R52, desc[UR8][R4.64] ;  /* 0x0000000804347981 */ /* 0x000324000c1e1500 */
[C---:B-1----:R-:W-:Y:S02]  /*24800*/  IMAD.WIDE R4, R0.reuse, 0x2, R40 ;  /* 0x0000000200047825 */ /* 0x042fe400078e0228 */
[----:B------:R-:W2:Y:S04]  /*24810*/  LDL.64 R40, [R1+0x4c0] ;  /* 0x0004c00001287983 */ /* 0x000ea80000100a00 */
[----:B------:R1:W4:Y:S02]  /*24820*/  LDG.E.U16 R51, desc[UR8][R4.64] ;  /* 0x0000000804337981 */ /* 0x000324000c1e1500 */
[----:B-1----:R-:W-:-:S05]  /*24830*/  IMAD.WIDE R4, R0, 0x2, R48 ;  /* 0x0000000200047825 */ /* 0x002fca00078e0230 */
[----:B------:R1:W4:Y:S02]  /*24840*/  LDG.E.U16 R50, desc[UR8][R4.64] ;  /* 0x0000000804327981 */ /* 0x000324000c1e1500 */
[C---:B-1----:R-:W-:Y:S02]  /*24850*/  IMAD.WIDE R4, R0.reuse, 0x2, R42 ;  /* 0x0000000200047825 */ /* 0x042fe400078e022a */
[----:B------:R-:W4:Y:S04]  /*24860*/  LDL.64 R42, [R1+0x488] ;  /* 0x00048800012a7983 */ /* 0x000f280000100a00 */
[----:B------:R1:W4:Y:S02]  /*24870*/  LDG.E.U16 R49, desc[UR8][R4.64] ;  /* 0x0000000804317981 */ /* 0x000324000c1e1500 */
[----:B-1----:R-:W-:-:S02]  /*24880*/  IMAD.WIDE R4, R0, 0x2, R36 ;  /* 0x0000000200047825 */ /* 0x002fc400078e0224 */
[----:B------:R-:W4:Y:S04]  /*24890*/  LDL.64 R36, [R1+0x480] ;  /* 0x0004800001247983 */ /* 0x000f280000100a00 */
[----:B------:R1:W4:Y:S02]  /*248a0*/  LDG.E.U16 R48, desc[UR8][R4.64] ;  /* 0x0000000804307981 */ /* 0x000324000c1e1500 */
[----:B-1----:R-:W-:-:S05]  /*248b0*/  IMAD.WIDE R4, R0, 0x2, R46 ;  /* 0x0000000200047825 */ /* 0x002fca00078e022e */
[----:B------:R1:W4:Y:S01]  /*248c0*/  LDG.E.U16 R47, desc[UR8][R4.64] ;  /* 0x00000008042f7981 */ /* 0x000322000c1e1500 */
[----:B0-----:R-:W-:-:S03]  /*248d0*/  IMAD.WIDE R66, R0, 0x2, R38 ;  /* 0x0000000200427825 */ /* 0x001fc600078e0226 */
[----:B------:R-:W4:Y:S04]  /*248e0*/  LDL.64 R38, [R1+0x448] ;  /* 0x0004480001267983 */ /* 0x000f280000100a00 */
[----:B------:R-:W-:Y:S01]  /*248f0*/  STS.U16 [R63+UR4+0x21280], R68 ;  /* 0x021280443f007988 */ /* 0x000fe20008000404 */
[----:B-1----:R-:W-:-:S03]  /*24900*/  IMAD.WIDE R4, R0, 0x2, R56 ;  /* 0x0000000200047825 */ /* 0x002fc600078e0238 */
[----:B------:R-:W4:Y:S04]  /*24910*/  LDL.64 R56, [R1+0x450] ;  /* 0x0004500001387983 */ /* 0x000f280000100a00 */
[----:B------:R0:W4:Y:S04]  /*24920*/  LDG.E.U16 R55, desc[UR8][R4.64] ;  /* 0x0000000804377981 */ /* 0x000128000c1e1500 */
[----:B------:R-:W4:Y:S01]  /*24930*/  LDG.E.U16 R66, desc[UR8][R66.64] ;  /* 0x0000000842427981 */ /* 0x000f22000c1e1500 */
[----:B0-----:R-:W-:-:S03]  /*24940*/  IMAD.WIDE R4, R0, 0x2, R58 ;  /* 0x0000000200047825 */ /* 0x001fc600078e023a */
[----:B------:R-:W4:Y:S04]  /*24950*/  LDL.64 R58, [R1+0x418] ;  /* 0x00041800013a7983 */ /* 0x000f280000100a00 */
[----:B------:R3:W4:Y:S04]  /*24960*/  LDG.E.U16 R46, desc[UR8][R4.64] ;  /* 0x00000008042e7981 */ /* 0x000728000c1e1500 */
        /* <DEDUP_REMOVED lines=25> */
[----:B------:R1:W-:Y:S04]  /*24b00*/  STS.U16 [R63+UR4+0x27a80], R129 ;  /* 0x027a80813f007988 */ /* 0x0003e80008000404 */
[----:B------:R2:W-:Y:S04]  /*24b10*/  STS.U16 [R63+UR4+0x27e80], R130 ;  /* 0x027e80823f007988 */ /* 0x0005e80008000404 */
[----:B0-----:R-:W4:Y:S04]  /*24b20*/  LDL.64 R122, [R1+0x338] ;  /* 0x00033800017a7983 */ /* 0x001f280000100a00 */
[----:B-1----:R-:W4:Y:S01]  /*24b30*/  LDL.64 R128, [R1+0x368] ;  /* 0x0003680001807983 */ /* 0x002f220000100a00 */
[----:B---3--:R-:W-:-:S05]  /*24b40*/  IMAD.WIDE R4, R0, 0x2, R44 ;  /* 0x0000000200047825 */ /* 0x008fca00078e022c */
[----:B------:R2:W3:Y:S02]  /*24b50*/  LDG.E.U16 R45, desc[UR8][R4.64] ;  /* 0x00000008042d7981 */ /* 0x0004e4000c1e1500 */
[C---:B--2---:R-:W-:Y:S02]  /*24b60*/  IMAD.WIDE R4, R0.reuse, 0x2, R40 ;  /* 0x0000000200047825 */ /* 0x044fe400078e0228 */
[----:B------:R-:W2:Y:S04]  /*24b70*/  LDL.64 R40, [R1+0x410] ;  /* 0x0004100001287983 */ /* 0x000ea80000100a00 */
[----:B------:R0:W3:Y:S02]  /*24b80*/  LDG.E.U16 R65, desc[UR8][R4.64] ;  /* 0x0000000804417981 */ /* 0x0000e4000c1e1500 */
[----:B0-----:R-:W-:-:S02]  /*24b90*/  IMAD.WIDE R4, R0, 0x2, R60 ;  /* 0x0000000200047825 */ /* 0x001fc400078e023c */
[----:B------:R-:W3:Y:S04]  /*24ba0*/  LDL.64 R60, [R1+0x3e0] ;  /* 0x0003e000013c7983 */ /* 0x000ee80000100a00 */
[----:B------:R4:W3:Y:S02]  /*24bb0*/  LDG.E.U16 R44, desc[UR8][R4.64] ;  /* 0x00000008042c7981 */ /* 0x0008e4000c1e1500 */
[----:B----4-:R-:W-:-:S05]  /*24bc0*/  IMAD.WIDE R4, R0, 0x2, R42 ;  /* 0x0000000200047825 */ /* 0x010fca00078e022a */
[----:B------:R0:W4:Y:S02]  /*24bd0*/  LDG.E.U16 R64, desc[UR8][R4.64] ;  /* 0x0000000804407981 */ /* 0x000124000c1e1500 */
[C---:B0-----:R-:W-:Y:S02]  /*24be0*/  IMAD.WIDE R4, R0.reuse, 0x2, R36 ;  /* 0x0000000200047825 */ /* 0x041fe400078e0224 */
        /* <DEDUP_REMOVED lines=9> */
[----:B------:R-:W4:Y:S01]  /*24c80*/  LDL.64 R58, [R1+0x370] ;  /* 0x00037000013a7983 */ /* 0x000f220000100a00 */
[----:B------:R-:W-:-:S05]  /*24c90*/  LOP3.LUT R126, R133, 0x60, RZ, 0x3c, !PT ;  /* 0x00000060857e7812 */ /* 0x000fca00078e3cff */
[----:B------:R-:W-:Y:S04]  /*24ca0*/  STS.U16 [R126+UR4+0x20300], R131 ;  /* 0x020300837e007988 */ /* 0x000fe80008000404 */
[----:B------:R-:W-:Y:S04]  /*24cb0*/  STS.U16 [R126+UR4+0x20700], R154 ;  /* 0x0207009a7e007988 */ /* 0x000fe80008000404 */
[----:B------:R0:W-:Y:S04]  /*24cc0*/  STS.U16 [R126+UR4+0x20b00], R155 ;  /* 0x020b009b7e007988 */ /* 0x0001e80008000404 */
[----:B------:R-:W-:Y:S04]  /*24cd0*/  STS.U16 [R126+UR4+0x20f00], R158 ;  /* 0x020f009e7e007988 */ /* 0x000fe80008000404 */
[----:B------:R-:W-:Y:S04]  /*24ce0*/  STS.U16 [R126+UR4+0x21300], R159 ;  /* 0x0213009f7e007988 */ /* 0x000fe80008000404 */
[----:B------:R-:W-:Y:S04]  /*24cf0*/  STS.U16 [R126+UR4+0x21700], R162 ;  /* 0x021700a27e007988 */ /* 0x000fe80008000404 */
[----:B------:R-:W-:Y:S04]  /*24d00*/  STS.U16 [R126+UR4+0x21b00], R163 ;  /* 0x021b00a37e007988 */ /* 0x000fe80008000404 */
[----:B------:R1:W-:Y:S04]  /*24d10*/  STS.U16 [R126+UR4+0x21f00], R62 ;  /* 0x021f003e7e007988 */ /* 0x0003e80008000404 */
[----:B0-----:R-:W4:Y:S04]  /*24d20*/  LDL.64 R154, [R1+0x2f8] ;  /* 0x0002f800019a7983 */ /* 0x001f280000100a00 */
[----:B------:R-:W4:Y:S04]  /*24d30*/  LDL.64 R130, [R1+0x2c8] ;  /* 0x0002c80001827983 */ /* 0x000f280000100a00 */
[----:B-1----:R2:W4:Y:S04]  /*24d40*/  LDG.E.U16 R62, desc[UR8][R4.64] ;  /* 0x00000008043e7981 */ /* 0x002528000c1e1500 */
[----:B------:R-:W4:Y:S04]  /*24d50*/  LDL.64 R162, [R1+0x288] ;  /* 0x0002880001a27983 */ /* 0x000f280000100a00 */
[----:B------:R-:W4:Y:S01]  /*24d60*/  LDL.64 R158, [R1+0x258] ;  /* 0x00025800019e7983 */ /* 0x000f220000100a00 */
[----:B--2---:R-:W-:-:S05]  /*24d70*/  IMAD.WIDE R4, R0, 0x2, R40 ;  /* 0x0000000200047825 */ /* 0x004fca00078e0228 */
[----:B------:R3:W2:Y:S02]  /*24d80*/  LDG.E.U16 R41, desc[UR8][R4.64] ;  /* 0x0000000804297981 */ /* 0x0006a4000c1e1500 */
[----:B---3--:R-:W-:-:S05]  /*24d90*/  IMAD.WIDE R4, R0, 0x2, R60 ;  /* 0x0000000200047825 */ /* 0x008fca00078e023c */
[----:B------:R4:W3:Y:S02]  /*24da0*/  LDG.E.U16 R61, desc[UR8][R4.64] ;  /* 0x00000008043d7981 */ /* 0x0008e4000c1e1500 */
[C---:B----4-:R-:W-:Y:S02]  /*24db0*/  IMAD.WIDE R4, R0.reuse, 0x2, R36 ;  /* 0x0000000200047825 */ /* 0x050fe400078e0224 */
[----:B------:R-:W4:Y:S04]  /*24dc0*/  LDL.64 R36, [R1+0x330] ;  /* 0x0003300001247983 */ /* 0x000f280000100a00 */
[----:B------:R0:W2:Y:S02]  /*24dd0*/  LDG.E.U16 R40, desc[UR8][R4.64] ;  /* 0x0000000804287981 */ /* 0x0000a4000c1e1500 */
[----:B0-----:R-:W-:-:S02]  /*24de0*/  IMAD.WIDE R4, R0, 0x2, R56 ;  /* 0x0000000200047825 */ /* 0x001fc400078e0238 */
[----:B------:R-:W2:Y:S04]  /*24df0*/  LDL.64 R56, [R1+0x300] ;  /* 0x0003000001387983 */ /* 0x000ea80000100a00 */
[----:B------:R0:W3:Y:S02]  /*24e00*/  LDG.E.U16 R60, desc[UR8][R4.64] ;  /* 0x00000008043c7981 */ /* 0x0000e4000c1e1500 */
[----:B0-----:R-:W-:-:S05]  /*24e10*/  IMAD.WIDE R4, R0, 0x2, R38 ;  /* 0x0000000200047825 */ /* 0x001fca00078e0226 */
[----:B------:R0:W3:Y:S02]  /*24e20*/  LDG.E.U16 R39, desc[UR8][R4.64] ;  /* 0x0000000804277981 */ /* 0x0000e4000c1e1500 */
[----:B0-----:R-:W-:-:S05]  /*24e30*/  IMAD.WIDE R4, R0, 0x2, R58 ;  /* 0x0000000200047825 */ /* 0x001fca00078e023a */
[----:B------:R0:W3:Y:S02]  /*24e40*/  LDG.E.U16 R59, desc[UR8][R4.64] ;  /* 0x00000008043b7981 */ /* 0x0000e4000c1e1500 */
[C---:B0-----:R-:W-:Y:S02]  /*24e50*/  IMAD.WIDE R4, R0.reuse, 0x2, R128 ;  /* 0x0000000200047825 */ /* 0x041fe400078e0280 */
[----:B------:R-:W3:Y:S04]  /*24e60*/  LDL.64 R128, [R1+0x2c0] ;  /* 0x0002c00001807983 */ /* 0x000ee80000100a00 */
[----:B------:R0:W3:Y:S02]  /*24e70*/  LDG.E.U16 R38, desc[UR8][R4.64] ;  /* 0x0000000804267981 */ /* 0x0000e4000c1e1500 */
[----:B0-----:R-:W-:-:S02]  /*24e80*/  IMAD.WIDE R4, R0, 0x2, R122 ;  /* 0x0000000200047825 */ /* 0x001fc400078e027a */
[----:B------:R-:W3:Y:S04]  /*24e90*/  LDL.64 R122, [R1+0x290] ;  /* 0x00029000017a7983 */ /* 0x000ee80000100a00 */
[----:B------:R4:W3:Y:S02]  /*24ea0*/  LDG.E.U16 R58, desc[UR8][R4.64] ;  /* 0x00000008043a7981 */ /* 0x0008e4000c1e1500 */
[----:B----4-:R-:W-:-:S05]  /*24eb0*/  IMAD.WIDE R4, R0, 0x2, R36 ;  /* 0x0000000200047825 */ /* 0x010fca00078e0224 */
[----:B------:R2:W4:Y:S02]  /*24ec0*/  LDG.E.U16 R37, desc[UR8][R4.64] ;  /* 0x0000000804257981 */ /* 0x000524000c1e1500 */
[----:B--2---:R-:W-:-:S05]  /*24ed0*/  IMAD.WIDE R4, R0, 0x2, R56 ;  /* 0x0000000200047825 */ /* 0x004fca00078e0238 */
[----:B------:R0:W2:Y:S02]  /*24ee0*/  LDG.E.U16 R57, desc[UR8][R4.64] ;  /* 0x0000000804397981 */ /* 0x0000a4000c1e1500 */
[C---:B0-----:R-:W-:Y:S02]  /*24ef0*/  IMAD.WIDE R4, R0.reuse, 0x2, R154 ;  /* 0x0000000200047825 */ /* 0x041fe400078e029a */
[----:B------:R-:W2:Y:S04]  /*24f00*/  LDL.64 R154, [R1+0x250] ;  /* 0x00025000019a7983 */ /* 0x000ea80000100a00 */
        /* <DEDUP_REMOVED lines=22> */
[C---:B---3--:R-:W-:Y:S02]  /*25070*/  IMAD.WIDE R4, R0.reuse, 0x2, R128 ;  /* 0x0000000200047825 */ /* 0x048fe400078e0280 */
[----:B------:R-:W3:Y:S04]  /*25080*/  LDL.64 R128, [R1+0x128] ;  /* 0x0001280001807983 */ /* 0x000ee80000100a00 */
[----:B------:R0:W2:Y:S02]  /*25090*/  LDG.E.U16 R88, desc[UR8][R4.64] ;  /* 0x0000000804587981 */ /* 0x0000a4000c1e1500 */
[----:B0-----:R-:W-:-:S02]  /*250a0*/  IMAD.WIDE R4, R0, 0x2, R122 ;  /* 0x0000000200047825 */ /* 0x001fc400078e027a */
[----:B------:R-:W2:Y:S04]  /*250b0*/  LDL.64 R122, [R1+0xe8] ;  /* 0x0000e800017a7983 */ /* 0x000ea80000100a00 */
[----:B------:R0:W2:Y:S04]  /*250c0*/  LDG.E.U16 R90, desc[UR8][R4.64] ;  /* 0x00000008045a7981 */ /* 0x0000a8000c1e1500 */
[----:B------:R-:W0:Y:S02]  /*250d0*/  LDL.64 R4, [R1+0x1e0] ;  /* 0x0001e00001047983 */ /* 0x000e240000100a00 */
        /* <DEDUP_REMOVED lines=22> */
[----:B------:R0:W2:Y:S04]  /*25240*/  LDG.E.U16 R106, desc[UR8][R4.64] ;  /* 0x00000008046a7981 */ /* 0x0000a8000c1e1500 */
[----:B------:R-:W0:Y:S02]  /*25250*/  LDL.64 R4, [R1+0x60] ;  /* 0x0000600001047983 */ /* 0x000e240000100a00 */
[----:B0-----:R-:W-:-:S05]  /*25260*/  IMAD.WIDE R4, R0, 0x2, R4 ;  /* 0x0000000200047825 */ /* 0x001fca00078e0204 */
[----:B------:R0:W3:Y:S02]  /*25270*/  LDG.E.U16 R108, desc[UR8][R4.64] ;  /* 0x00000008046c7981 */ /* 0x0000e4000c1e1500 */
[----:B0-----:R-:W-:-:S05]  /*25280*/  IMAD.WIDE R4, R0, 0x2, R162 ;  /* 0x0000000200047825 */ /* 0x001fca00078e02a2 */
[----:B------:R0:W3:Y:S02]  /*25290*/  LDG.E.U16 R110, desc[UR8][R4.64] ;  /* 0x00000008046e7981 */ /* 0x0000e4000c1e1500 */
[----:B0-----:R-:W-:-:S05]  /*252a0*/  IMAD.WIDE R4, R0, 0x2, R150 ;  /* 0x0000000200047825 */ /* 0x001fca00078e0296 */
[----:B------:R0:W3:Y:S02]  /*252b0*/  LDG.E.U16 R112, desc[UR8][R4.64] ;  /* 0x0000000804707981 */ /* 0x0000e4000c1e1500 */
[----:B0-----:R-:W-:-:S05]  /*252c0*/  IMAD.WIDE R4, R0, 0x2, R158 ;  /* 0x0000000200047825 */ /* 0x001fca00078e029e */
[----:B------:R2:W3:Y:S02]  /*252d0*/  LDG.E.U16 R114, desc[UR8][R4.64] ;  /* 0x0000000804727981 */ /* 0x0004e4000c1e1500 */
[----:B--2---:R-:W-:-:S05]  /*252e0*/  IMAD.WIDE R4, R0, 0x2, R154 ;  /* 0x0000000200047825 */ /* 0x004fca00078e029a */
[----:B------:R4:W2:Y:S02]  /*252f0*/  LDG.E.U16 R116, desc[UR8][R4.64] ;  /* 0x0000000804747981 */ /* 0x0008a4000c1e1500 */
[----:B----4-:R-:W-:-:S05]  /*25300*/  IMAD.WIDE R4, R0, 0x2, R130 ;  /* 0x0000000200047825 */ /* 0x010fca00078e0282 */
[----:B------:R3:W4:Y:S02]  /*25310*/  LDG.E.U16 R118, desc[UR8][R4.64] ;  /* 0x0000000804767981 */ /* 0x000724000c1e1500 */
[----:B---3--:R-:W-:-:S05]  /*25320*/  IMAD.WIDE R4, R0, 0x2, R128 ;  /* 0x0000000200047825 */ /* 0x008fca00078e0280 */
[----:B------:R0:W3:Y:S02]  /*25330*/  LDG.E.U16 R120, desc[UR8][R4.64] ;  /* 0x0000000804787981 */ /* 0x0000e4000c1e1500 */
[----:B0-----:R-:W-:-:S05]  /*25340*/  IMAD.WIDE R4, R0, 0x2, R122 ;  /* 0x0000000200047825 */ /* 0x001fca00078e027a */
[----:B------:R0:W2:Y:S02]  /*25350*/  LDG.E.U16 R122, desc[UR8][R4.64] ;  /* 0x00000008047a7981 */ /* 0x0000a4000c1e1500 */
[----:B0-----:R-:W-:-:S05]  /*25360*/  IMAD.WIDE R4, R0, 0x2, R148 ;  /* 0x0000000200047825 */ /* 0x001fca00078e0294 */
[----:B------:R0:W2:Y:S01]  /*25370*/  LDG.E.U16 R123, desc[UR8][R4.64] ;  /* 0x00000008047b7981 */ /* 0x0000a2000c1e1500 */
[----:B------:R-:W1:Y:S01]  /*25380*/  S2R R127, SR_TID.X ;  /* 0x00000000007f7919 */ /* 0x000e620000002100 */
[----:B------:R-:W-:Y:S02]  /*25390*/  F2FP.BF16.F32.PACK_AB R15, R35, R15 ;  /* 0x0000000f230f723e */ /* 0x000fe400000010ff */
[----:B------:R-:W-:Y:S01]  /*253a0*/  F2FP.BF16.F32.PACK_AB R16, R16, R34 ;  /* 0x000000221010723e */ /* 0x000fe200000010ff */
[----:B------:R-:W-:Y:S01]  /*253b0*/  STS.U16 [R126+UR4+0x22300], R55 ;  /* 0x022300377e007988 */ /* 0x000fe20008000404 */
        /* <DEDUP_REMOVED lines=8> */
[----:B------:R-:W-:Y:S01]  /*25440*/  STS.U16 [R126+UR4+0x22700], R66 ;  /* 0x022700427e007988 */ /* 0x000fe20008000404 */
[----:B0-----:R-:W-:-:S02]  /*25450*/  F2FP.BF16.F32.PACK_AB R4, R80, R81 ;  /* 0x000000515004723e */ /* 0x001fc400000010ff */
        /* <DEDUP_REMOVED lines=20> */
[----:B------:R-:W-:Y:S01]  /*255a0*/  F2FP.BF16.F32.PACK_AB R35, R119, R121 ;  /* 0x000000797723723e */ /* 0x000fe200000010ff */
[----:B------:R-:W-:Y:S04]  /*255b0*/  STS.U16 [R126+UR4+0x22b00], R65 ;  /* 0x022b00417e007988 */ /* 0x000fe80008000404 */
[----:B------:R-:W-:Y:S01]  /*255c0*/  STS.U16 [R126+UR4+0x22f00], R64 ;  /* 0x022f00407e007988 */ /* 0x000fe20008000404 */
[----:B------:R-:W-:Y:S01]  /*255d0*/  STTM.16dp32bit_t0_t15.x32 tmem[UR7+0x100], R4 ;  /* 0x00010004000079ed */ /* 0x000fe20008a80007 */
[----:B------:R1:W-:Y:S02]  /*255e0*/  STTM.16dp32bit_t16_t31.x32 tmem[UR7+0x120], R4 ;  /* 0x00012004000079ed */ /* 0x0003e40008aa0007 */
        /* <DEDUP_REMOVED lines=15> */
[----:B-1----:R-:W-:-:S02]  /*256e0*/  LOP3.LUT R4, R127, 0x3f, RZ, 0xc0, !PT ;  /* 0x0000003f7f047812 */ /* 0x002fc400078ec0ff */
[----:B------:R-:W-:-:S03]  /*256f0*/  LOP3.LUT R5, R127, 0x40, RZ, 0xc0, !PT ;  /* 0x000000407f057812 */ /* 0x000fc600078ec0ff */
[----:B------:R-:W-:Y:S01]  /*25700*/  IMAD.SHL.U32 R4, R4, 0x2, RZ ;  /* 0x0000000204047824 */ /* 0x000fe200078e00ff */
[----:B------:R-:W-:Y:S04]  /*25710*/  STS.U16 [R126+UR4+0x26f00], R104 ;  /* 0x026f00687e007988 */ /* 0x000fe80008000404 */
[----:B------:R-:W-:Y:S01]  /*25720*/  LEA R4, R5, R4, 0x9 ;  /* 0x0000000405047211 */ /* 0x000fe200078e48ff */
[----:B------:R-:W-:Y:S03]  /*25730*/  STS.U16 [R126+UR4+0x27300], R106 ;  /* 0x0273006a7e007988 */ /* 0x000fe60008000404 */
[----:B------:R-:W-:Y:S01]  /*25740*/  LOP3.LUT R155, R4, 0x70, RZ, 0x3c, !PT ;  /* 0x00000070049b7812 */ /* 0x000fe200078e3cff */
[----:B------:R-:W-:Y:S04]  /*25750*/  STS.U16 [R126+UR4+0x27700], R108 ;  /* 0x0277006c7e007988 */ /* 0x000fe80008000404 */
[----:B------:R-:W-:Y:S04]  /*25760*/  STS.U16 [R126+UR4+0x27b00], R110 ;  /* 0x027b006e7e007988 */ /* 0x000fe80008000404 */
[----:B------:R-:W-:Y:S04]  /*25770*/  STS.U16 [R126+UR4+0x27f00], R112 ;  /* 0x027f00707e007988 */ /* 0x000fe80008000404 */
[----:B------:R0:W-:Y:S04]  /*25780*/  STS.U16 [R155+UR4+0x24f80], R3 ;  /* 0x024f80039b007988 */ /* 0x0001e80008000404 */
[----:B------:R-:W-:Y:S04]  /*25790*/  STS.U16 [R155+UR4+0x20380], R54 ;  /* 0x020380369b007988 */ /* 0x000fe80008000404 */
[----:B------:R-:W-:Y:S01]  /*257a0*/  STS.U16 [R155+UR4+0x20780], R53 ;  /* 0x020780359b007988 */ /* 0x000fe20008000404 */
[----:B0-----:R-:W-:-:S03]  /*257b0*/  FADD R3, -R132, R125 ;  /* 0x0000007d84037221 */ /* 0x001fc60000000100 */
        /* <DEDUP_REMOVED lines=24> */
[----:B--2---:R-:W-:Y:S04]  /*25940*/  STS.U16 [R155+UR4+0x26f80], R116 ;  /* 0x026f80749b007988 */ /* 0x004fe80008000404 */
[----:B----4-:R-:W-:Y:S04]  /*25950*/  STS.U16 [R155+UR4+0x27380], R118 ;  /* 0x027380769b007988 */ /* 0x010fe80008000404 */
[----:B---3--:R-:W-:Y:S04]  /*25960*/  STS.U16 [R155+UR4+0x27780], R120 ;  /* 0x027780789b007988 */ /* 0x008fe80008000404 */
[----:B------:R-:W-:Y:S04]  /*25970*/  STS.U16 [R155+UR4+0x27b80], R122 ;  /* 0x027b807a9b007988 */ /* 0x000fe80008000404 */
[----:B------:R0:W-:Y:S01]  /*25980*/  STS.U16 [R155+UR4+0x27f80], R123 ;  /* 0x027f807b9b007988 */ /* 0x0001e20008000404 */
[----:B------:R-:W-:Y:S01]  /*25990*/  FMUL R3, R3, 1.4426950216293334961 ;  /* 0x3fb8aa3b03037820 */ /* 0x000fe20000400000 */
[----:B------:R-:W1:Y:S02]  /*259a0*/  FENCE.VIEW.ASYNC.T ;  /* 0x00000000000073c6 */ /* 0x000e640000000200 */
[----:B-1----:R-:W-:Y:S06]  /*259b0*/  BAR.SYNC.DEFER_BLOCKING 0x0 ;  /* 0x0000000000007b1d */ /* 0x002fec0000010000 */
[----:B0-----:R-:W-:Y:S01]  /*259c0*/  LDTM.16dp32bit_t0_t15.x128 R4, tmem[UR7] ;  /* 0x00000007000479ee */ /* 0x001fe20008b80000 */
[----:B------:R-:W0:Y:S01]  /*259d0*/  LDTM.16dp32bit_t16_t31.x128 R4, tmem[UR7+0x80] ;  /* 0x00008007000479ee */ /* 0x000e220008ba0000 */
[----:B------:R-:W0:Y:S01]  /*259e0*/  MUFU.EX2 R3, R3 ;  /* 0x0000000300037308 */ /* 0x000e220000000800 */
[----:B------:R-:W-:Y:S01]  /*259f0*/  NOP ;  /* 0x0000000000007918 */ /* 0x000fe20000000000 */
[C---:B0-----:R-:W-:Y:S01]  /*25a00*/  FMUL R4, R3.reuse, R4 ;  /* 0x0000000403047220 */ /* 0x041fe20000400000 */
        /* <DEDUP_REMOVED lines=128> */
[----:B------:R0:W-:Y:S01]  /*26210*/  STTM.16dp32bit_t16_t31.x128 tmem[UR7+0x80], R4 ;  /* 0x00008004000079ed */ /* 0x0001e20008ba0007 */
[----:B------:R-:W1:Y:S02]  /*26220*/  FENCE.VIEW.ASYNC.T ;  /* 0x00000000000073c6 */ /* 0x000e640000000200 */
[----:B-1----:R-:W-:Y:S01]  /*26230*/  BAR.SYNC.DEFER_BLOCKING 0x0 ;  /* 0x0000000000007b1d */ /* 0x002fe20000010000 */
[----:B------:R-:W-:-:S05]  /*26240*/  LEA R155, R144, UR4, 0x3 ;  /* 0x00000004909b7c11 */ /* 0x000fca000f8e18ff */
[----:B------:R1:W-:Y:S06]  /*26250*/  MEMBAR.ALL.CTA ;  /* 0x0000000000007992 */ /* 0x0003ec0000008000 */
[----:B-1----:R-:W1:Y:S01]  /*26260*/  FENCE.VIEW.ASYNC.S ;  /* 0x00000000000073c6 */ /* 0x002e620000000000 */
[----:B------:R-:W-:Y:S02]  /*26270*/  VIADD R155, R155, 0x38000 ;  /* 0x000380009b9b7836 */ /* 0x000fe40000000000 */
[----:B------:R-:W-:Y:S01]  /*26280*/  FADD R154, R141, R145 ;  /* 0x000000918d9a7221 */ /* 0x000fe20000000000 */
[----:B------:R-:W-:-:S02]  /*26290*/  MOV R141, R147 ;  /* 0x00000093008d7202 */ /* 0x000fc40000000f00 */
[----:B------:R-:W-:Y:S01]  /*262a0*/  R2UR UR6, R155 ;  /* 0x000000009b0672ca */ /* 0x000fe200000e0000 */
[----:B-1----:R-:W-:Y:S06]  /*262b0*/  BAR.SYNC.DEFER_BLOCKING 0x0 ;  /* 0x0000000000007b1d */ /* 0x002fec0000010000 */
[----:B------:R-:W-:Y:S08]  /*262c0*/  @P2 BRA `(.L_x_16) ;  /* 0x00000004003c2947 */ /* 0x000ff00003800000 */
[----:B------:R-:W2:Y:S04]  /*262d0*/  LDL R158, [R1+0x800] ;  /* 0x00080000019e7983 */ /* 0x000ea80000100800 */
[----:B0-----:R-:W3:Y:S04]  /*262e0*/  LDL.64 R122, [R1+0x7f8] ;  /* 0x0007f800017a7983 */ /* 0x001ee80000100a00 */
[----:B------:R-:W4:Y:S04]  /*262f0*/  LDL.64 R124, [R1+0x7f0] ;  /* 0x0007f000017c7983 */ /* 0x000f280000100a00 */
[----:B------:R-:W3:Y:S04]  /*26300*/  LDL.64 R126, [R1+0x7e8] ;  /* 0x0007e800017e7983 */ /* 0x000ee80000100a00 */
[----:B------:R-:W3:Y:S04]  /*26310*/  LDL.64 R128, [R1+0x7e0] ;  /* 0x0007e00001807983 */ /* 0x000ee80000100a00 */
[----:B------:R-:W3:Y:S04]  /*26320*/  LDL.64 R130, [R1+0x7d8] ;  /* 0x0007d80001827983 */ /* 0x000ee80000100a00 */
[----:B------:R-:W4:Y:S01]  /*26330*/  LDL.64 R162, [R1+0x78] ;  /* 0x0000780001a27983 */ /* 0x000f220000100a00 */
[----:B------:R-:W-:-:S13]  /*26340*/  ELECT P3, URZ, PT ;  /* 0x0000000000ff782f */ /* 0x000fda0003860000 */
[----:B------:R-:W-:-:S04]  /*26350*/  @P3 MOV R5, 0x40004040 ;  /* 0x4000404000053802 */ /* 0x000fc80000000f00 */
[----:B------:R-:W-:Y:S01]  /*26360*/  @P3 R2UR UR71, R5 ;  /* 0x00000000054732ca */ /* 0x000fe200000e0000 */
[----:B------:R-:W-:Y:S01]  /*26370*/  UMOV UR72, 0x0 ;  /* 0x0000000000487882 */ /* 0x000fe20000000000 */
[----:B------:R-:W-:Y:S01]  /*26380*/  UMOV UR73, 0x4400490 ;  /* 0x0440049000497882 */ /* 0x000fe20000000000 */
[----:B------:R-:W-:Y:S02]  /*26390*/  MOV.SPILL R6, UR21 ;  /* 0x0000001500067c02 */ /* 0x000fe40009000f00 */
[----:B------:R-:W-:Y:S02]  /*263a0*/  MOV.SPILL R7, UR20 ;  /* 0x0000001400077c02 */ /* 0x000fe40009000f00 */
[----:B------:R-:W-:Y:S02]  /*263b0*/  MOV.SPILL R8, UR19 ;  /* 0x0000001300087c02 */ /* 0x000fe40009000f00 */
[----:B------:R-:W-:Y:S02]  /*263c0*/  MOV.SPILL R9, UR18 ;  /* 0x0000001200097c02 */ /* 0x000fe40009000f00 */
[----:B------:R-:W-:-:S02]  /*263d0*/  MOV.SPILL R10, UR17 ;  /* 0x00000011000a7c02 */ /* 0x000fc40009000f00 */
[----:B------:R-:W-:Y:S02]  /*263e0*/  MOV.SPILL R11, UR16 ;  /* 0x00000010000b7c02 */ /* 0x000fe40009000f00 */
[----:B------:R-:W-:Y:S02]  /*263f0*/  MOV.SPILL R12, UR15 ;  /* 0x0000000f000c7c02 */ /* 0x000fe40009000f00 */
[----:B------:R-:W-:Y:S01]  /*26400*/  MOV.SPILL R13, UR14 ;  /* 0x0000000e000d7c02 */ /* 0x000fe20009000f00 */
[----:B------:R-:W-:Y:S01]  /*26410*/  HFMA2 R5, -RZ, RZ, 0, 0 ;  /* 0x00000000ff057431 */ /* 0x000fe200000001ff */
[----:B------:R-:W-:Y:S02]  /*26420*/  MOV.SPILL R14, UR11 ;  /* 0x0000000b000e7c02 */ /* 0x000fe40009000f00 */
[----:B------:R-:W-:Y:S02]  /*26430*/  MOV.SPILL R15, UR10 ;  /* 0x0000000a000f7c02 */ /* 0x000fe40009000f00 */
[----:B------:R-:W-:-:S02]  /*26440*/  MOV.SPILL R16, UR9 ;  /* 0x0000000900107c02 */ /* 0x000fc40009000f00 */
[----:B------:R-:W-:Y:S02]  /*26450*/  MOV.SPILL R17, UR8 ;  /* 0x0000000800117c02 */ /* 0x000fe40009000f00 */
[----:B--2---:R-:W-:-:S13]  /*26460*/  R2UR UR70, R158 ;  /* 0x000000009e4672ca */ /* 0x004fda00000e0000 */
[----:B------:R-:W-:-:S05]  /*26470*/  IMAD.U32 R4, RZ, RZ, UR70 ;  /* 0x00000046ff047e24 */ /* 0x000fca000f8e00ff */
[----:B------:R-:W-:Y:S02]  /*26480*/  @P3 R2UR UR70, R4 ;  /* 0x00000000044632ca */ /* 0x000fe400000e0000 */
[----:B---3--:R-:W-:Y:S02]  /*26490*/  R2UR UR20, R122 ;  /* 0x000000007a1472ca */ /* 0x008fe400000e0000 */
[----:B------:R-:W-:-:S09]  /*264a0*/  R2UR UR21, R123 ;  /* 0x000000007b1572ca */ /* 0x000fd200000e0000 */
[----:B------:R0:W-:Y:S02]  /*264b0*/  UTCHMMA tmem[UR75], gdesc[UR70], tmem[UR5], tmem[UR72], idesc[UR73], UPT ;  /* 0x00ff48464b0079ea */ /* 0x0001e4000b800005 */
[----:B0-----:R-:W-:Y:S01]  /*264c0*/  UIADD3 UR72, UPT, UPT, UR5, 0x108, URZ ;  /* 0x0000010805487890 */ /* 0x001fe2000fffe0ff */
[----:B------:R-:W-:Y:S01]  /*264d0*/  UMOV UR70, 0x0 ;  /* 0x0000000000467882 */ /* 0x000fe20000000000 */
[----:B------:R-:W-:-:S07]  /*264e0*/  UMOV UR71, 0x4400490 ;  /* 0x0440049000477882 */ /* 0x000fce0000000000 */
[----:B------:R0:W-:Y:S01]  /*264f0*/  UTCHMMA tmem[UR72], gdesc[UR12], tmem[UR5], tmem[UR70], idesc[UR71], UPT ;  /* 0x00ff460c480079ea */ /* 0x0001e2000b800005 */
[----:B----4-:R-:W-:Y:S02]  /*26500*/  R2UR UR18, R124 ;  /* 0x000000007c1272ca */ /* 0x010fe400000e0000 */
[----:B------:R-:W-:Y:S01]  /*26510*/  R2UR UR19, R125 ;  /* 0x000000007d1372ca */ /* 0x000fe200000e0000 */
[----:B0-----:R-:W-:Y:S01]  /*26520*/  UIADD3 UR70, UPT, UPT, UR5, 0x110, URZ ;  /* 0x0000011005467890 */ /* 0x001fe2000fffe0ff */
[----:B------:R-:W-:-:S08]  /*26530*/  UMOV UR72, 0x0 ;  /* 0x0000000000487882 */ /* 0x000fd00000000000 */
[----:B------:R0:W-:Y:S01]  /*26540*/  UTCHMMA tmem[UR70], gdesc[UR20], tmem[UR5], tmem[UR72], idesc[UR73], UPT ;  /* 0x00ff4814460079ea */ /* 0x0001e2000b800005 */
[----:B------:R-:W-:Y:S02]  /*26550*/  R2UR UR16, R126 ;  /* 0x000000007e1072ca */ /* 0x000fe400000e0000 */
        /* <DEDUP_REMOVED lines=12> */
[----:B------:R-:W-:Y:S01]  /*26620*/  UMOV UR71, 0x4400490 ;  /* 0x0440049000477882 */ /* 0x000fe20000000000 */
[----:B------:R-:W-:-:S07]  /*26630*/  IMAD.U32 R4, RZ, RZ, UR6 ;  /* 0x00000006ff047e24 */ /* 0x000fce000f8e00ff */
[----:B------:R0:W-:Y:S01]  /*26640*/  UTCHMMA tmem[UR72], gdesc[UR14], tmem[UR5], tmem[UR70], idesc[UR71], UPT ;  /* 0x00ff460e480079ea */ /* 0x0001e2000b800005 */
[----:B------:R-:W-:Y:S01]  /*26650*/  @P3 MOV R4, R4 ;  /* 0x0000000400043202 */ /* 0x000fe20000000f00 */
[----:B0-----:R-:W-:Y:S01]  /*26660*/  UIADD3 UR70, UPT, UPT, UR5, 0x130, URZ ;  /* 0x0000013005467890 */ /* 0x001fe2000fffe0ff */
[----:B------:R-:W-:Y:S01]  /*26670*/  UMOV UR72, 0x0 ;  /* 0x0000000000487882 */ /* 0x000fe20000000000 */
[----:B------:R-:W-:Y:S02]  /*26680*/  R2UR UR8, R162 ;  /* 0x00000000a20872ca */ /* 0x000fe400000e0000 */
[----:B------:R-:W-:-:S05]  /*26690*/  R2UR UR9, R163 ;  /* 0x00000000a30972ca */ /* 0x000fca00000e0000 */
[----:B------:R0:W-:Y:S02]  /*266a0*/  UTCHMMA tmem[UR70], gdesc[UR10], tmem[UR5], tmem[UR72], idesc[UR73], UPT ;  /* 0x00ff480a460079ea */ /* 0x0001e4000b800005 */
[----:B0-----:R-:W-:Y:S01]  /*266b0*/  @P3 R2UR UR73, R4 ;  /* 0x00000000044932ca */ /* 0x001fe200000e0000 */
[----:B------:R-:W-:Y:S01]  /*266c0*/  UIADD3 UR72, UPT, UPT, UR5, 0x138, URZ ;  /* 0x0000013805487890 */ /* 0x000fe2000fffe0ff */
[----:B------:R-:W-:-:S08]  /*266d0*/  UMOV UR70, 0x0 ;  /* 0x0000000000467882 */ /* 0x000fd00000000000 */
[----:B------:R0:W-:Y:S03]  /*266e0*/  UTCHMMA tmem[UR72], gdesc[UR8], tmem[UR5], tmem[UR70], idesc[UR71], UPT ;  /* 0x00ff4608480079ea */ /* 0x0001e6000b800005 */
[----:B------:R1:W-:Y:S01]  /*266f0*/  UTCBAR [UR73], URZ ;  /* 0x000000ff490073e9 */ /* 0x0003e200080000ff */
[----:B------:R-:W-:Y:S02]  /*26700*/  R2UR.FILL UR21, R6 ;  /* 0x00000000061572ca */ /* 0x000fe400004e0000 */
[----:B------:R-:W-:Y:S02]  /*26710*/  R2UR.FILL UR20, R7 ;  /* 0x00000000071472ca */ /* 0x000fe400004e0000 */
[----:B------:R-:W-:Y:S02]  /*26720*/  R2UR.FILL UR19, R8 ;  /* 0x00000000081372ca */ /* 0x000fe400004e0000 */
[----:B------:R-:W-:-:S02]  /*26730*/  R2UR.FILL UR18, R9 ;  /* 0x00000000091272ca */ /* 0x000fc400004e0000 */
[----:B------:R-:W-:Y:S02]  /*26740*/  R2UR.FILL UR17, R10 ;  /* 0x000000000a1172ca */ /* 0x000fe400004e0000 */
[----:B------:R-:W-:Y:S02]  /*26750*/  R2UR.FILL UR16, R11 ;  /* 0x000000000b1072ca */ /* 0x000fe400004e0000 */
[----:B------:R-:W-:Y:S02]  /*26760*/  R2UR.FILL UR15, R12 ;  /* 0x000000000c0f72ca */ /* 0x000fe400004e0000 */
[----:B------:R-:W-:Y:S02]  /*26770*/  R2UR.FILL UR14, R13 ;  /* 0x000000000d0e72ca */ /* 0x000fe400004e0000 */
[----:B------:R-:W-:Y:S02]  /*26780*/  R2UR.FILL UR11, R14 ;  /* 0x000000000e0b72ca */ /* 0x000fe400004e0000 */
[----:B------:R-:W-:-:S02]  /*26790*/  R2UR.FILL UR10, R15 ;  /* 0x000000000f0a72ca */ /* 0x000fc400004e0000 */
[----:B0-----:R-:W-:Y:S02]  /*267a0*/  R2UR.FILL UR9, R16 ;  /* 0x00000000100972ca */ /* 0x001fe400004e0000 */
[----:B-1----:R-:W-:-:S15]  /*267b0*/  R2UR.FILL UR8, R17 ;  /* 0x00000000110872ca */ /* 0x002fde00004e0000 */
.L_x_16:
[----:B0-----:R-:W0:Y:S01]  /*267c0*/  S2R R6, SR_CTAID.X ;  /* 0x0000000000067919 */ /* 0x001e220000002500 */
[----:B------:R-:W1:Y:S01]  /*267d0*/  LDC R4, c[0x0][0x3c4] ;  /* 0x0000f100ff047b82 */ /* 0x000e620000000800 */
[----:B------:R-:W-:Y:S01]  /*267e0*/  FFMA R146, R3, R146, R154 ;  /* 0x0000009203927223 */ /* 0x000fe2000000009a */
[----:B------:R-:W-:Y:S01]  /*267f0*/  IADD3 R144, PT, PT, R144, 0x1, RZ ;  /* 0x0000000190907810 */ /* 0x000fe20007ffe0ff */
[----:B------:R-:W-:Y:S01]  /*26800*/  IMAD.MOV.U32 R123, RZ, RZ, R141 ;  /* 0x000000ffff7b7224 */ /* 0x000fe200078e008d */
[----:B------:R-:W-:Y:S02]  /*26810*/  MOV R125, R132 ;  /* 0x00000084007d7202 */ /* 0x000fe40000000f00 */
[----:B------:R-:W-:Y:S02]  /*26820*/  ISETP.GT.AND P3, PT, R144, 0x1, PT ;  /* 0x000000019000780c */ /* 0x000fe40003f64270 */
[----:B------:R-:W2:Y:S02]  /*26830*/  LDC R5, c[0x0][0x3d4] ;  /* 0x0000f500ff057b82 */ /* 0x000ea40000000800 */
[----:B------:R-:W-:-:S02]  /*26840*/  SEL R147, RZ, 0x1, !P3 ;  /* 0x00000001ff937807 */ /* 0x000fc40005800000 */
[----:B------:R-:W-:Y:S02]  /*26850*/  SEL R144, R144, RZ, !P3 ;  /* 0x000000ff90907207 */ /* 0x000fe40005800000 */
[----:B------:R-:W-:Y:S02]  /*26860*/  LOP3.LUT R147, R141, R147, RZ, 0x3c, !PT ;  /* 0x000000938d937212 */ /* 0x000fe400078e3cff */
[----:B-1----:R-:W-:-:S05]  /*26870*/  SHF.L.U32 R3, R4, 0x7, RZ ;  /* 0x0000000704037819 */ /* 0x002fca00000006ff */
[----:B-----5:R-:W-:Y:S02]  /*26880*/  IMAD.IADD R2, R3, 0x1, R2 ;  /* 0x0000000103027824 */ /* 0x020fe400078e0202 */
[----:B0-----:R-:W-:Y:S01]  /*26890*/  IMAD.SHL.U32 R6, R6, 0x40, RZ ;  /* 0x0000004006067824 */ /* 0x001fe200078e00ff */
[----:B--2---:R-:W-:-:S03]  /*268a0*/  SHF.L.U32 R3, R5, 0x7, RZ ;  /* 0x0000000705037819 */ /* 0x004fc600000006ff */
[----:B------:R-:W-:Y:S02]  /*268b0*/  VIADD R6, R6, 0xffffffc0 ;  /* 0xffffffc006067836 */ /* 0x000fe40000000000 */
[----:B------:R-:W-:Y:S01]  /*268c0*/  IMAD.IADD R0, R3, 0x1, R0 ;  /* 0x0000000103007824 */ /* 0x000fe200078e0200 */
[----:B------:R-:W-:Y:S02]  /*268d0*/  MOV R3, R138 ;  /* 0x0000008a00037202 */ /* 0x000fe40000000f00 */
[----:B------:R-:W-:-:S13]  /*268e0*/  ISETP.GE.AND P4, PT, R138, R6, PT ;  /* 0x000000068a00720c */ /* 0x000fda0003f86270 */
[----:B------:R-:W-:Y:S05]  /*268f0*/  @!P4 BRA `(.L_x_17) ;  /* 0xffffff3c0088c947 */ /* 0x000fea000383ffff */
.L_x_12:
[----:B------:R-:W1:Y:S01]  /*26900*/  S2R R4, SR_CTAID.X ;  /* 0x0000000000047919 */ /* 0x000e620000002500 */
[C---:B-----5:R-:W-:Y:S01]  /*26910*/  FMUL R3, R146.reuse, 8388608 ;  /* 0x4b00000092037820 */ /* 0x060fe20000400000 */
[----:B------:R-:W-:Y:S01]  /*26920*/  FSETP.GEU.AND P3, PT, R146, 1.175494350822287508e-38, PT ;  /* 0x008000009200780b */ /* 0x000fe20003f6e000 */
[----:B------:R-:W2:Y:S03]  /*26930*/  S2R R6, SR_TID.X ;  /* 0x0000000000067919 */ /* 0x000ea60000002100 */
[----:B------:R-:W-:Y:S01]  /*26940*/  FSEL R0, R3, R146, !P3 ;  /* 0x0000009203007208 */ /* 0x000fe20005800000 */
[----:B------:R-:W-:-:S04]  /*26950*/  IMAD.MOV.U32 R3, RZ, RZ, 0x3dc6b27f ;  /* 0x3dc6b27fff037424 */ /* 0x000fc800078e00ff */
[----:B------:R-:W-:-:S05]  /*26960*/  VIADD R2, R0, 0xc0cafb0d ;  /* 0xc0cafb0d00027836 */ /* 0x000fca0000000000 */
[----:B------:R-:W-:-:S04]  /*26970*/  LOP3.LUT R5, R2, 0xff800000, RZ, 0xc0, !PT ;  /* 0xff80000002057812 */ /* 0x000fc800078ec0ff */
[----:B------:R-:W-:-:S05]  /*26980*/  IADD3 R2, PT, PT, R0, -R5, RZ ;  /* 0x8000000500027210 */ /* 0x000fca0007ffe0ff */
[----:B------:R-:W-:-:S04]  /*26990*/  FADD R2, R2, -1 ;  /* 0xbf80000002027421 */ /* 0x000fc80000000000 */
[----:B------:R-:W-:Y:S01]  /*269a0*/  FFMA.FTZ R3, R2, R3, -0.16845393180847167969 ;  /* 0xbe2c7f3002037423 */ /* 0x000fe20000010003 */
[----:B-1----:R-:W-:-:S03]  /*269b0*/  SHF.L.U32 R4, R4, 0x6, RZ ;  /* 0x0000000604047819 */ /* 0x002fc600000006ff */
[----:B------:R-:W-:Y:S02]  /*269c0*/  FFMA.FTZ R3, R2, R3, 0.1716887056827545166 ;  /* 0x3e2fcf2a02037423 */ /* 0x000fe40000010003 */
[----:B------:R-:W-:Y:S01]  /*269d0*/  VIADD R7, R4, 0x40 ;  /* 0x0000004004077836 */ /* 0x000fe20000000000 */
[----:B--2---:R-:W-:Y:S01]  /*269e0*/  LOP3.LUT R4, R6, 0x10, RZ, 0xc0, !PT ;  /* 0x0000001006047812 */ /* 0x004fe200078ec0ff */
[----:B------:R-:W-:-:S03]  /*269f0*/  FFMA.FTZ R3, R2, R3, -0.17900948226451873779 ;  /* 0xbe374e4302037423 */ /* 0x000fc60000010003 */
[----:B------:R-:W-:Y:S01]  /*26a00*/  ISETP.GE.AND P2, PT, R7, 0x1, PT ;  /* 0x000000010700780c */ /* 0x000fe20003f46270 */
[----:B------:R-:W-:Y:S01]  /*26a10*/  FFMA.FTZ R3, R2, R3, 0.20512372255325317383 ;  /* 0x3e520bf402037423 */ /* 0x000fe20000010003 */
[----:B------:R-:W-:Y:S02]  /*26a20*/  LOP3.LUT R7, R6, 0xf, RZ, 0xc0, !PT ;  /* 0x0000000f06077812 */ /* 0x000fe400078ec0ff */
[----:B------:R-:W-:Y:S01]  /*26a30*/  LEA R4, R4, UR4, 0x7 ;  /* 0x0000000404047c11 */ /* 0x000fe2000f8e38ff */
[----:B------:R-:W-:-:S03]  /*26a40*/  FFMA.FTZ R3, R2, R3, -0.24046532809734344482 ;  /* 0xbe763c8b02037423 */ /* 0x000fc60000010003 */
[----:B------:R-:W-:-:S05]  /*26a50*/  LEA R154, R7, R4, 0x4 ;  /* 0x00000004079a7211 */ /* 0x000fca00078e20ff */
[----:B------:R-:W-:Y:S05]  /*26a60*/  @!P2 BRA `(.L_x_18) ;  /* 0x00000000000ca947 */ /* 0x000fea0003800000 */
[----:B------:R-:W-:-:S04]  /*26a70*/  IMAD.U32 R141, R141, -0x80000000, RZ ;  /* 0x800000008d8d7824 */ /* 0x000fc800078e00ff */
[----:B------:R-:W1:Y:S02]  /*26a80*/  SYNCS.PHASECHK.TRANS64.TRYWAIT P2, [UR6], R141 ;  /* 0x0000008dff0075a7 */ /* 0x000e640008041106 */
[----:B-1----:R-:W-:Y:S05]  /*26a90*/  @!P2 BRA `(.L_x_19) ;  /* 0x000000500048a947 */ /* 0x002fea0003800000 */
.L_x_18:
[----:B------:R-:W-:Y:S01]  /*26aa0*/  BAR.SYNC.DEFER_BLOCKING 0x0 ;  /* 0x0000000000007b1d */ /* 0x000fe20000010000 */
[----:B------:R-:W-:Y:S01]  /*26ab0*/  FFMA.FTZ R7, R2, R3, 0.28857114911079406738 ;  /* 0x3e93bf9902077423 */ /* 0x000fe20000010003 */
[C---:B------:R-:W-:Y:S02]  /*26ac0*/  FSETP.GT.AND P2, PT, |R146|.reuse, 8.50705917302346158658e+37, PT ;  /* 0x7e8000009200780b */ /* 0x040fe40003f44200 */
[----:B------:R-:W-:Y:S01]  /*26ad0*/  FSETP.GEU.AND P4, PT, |R146|, 1.175494350822287508e-38, PT ;  /* 0x008000009200780b */ /* 0x000fe20003f8e200 */
[C---:B------:R-:W-:Y:S01]  /*26ae0*/  FFMA.FTZ R133, R2.reuse, R7, -0.36067417263984680176 ;  /* 0xbeb8aa4902857423 */ /* 0x040fe20000010007 */
[----:B------:R-:W-:Y:S02]  /*26af0*/  I2FP.F32.S32 R134, R5 ;  /* 0x0000000500867245 */ /* 0x000fe40000201400 */
[----:B------:R-:W1:Y:S01]  /*26b00*/  LDC.64 R158, c[0x0][0x398] ;  /* 0x0000e600ff9e7b82 */ /* 0x000e620000000a00 */
[----:B------:R-:W2:Y:S01]  /*26b10*/  S2R R156, SR_TID.X ;  /* 0x00000000009c7919 */ /* 0x000ea20000002100 */
[----:B------:R-:W-:Y:S01]  /*26b20*/  FFMA.FTZ R133, R2, R133, 0.48089820146560668945 ;  /* 0x3ef6384a02857423 */ /* 0x000fe20000010085 */
[----:B------:R-:W-:-:S02]  /*26b30*/  FSEL R3, RZ, -23, P3 ;  /* 0xc1b80000ff037808 */ /* 0x000fc40001800000 */
[----:B------:R-:W-:Y:S01]  /*26b40*/  ISETP.GE.U32.AND P3, PT, R0, 0x7f800000, PT ;  /* 0x7f8000000000780c */ /* 0x000fe20003f66070 */
[----:B------:R-:W-:Y:S01]  /*26b50*/  FFMA.FTZ R133, R2, R133, -0.72134751081466674805 ;  /* 0xbf38aa3b02857423 */ /* 0x000fe20000010085 */
[----:B------:R-:W3:Y:S01]  /*26b60*/  S2R R155, SR_CTAID.X ;  /* 0x00000000009b7919 */ /* 0x000ee20000002500 */
[----:B------:R-:W-:Y:S01]  /*26b70*/  @P2 FMUL R146, R146, 0.25 ;  /* 0x3e80000092922820 */ /* 0x000fe20000400000 */
[----:B------:R-:W-:Y:S01]  /*26b80*/  FFMA.FTZ R3, R134, 1.1920928955078125e-07, R3 ;  /* 0x3400000086037823 */ /* 0x000fe20000010003 */
[----:B------:R-:W-:Y:S02]  /*26b90*/  FMUL R133, R2, R133 ;  /* 0x0000008502857220 */ /* 0x000fe40000400000 */
[----:B------:R-:W-:Y:S02]  /*26ba0*/  @!P4 FMUL R146, R146, 16777216 ;  /* 0x4b8000009292c820 */ /* 0x000fe40000400000 */
[C---:B------:R-:W-:Y:S01]  /*26bb0*/  FMUL R133, R2.reuse, R133 ;  /* 0x0000008502857220 */ /* 0x040fe20000400000 */
[----:B------:R-:W4:Y:S02]  /*26bc0*/  @!P1 SYNCS.CCTL.IV [UR4+0x38000] ;  /* 0x03800000ff0099b1 */ /* 0x000f240008000004 */
[----:B----4-:R-:W-:Y:S01]  /*26bd0*/  BAR.SYNC.DEFER_BLOCKING 0x0 ;  /* 0x0000000000007b1d */ /* 0x010fe20000010000 */
[----:B------:R-:W-:Y:S01]  /*26be0*/  FFMA.FTZ R2, R2, 1.4426950216293334961, R133 ;  /* 0x3fb8aa3b02027823 */ /* 0x000fe20000010085 */
[----:B------:R-:W-:-:S03]  /*26bf0*/  @P3 IMAD.MOV.U32 R153, RZ, RZ, 0x7f800000 ;  /* 0x7f800000ff993424 */ /* 0x000fc600078e00ff */
[----:B------:R-:W-:Y:S01]  /*26c00*/  FADD R2, R3, R2 ;  /* 0x0000000203027221 */ /* 0x000fe20000000000 */
[----:B------:R-:W-:Y:S01]  /*26c10*/  @P3 FFMA.FTZ R2, R0, R153, +INF ;  /* 0x7f80000000023423 */ /* 0x000fe20000010099 */
[----:B------:R-:W4:Y:S01]  /*26c20*/  MUFU.RCP R3, R146 ;  /* 0x0000009200037308 */ /* 0x000f220000001000 */
[----:B0-----:R-:W-:Y:S01]  /*26c30*/  LDTM.16dp32bit_t0_t15.x128 R4, tmem[UR7] ;  /* 0x00000007000479ee */ /* 0x001fe20008b80000 */
[----:B------:R-:W0:Y:S01]  /*26c40*/  LDTM.16dp32bit_t16_t31.x128 R4, tmem[UR7+0x80] ;  /* 0x00008007000479ee */ /* 0x000e220008ba0000 */
[----:B--2---:R-:W-:Y:S02]  /*26c50*/  SHF.R.U32.HI R135, RZ, 0x2, R156 ;  /* 0x00000002ff877819 */ /* 0x004fe4000001169c */
[----:B------:R-:W-:Y:S02]  /*26c60*/  LOP3.LUT R137, R156, 0x60, RZ, 0xc0, !PT ;  /* 0x000000609c897812 */ /* 0x000fe400078ec0ff */
[----:B------:R-:W-:Y:S02]  /*26c70*/  LOP3.LUT R135, R135, 0x18, RZ, 0xc0, !PT ;  /* 0x0000001887877812 */ /* 0x000fe400078ec0ff */
[----:B------:R-:W-:-:S02]  /*26c80*/  LEA R154, R137, R154, 0x3 ;  /* 0x0000009a899a7211 */ /* 0x000fc400078e18ff */
[----:B------:R-:W-:Y:S01]  /*26c90*/  LOP3.LUT R136, R135, 0x1f, R156, 0xf8, !PT ;  /* 0x0000001f87887812 */ /* 0x000fe200078ef89c */
[----:B------:R-:W2:Y:S01]  /*26ca0*/  @!P1 SYNCS.CCTL.IV [UR4+0x38008] ;  /* 0x03800800ff0099b1 */ /* 0x000ea20008000004 */
[----:B------:R-:W-:Y:S01]  /*26cb0*/  NOP ;  /* 0x0000000000007918 */ /* 0x000fe20000000000 */
[----:B------:R-:W-:Y:S02]  /*26cc0*/  SHF.L.U32 R134, R156, 0x4, RZ ;  /* 0x000000049c867819 */ /* 0x000fe400000006ff */
[----:B------:R-:W-:Y:S01]  /*26cd0*/  IMAD.SHL.U32 R135, R136, 0x8, RZ ;  /* 0x0000000888877824 */ /* 0x000fe200078e00ff */
[----:B---3--:R-:W-:Y:S02]  /*26ce0*/  SHF.L.U32 R155, R155, 0x6, RZ ;  /* 0x000000069b9b7819 */ /* 0x008fe400000006ff */
[----:B------:R-:W-:Y:S01]  /*26cf0*/  LOP3.LUT R134, R134, 0x30, RZ, 0xc0, !PT ;  /* 0x0000003086867812 */ /* 0x000fe200078ec0ff */
[----:B0-----:R-:W-:Y:S01]  /*26d00*/  @P2 FMUL R9, R9, 0.25 ;  /* 0x3e80000009092820 */ /* 0x001fe20000400000 */
[----:B------:R-:W-:Y:S01]  /*26d10*/  @P2 FMUL R10, R10, 0.25 ;  /* 0x3e8000000a0a2820 */ /* 0x000fe20000400000 */
        /* <DEDUP_REMOVED lines=14> */
[----:B------:R-:W-:Y:S01]  /*26e00*/  @!P4 FMUL R9, R9, 16777216 ;  /* 0x4b8000000909c820 */ /* 0x000fe20000400000 */
        /* <DEDUP_REMOVED lines=15> */
[C---:B----4-:R-:W-:Y:S01]  /*26f00*/  FMUL R147, R3.reuse, R9 ;  /* 0x0000000903937220 */ /* 0x050fe20000400000 */
        /* <DEDUP_REMOVED lines=14> */
[----:B------:R-:W-:Y:S01]  /*26ff0*/  FMUL R15, R3, R19 ;  /* 0x00000013030f7220 */ /* 0x000fe20000400000 */
[----:B------:R-:W-:Y:S01]  /*27000*/  @P2 FMUL R21, R21, 0.25 ;  /* 0x3e80000015152820 */ /* 0x000fe20000400000 */
[----:B------:R-:W-:Y:S01]  /*27010*/  @P2 FMUL R40, R40, 0.25 ;  /* 0x3e80000028282820 */ /* 0x000fe20000400000 */
[----:B------:R-:W-:Y:S01]  /*27020*/  F2FP.BF16.F32.PACK_AB R8, R150, R152 ;  /* 0x000000989608723e */ /* 0x000fe200000010ff */
[----:B------:R-:W-:Y:S01]  /*27030*/  @P2 FMUL R61, R61, 0.25 ;  /* 0x3e8000003d3d2820 */ /* 0x000fe20000400000 */
[----:B------:R-:W-:Y:S01]  /*27040*/  F2FP.BF16.F32.PACK_AB R12, R149, R151 ;  /* 0x00000097950c723e */ /* 0x000fe200000010ff */
[----:B------:R-:W-:Y:S01]  /*27050*/  @!P4 FMUL R21, R21, 16777216 ;  /* 0x4b8000001515c820 */ /* 0x000fe20000400000 */
[----:B------:R-:W-:Y:S01]  /*27060*/  F2FP.BF16.F32.PACK_AB R9, R9, R148 ;  /* 0x000000940909723e */ /* 0x000fe200000010ff */
[----:B------:R-:W-:Y:S01]  /*27070*/  @!P4 FMUL R40, R40, 16777216 ;  /* 0x4b8000002828c820 */ /* 0x000fe20000400000 */
[----:B------:R-:W-:Y:S01]  /*27080*/  F2FP.BF16.F32.PACK_AB R13, R146, R147 ;  /* 0x00000093920d723e */ /* 0x000fe200000010ff */
[----:B------:R-:W-:Y:S01]  /*27090*/  @P2 FMUL R20, R20, 0.25 ;  /* 0x3e80000014142820 */ /* 0x000fe20000400000 */
        /* <DEDUP_REMOVED lines=113> */
[----:B--2---:R-:W-:Y:S01]  /*277b0*/  STS.128 [R154], R8 ;  /* 0x000000089a007388 */ /* 0x004fe20000000c00 */
[----:B------:R-:W-:Y:S01]  /*277c0*/  FSETP.NEU.AND P2, PT, R0, RZ, PT ;  /* 0x000000ff0000720b */ /* 0x000fe20003f4d000 */
[C---:B------:R-:W-:Y:S01]  /*277d0*/  FMUL R19, R3.reuse, R21 ;  /* 0x0000001503137220 */ /* 0x040fe20000400000 */
[C---:B------:R-:W-:Y:S01]  /*277e0*/  FMUL R21, R3.reuse, R40 ;  /* 0x0000002803157220 */ /* 0x040fe20000400000 */
[----:B------:R-:W-:Y:S01]  /*277f0*/  STS.128 [R154+0x400], R12 ;  /* 0x0004000c9a007388 */ /* 0x000fe20000000c00 */
[----:B------:R-:W-:Y:S01]  /*27800*/  FMUL R40, R3, R61 ;  /* 0x0000003d03287220 */ /* 0x000fe20000400000 */
[----:B------:R-:W-:Y:S01]  /*27810*/  LOP3.LUT R135, R135, 0xc0, RZ, 0xc0, !PT ;  /* 0x000000c087877812 */ /* 0x000fe200078ec0ff */
[----:B------:R-:W-:Y:S01]  /*27820*/  @!P4 FMUL R20, R20, 16777216 ;  /* 0x4b8000001414c820 */ /* 0x000fe20000400000 */
[----:B------:R-:W-:Y:S01]  /*27830*/  FSEL R61, R2, -INF , P2 ;  /* 0xff800000023d7808 */ /* 0x000fe20001000000 */
[----:B------:R-:W-:Y:S01]  /*27840*/  @!P4 FMUL R22, R22, 16777216 ;  /* 0x4b8000001616c820 */ /* 0x000fe20000400000 */
[----:B------:R-:W-:Y:S01]  /*27850*/  IADD3 R133, PT, PT, R135, UR4, R134 ;  /* 0x0000000487857c10 */ /* 0x000fe2000fffe086 */
[----:B------:R-:W-:Y:S01]  /*27860*/  @!P4 FMUL R24, R24, 16777216 ;  /* 0x4b8000001818c820 */ /* 0x000fe20000400000 */
[----:B------:R-:W-:Y:S01]  /*27870*/  @!P4 FMUL R25, R25, 16777216 ;  /* 0x4b8000001919c820 */ /* 0x000fe20000400000 */
[----:B------:R-:W-:Y:S01]  /*27880*/  FFMA R0, R61, 0.69314718246459960938, R132 ;  /* 0x3f3172183d007823 */ /* 0x000fe20000000084 */
        /* <DEDUP_REMOVED lines=11> */
[----:B------:R-:W-:Y:S01]  /*27940*/  STL [R1+0x104], R133 ;  /* 0x0001048501007387 */ /* 0x000fe20000100800 */
        /* <DEDUP_REMOVED lines=94> */
[----:B------:R0:W-:Y:S01]  /*27f30*/  STL [R1+0xfc], R0 ;  /* 0x0000fc0001007387 */ /* 0x0001e20000100800 */
        /* <DEDUP_REMOVED lines=9> */
[----:B0-----:R-:W-:Y:S01]  /*27fd0*/  LOP3.LUT R0, R156, 0x7f, RZ, 0xc0, !PT ;  /* 0x0000007f9c007812 */ /* 0x001fe200078ec0ff */
        /* <DEDUP_REMOVED lines=100> */
[----:B------:R-:W-:Y:S01]  /*28620*/  LEA R131, R0, UR4, 0x4 ;  /* 0x0000000400837c11 */ /* 0x000fe2000f8e20ff */
[----:B------:R-:W-:Y:S01]  /*28630*/  BAR.SYNC.DEFER_BLOCKING 0x0 ;  /* 0x0000000000007b1d */ /* 0x000fe20000010000 */
[----:B------:R-:W-:-:S02]  /*28640*/  F2FP.BF16.F32.PACK_AB R12, R23, R19 ;  /* 0x00000013170c723e */ /* 0x000fc400000010ff */
[----:B------:R-:W-:Y:S02]  /*28650*/  F2FP.BF16.F32.PACK_AB R13, R27, R18 ;  /* 0x000000121b0d723e */ /* 0x000fe400000010ff */
[----:B------:R-:W-:-:S03]  /*28660*/  F2FP.BF16.F32.PACK_AB R16, R16, R137 ;  /* 0x000000891010723e */ /* 0x000fc600000010ff */
[----:B------:R-:W0:Y:S01]  /*28670*/  LDC R152, c[0x0][0x3e8] ;  /* 0x0000fa00ff987b82 */ /* 0x000e220000000800 */
[----:B------:R-:W-:Y:S01]  /*28680*/  F2FP.BF16.F32.PACK_AB R17, R26, R17 ;  /* 0x000000111a11723e */ /* 0x000fe200000010ff */
[----:B------:R-:W2:Y:S01]  /*28690*/  S2R R2, SR_CTAID.Y ;  /* 0x0000000000027919 */ /* 0x000ea20000002600 */
[----:B------:R-:W-:Y:S02]  /*286a0*/  F2FP.BF16.F32.PACK_AB R18, R30, R28 ;  /* 0x0000001c1e12723e */ /* 0x000fe400000010ff */
[----:B------:R-:W-:Y:S01]  /*286b0*/  F2FP.BF16.F32.PACK_AB R14, R31, R29 ;  /* 0x0000001d1f0e723e */ /* 0x000fe200000010ff */
[----:B------:R-:W-:Y:S01]  /*286c0*/  STL [R1+0x100], R131 ;  /* 0x0001008301007387 */ /* 0x000fe20000100800 */
[----:B------:R-:W-:Y:S02]  /*286d0*/  F2FP.BF16.F32.PACK_AB R19, R34, R32 ;  /* 0x000000202213723e */ /* 0x000fe400000010ff */
[----:B------:R-:W-:Y:S02]  /*286e0*/  F2FP.BF16.F32.PACK_AB R15, R35, R33 ;  /* 0x00000021230f723e */ /* 0x000fe400000010ff */
[----:B------:R-:W-:-:S02]  /*286f0*/  F2FP.BF16.F32.PACK_AB R24, R24, R22 ;  /* 0x000000161818723e */ /* 0x000fc400000010ff */
[----:B------:R-:W-:Y:S02]  /*28700*/  F2FP.BF16.F32.PACK_AB R20, R20, R138 ;  /* 0x0000008a1414723e */ /* 0x000fe400000010ff */
[----:B------:R-:W-:Y:S02]  /*28710*/  F2FP.BF16.F32.PACK_AB R21, R42, R21 ;  /* 0x000000152a15723e */ /* 0x000fe400000010ff */
[----:B------:R-:W-:Y:S01]  /*28720*/  F2FP.BF16.F32.PACK_AB R25, R43, R25 ;  /* 0x000000192b19723e */ /* 0x000fe200000010ff */
[----:B------:R-:W-:Y:S01]  /*28730*/  LDS.128 R8, [R131] ;  /* 0x0000000083087984 */ /* 0x000fe20000000c00 */
[----:B------:R-:W-:Y:S02]  /*28740*/  F2FP.BF16.F32.PACK_AB R22, R46, R44 ;  /* 0x0000002c2e16723e */ /* 0x000fe400000010ff */
[----:B------:R-:W-:Y:S01]  /*28750*/  F2FP.BF16.F32.PACK_AB R26, R47, R45 ;  /* 0x0000002d2f1a723e */ /* 0x000fe200000010ff */
[----:B------:R-:W3:Y:S01]  /*28760*/  LDS.128 R88, [R131+0x800] ;  /* 0x0008000083587984 */ /* 0x000ee20000000c00 */
[----:B------:R-:W-:-:S02]  /*28770*/  F2FP.BF16.F32.PACK_AB R23, R50, R48 ;  /* 0x000000303217723e */ /* 0x000fc400000010ff */
[----:B------:R-:W-:Y:S01]  /*28780*/  F2FP.BF16.F32.PACK_AB R27, R51, R49 ;  /* 0x00000031331b723e */ /* 0x000fe200000010ff */
[----:B------:R-:W-:Y:S01]  /*28790*/  BAR.SYNC.DEFER_BLOCKING 0x0 ;  /* 0x0000000000007b1d */ /* 0x000fe20000010000 */
[----:B------:R-:W-:Y:S02]  /*287a0*/  F2FP.BF16.F32.PACK_AB R30, R63, R40 ;  /* 0x000000283f1e723e */ /* 0x000fe400000010ff */
[----:B------:R-:W-:Y:S02]  /*287b0*/  F2FP.BF16.F32.PACK_AB R60, R54, R136 ;  /* 0x00000088363c723e */ /* 0x000fe400000010ff */
[----:B------:R-:W-:Y:S02]  /*287c0*/  F2FP.BF16.F32.PACK_AB R28, R55, R135 ;  /* 0x00000087371c723e */ /* 0x000fe400000010ff */
[----:B------:R-:W-:Y:S02]  /*287d0*/  F2FP.BF16.F32.PACK_AB R61, R58, R134 ;  /* 0x000000863a3d723e */ /* 0x000fe400000010ff */
[----:B------:R-:W-:-:S02]  /*287e0*/  F2FP.BF16.F32.PACK_AB R29, R59, R133 ;  /* 0x000000853b1d723e */ /* 0x000fc400000010ff */
[----:B------:R-:W-:Y:S02]  /*287f0*/  F2FP.BF16.F32.PACK_AB R62, R62, R41 ;  /* 0x000000293e3e723e */ /* 0x000fe400000010ff */
[----:B------:R-:W-:Y:S01]  /*28800*/  F2FP.BF16.F32.PACK_AB R63, R66, R64 ;  /* 0x00000040423f723e */ /* 0x000fe200000010ff */
[----:B------:R-:W2:Y:S01]  /*28810*/  LDC.64 R40, c[0x0][0x3e0] ;  /* 0x0000f800ff287b82 */ /* 0x000ea20000000a00 */
[----:B------:R-:W-:Y:S02]  /*28820*/  F2FP.BF16.F32.PACK_AB R31, R67, R65 ;  /* 0x00000041431f723e */ /* 0x000fe400000010ff */
[----:B------:R-:W-:Y:S02]  /*28830*/  F2FP.BF16.F32.PACK_AB R34, R79, R77 ;  /* 0x0000004d4f22723e */ /* 0x000fe400000010ff */
[----:B------:R-:W-:Y:S02]  /*28840*/  F2FP.BF16.F32.PACK_AB R32, R71, R142 ;  /* 0x0000008e4720723e */ /* 0x000fe400000010ff */
[----:B------:R-:W-:-:S02]  /*28850*/  F2FP.BF16.F32.PACK_AB R33, R75, R73 ;  /* 0x000000494b21723e */ /* 0x000fc400000010ff */
[----:B------:R-:W-:Y:S01]  /*28860*/  F2FP.BF16.F32.PACK_AB R35, R7, R5 ;  /* 0x000000050723723e */ /* 0x000fe200000010ff */
[----:B------:R-:W-:Y:S01]  /*28870*/  STS.128 [R154], R16 ;  /* 0x000000109a007388 */ /* 0x000fe20000000c00 */
[----:B------:R-:W-:Y:S02]  /*28880*/  F2FP.BF16.F32.PACK_AB R92, R57, R141 ;  /* 0x0000008d395c723e */ /* 0x000fe400000010ff */
[----:B------:R-:W-:Y:S01]  /*28890*/  F2FP.BF16.F32.PACK_AB R93, R39, R53 ;  /* 0x00000035275d723e */ /* 0x000fe200000010ff */
[----:B------:R-:W-:Y:S01]  /*288a0*/  STS.128 [R154+0x400], R12 ;  /* 0x0004000c9a007388 */ /* 0x000fe20000000c00 */
[----:B------:R-:W-:Y:S02]  /*288b0*/  F2FP.BF16.F32.PACK_AB R94, R94, R37 ;  /* 0x000000255e5e723e */ /* 0x000fe400000010ff */
[--C-:B------:R-:W-:Y:S01]  /*288c0*/  LOP3.LUT R0, R155, 0x3f, R156.reuse, 0xf8, !PT ;  /* 0x0000003f9b007812 */ /* 0x100fe200078ef89c */
[----:B------:R-:W-:Y:S01]  /*288d0*/  BAR.SYNC.DEFER_BLOCKING 0x0 ;  /* 0x0000000000007b1d */ /* 0x000fe20000010000 */
[----:B------:R-:W-:-:S02]  /*288e0*/  SHF.R.U32.HI R43, RZ, 0x6, R156 ;  /* 0x00000006ff2b7819 */ /* 0x000fc4000001169c */
[----:B------:R-:W-:Y:S02]  /*288f0*/  F2FP.BF16.F32.PACK_AB R105, R107, R105 ;  /* 0x000000696b69723e */ /* 0x000fe400000010ff */
[----:B------:R-:W-:Y:S01]  /*28900*/  SGXT.U32 R43, R43, 0x1 ;  /* 0x000000012b2b781a */ /* 0x000fe20000000000 */
[----:B--2---:R-:W-:Y:S01]  /*28910*/  IMAD R40, R2, R40, RZ ;  /* 0x0000002802287224 */ /* 0x004fe200078e02ff */
[----:B------:R-:W-:Y:S01]  /*28920*/  F2FP.BF16.F32.PACK_AB R104, R103, R101 ;  /* 0x000000656768723e */ /* 0x000fe200000010ff */
[----:B------:R-:W-:Y:S01]  /*28930*/  IMAD R2, R0, R41, RZ ;  /* 0x0000002900027224 */ /* 0x000fe200078e02ff */
[----:B------:R-:W-:Y:S01]  /*28940*/  F2FP.BF16.F32.PACK_AB R107, R115, R113 ;  /* 0x00000071736b723e */ /* 0x000fe200000010ff */
[----:B0-----:R-:W-:Y:S01]  /*28950*/  IMAD R43, R43, R152, RZ ;  /* 0x000000982b2b7224 */ /* 0x001fe200078e02ff */
[----:B------:R-:W-:Y:S01]  /*28960*/  F2FP.BF16.F32.PACK_AB R116, R118, R116 ;  /* 0x000000747674723e */ /* 0x000fe200000010ff */
[----:B---3--:R-:W-:Y:S01]  /*28970*/  STL.64 [R1+0xfb0], R88 ;  /* 0x000fb05801007387 */ /* 0x008fe20000100a00 */
[----:B------:R-:W-:Y:S01]  /*28980*/  SHF.L.U32 R0, R2, 0x1, RZ ;  /* 0x0000000102007819 */ /* 0x000fe200000006ff */
[----:B------:R-:W-:Y:S01]  /*28990*/  IMAD R45, R152, 0x2, R43 ;  /* 0x00000002982d7824 */ /* 0x000fe200078e022b */
[----:B------:R-:W-:Y:S01]  /*289a0*/  F2FP.BF16.F32.PACK_AB R118, R126, R124 ;  /* 0x0000007c7e76723e */ /* 0x000fe200000010ff */
[----:B------:R-:W-:Y:S01]  /*289b0*/  IMAD.HI R2, R2, 0x2, RZ ;  /* 0x0000000202027827 */ /* 0x000fe200078e02ff */
[----:B------:R-:W-:Y:S02]  /*289c0*/  STL.64 [R1+0xf90], R90 ;  /* 0x000f905a01007387 */ /* 0x000fe40000100a00 */
[----:B------:R-:W-:-:S02]  /*289d0*/  LEA R41, R152, R45, 0x1 ;  /* 0x0000002d98297211 */ /* 0x000fc400078e08ff */
[----:B------:R-:W-:Y:S03]  /*289e0*/  LDS.128 R12, [R131] ;  /* 0x00000000830c7984 */ /* 0x000fe60000000c00 */
[C---:B------:R-:W-:Y:S01]  /*289f0*/  IMAD R39, R152.reuse, 0x2, R41 ;  /* 0x0000000298277824 */ /* 0x040fe200078e0229 */
[----:B------:R-:W0:Y:S04]  /*28a00*/  LDS.128 R84, [R131+0x800] ;  /* 0x0008000083547984 */ /* 0x000e280000000c00 */
[----:B------:R-:W-:Y:S01]  /*28a10*/  LEA R37, R152, R39, 0x1 ;  /* 0x0000002798257211 */ /* 0x000fe200078e08ff */
[----:B------:R-:W-:Y:S06]  /*28a20*/  BAR.SYNC.DEFER_BLOCKING 0x0 ;  /* 0x0000000000007b1d */ /* 0x000fec0000010000 */
[----:B------:R-:W-:Y:S04]  /*28a30*/  STS.128 [R154], R20 ;  /* 0x000000149a007388 */ /* 0x000fe80000000c00 */
[----:B------:R2:W-:Y:S01]  /*28a40*/  STS.128 [R154+0x400], R24 ;  /* 0x000400189a007388 */ /* 0x0005e20000000c00 */
[----:B------:R-:W-:Y:S06]  /*28a50*/  BAR.SYNC.DEFER_BLOCKING 0x0 ;  /* 0x0000000000007b1d */ /* 0x000fec0000010000 */
[----:B0-----:R-:W-:Y:S01]  /*28a60*/  STL.64 [R1+0xf78], R84 ;  /* 0x000f785401007387 */ /* 0x001fe20000100a00 */
[----:B--2---:R-:W-:-:S03]  /*28a70*/  F2FP.BF16.F32.PACK_AB R26, R78, R76 ;  /* 0x0000004c4e1a723e */ /* 0x004fc600000010ff */
[----:B------:R-:W-:Y:S01]  /*28a80*/  STL.64 [R1+0xf68], R86 ;  /* 0x000f685601007387 */ /* 0x000fe20000100a00 */
[----:B------:R-:W-:Y:S02]  /*28a90*/  F2FP.BF16.F32.PACK_AB R24, R70, R143 ;  /* 0x0000008f4618723e */ /* 0x000fe400000010ff */
[----:B------:R-:W-:Y:S02]  /*28aa0*/  F2FP.BF16.F32.PACK_AB R25, R74, R72 ;  /* 0x000000484a19723e */ /* 0x000fe400000010ff */
[----:B------:R-:W-:Y:S01]  /*28ab0*/  F2FP.BF16.F32.PACK_AB R27, R6, R4 ;  /* 0x00000004061b723e */ /* 0x000fe200000010ff */
[----:B------:R-:W-:Y:S04]  /*28ac0*/  LDS.128 R16, [R131] ;  /* 0x0000000083107984 */ /* 0x000fe80000000c00 */
[----:B------:R-:W0:Y:S01]  /*28ad0*/  LDS.128 R80, [R131+0x800] ;  /* 0x0008000083507984 */ /* 0x000e220000000c00 */
[----:B------:R-:W-:Y:S06]  /*28ae0*/  BAR.SYNC.DEFER_BLOCKING 0x0 ;  /* 0x0000000000007b1d */ /* 0x000fec0000010000 */
[----:B------:R-:W-:Y:S04]  /*28af0*/  STS.128 [R154], R60 ;  /* 0x0000003c9a007388 */ /* 0x000fe80000000c00 */
[----:B------:R2:W-:Y:S01]  /*28b00*/  STS.128 [R154+0x400], R28 ;  /* 0x0004001c9a007388 */ /* 0x0005e20000000c00 */
[----:B------:R-:W-:Y:S06]  /*28b10*/  BAR.SYNC.DEFER_BLOCKING 0x0 ;  /* 0x0000000000007b1d */ /* 0x000fec0000010000 */
[----:B0-----:R-:W-:Y:S01]  /*28b20*/  STL.64 [R1+0xf70], R80 ;  /* 0x000f705001007387 */ /* 0x001fe20000100a00 */
[----:B--2---:R-:W-:Y:S01]  /*28b30*/  IMAD.SHL.U32 R29, R40, 0x2, RZ ;  /* 0x00000002281d7824 */ /* 0x004fe200078e00ff */
[----:B------:R-:W-:-:S02]  /*28b40*/  F2FP.BF16.F32.PACK_AB R28, R102, R100 ;  /* 0x00000064661c723e */ /* 0x000fc400000010ff */
[----:B------:R-:W-:Y:S01]  /*28b50*/  STL.64 [R1+0xf60], R82 ;  /* 0x000f605201007387 */ /* 0x000fe20000100a00 */
[----:B------:R-:W-:Y:S02]  /*28b60*/  F2FP.BF16.F32.PACK_AB R30, R110, R108 ;  /* 0x0000006c6e1e723e */ /* 0x000fe400000010ff */
[----:B-1----:R-:W-:Y:S01]  /*28b70*/  IADD3 R158, P1, P2, R0, R158, R29 ;  /* 0x0000009e009e7210 */ /* 0x002fe20007a3e01d */
[----:B------:R-:W-:Y:S01]  /*28b80*/  IMAD.HI R0, R40, 0x2, RZ ;  /* 0x0000000228007827 */ /* 0x000fe200078e02ff */
[----:B------:R-:W-:Y:S02]  /*28b90*/  F2FP.BF16.F32.PACK_AB R29, R106, R68 ;  /* 0x000000446a1d723e */ /* 0x000fe400000010ff */
[----:B------:R-:W-:Y:S02]  /*28ba0*/  F2FP.BF16.F32.PACK_AB R106, R111, R109 ;  /* 0x0000006d6f6a723e */ /* 0x000fe400000010ff */
[----:B------:R-:W-:Y:S01]  /*28bb0*/  F2FP.BF16.F32.PACK_AB R31, R114, R112 ;  /* 0x00000070721f723e */ /* 0x000fe200000010ff */
[----:B------:R-:W0:Y:S01]  /*28bc0*/  LDS.128 R20, [R131] ;  /* 0x0000000083147984 */ /* 0x000e220000000c00 */
[----:B------:R-:W-:-:S02]  /*28bd0*/  IADD3.X R0, PT, PT, R2, R159, R0, P1, P2 ;  /* 0x0000009f02007210 */ /* 0x000fc40000fe4400 */
[----:B------:R-:W-:Y:S01]  /*28be0*/  LEA R2, P1, R43, R158, 0x1 ;  /* 0x0000009e2b027211 */ /* 0x000fe200078208ff */
[----:B------:R-:W1:Y:S01]  /*28bf0*/  LDS.128 R76, [R131+0x800] ;  /* 0x00080000834c7984 */ /* 0x000e620000000c00 */
[----:B------:R-:W-:Y:S06]  /*28c00*/  BAR.SYNC.DEFER_BLOCKING 0x0 ;  /* 0x0000000000007b1d */ /* 0x000fec0000010000 */
[----:B------:R2:W-:Y:S04]  /*28c10*/  STS.128 [R154], R24 ;  /* 0x000000189a007388 */ /* 0x0005e80000000c00 */
[----:B------:R3:W-:Y:S01]  /*28c20*/  STS.128 [R154+0x400], R32 ;  /* 0x000400209a007388 */ /* 0x0007e20000000c00 */
[----:B------:R-:W-:Y:S01]  /*28c30*/  BAR.SYNC.DEFER_BLOCKING 0x0 ;  /* 0x0000000000007b1d */ /* 0x000fe20000010000 */
[----:B0-----:R-:W-:-:S02]  /*28c40*/  PRMT R50, R22, 0x7632, R50 ;  /* 0x0000763216327816 */ /* 0x001fc40000000032 */
[----:B--2---:R-:W-:-:S03]  /*28c50*/  F2FP.BF16.F32.PACK_AB R26, R95, R36 ;  /* 0x000000245f1a723e */ /* 0x004fc600000010ff */
[----:B-1----:R-:W-:Y:S01]  /*28c60*/  STL.64 [R1+0xf88], R76 ;  /* 0x000f884c01007387 */ /* 0x002fe20000100a00 */
[----:B------:R-:W-:Y:S02]  /*28c70*/  F2FP.BF16.F32.PACK_AB R24, R56, R69 ;  /* 0x000000453818723e */ /* 0x000fe400000010ff */
[----:B------:R-:W-:Y:S01]  /*28c80*/  F2FP.BF16.F32.PACK_AB R25, R38, R52 ;  /* 0x000000342619723e */ /* 0x000fe200000010ff */
[----:B---3--:R-:W-:Y:S01]  /*28c90*/  IMAD R33, R152, 0x2, R37 ;  /* 0x0000000298217824 */ /* 0x008fe200078e0225 */
[----:B------:R-:W-:Y:S01]  /*28ca0*/  F2FP.BF16.F32.PACK_AB R95, R98, R96 ;  /* 0x00000060625f723e */ /* 0x000fe200000010ff */
[----:B------:R-:W-:Y:S01]  /*28cb0*/  STL.64 [R1+0xf80], R78 ;  /* 0x000f804e01007387 */ /* 0x000fe20000100a00 */
[----:B------:R-:W-:Y:S02]  /*28cc0*/  F2FP.BF16.F32.PACK_AB R27, R99, R97 ;  /* 0x00000061631b723e */ /* 0x000fe400000010ff */
[----:B------:R-:W-:-:S05]  /*28cd0*/  LEA R35, R152, R33, 0x1 ;  /* 0x0000002198237211 */ /* 0x000fca00078e08ff */
[C---:B------:R-:W-:Y:S01]  /*28ce0*/  IMAD R47, R152.reuse, 0x2, R35 ;  /* 0x00000002982f7824 */ /* 0x040fe200078e0223 */
[----:B------:R-:W0:Y:S04]  /*28cf0*/  LDS.128 R4, [R131] ;  /* 0x0000000083047984 */ /* 0x000e280000000c00 */
[----:B------:R-:W1:Y:S01]  /*28d00*/  LDS.128 R72, [R131+0x800] ;  /* 0x0008000083487984 */ /* 0x000e620000000c00 */
[C---:B------:R-:W-:Y:S01]  /*28d10*/  LEA R49, R152.reuse, R47, 0x1 ;  /* 0x0000002f98317211 */ /* 0x040fe200078e08ff */
[----:B------:R-:W-:Y:S04]  /*28d20*/  BAR.SYNC.DEFER_BLOCKING 0x0 ;  /* 0x0000000000007b1d */ /* 0x000fe80000010000 */
[----:B------:R-:W-:-:S05]  /*28d30*/  IMAD R51, R152, 0x2, R49 ;  /* 0x0000000298337824 */ /* 0x000fca00078e0231 */
[----:B------:R-:W-:-:S05]  /*28d40*/  LEA R53, R152, R51, 0x1 ;  /* 0x0000003398357211 */ /* 0x000fca00078e08ff */
[----:B------:R-:W-:-:S05]  /*28d50*/  IMAD R55, R152, 0x2, R53 ;  /* 0x0000000298377824 */ /* 0x000fca00078e0235 */
[----:B------:R-:W-:-:S05]  /*28d60*/  LEA R57, R152, R55, 0x1 ;  /* 0x0000003798397211 */ /* 0x000fca00078e08ff */
[C---:B------:R-:W-:Y:S01]  /*28d70*/  IMAD R59, R152.reuse, 0x2, R57 ;  /* 0x00000002983b7824 */ /* 0x040fe200078e0239 */
[----:B------:R-:W-:Y:S04]  /*28d80*/  STS.128 [R154], R92 ;  /* 0x0000005c9a007388 */ /* 0x000fe80000000c00 */
[C---:B------:R-:W-:Y:S01]  /*28d90*/  LEA R61, R152.reuse, R59, 0x1 ;  /* 0x0000003b983d7211 */ /* 0x040fe200078e08ff */
[----:B------:R2:W-:Y:S01]  /*28da0*/  STS.128 [R154+0x400], R24 ;  /* 0x000400189a007388 */ /* 0x0005e20000000c00 */
[----:B------:R-:W-:Y:S03]  /*28db0*/  BAR.SYNC.DEFER_BLOCKING 0x0 ;  /* 0x0000000000007b1d */ /* 0x000fe60000010000 */
[----:B------:R-:W-:-:S05]  /*28dc0*/  IMAD R63, R152, 0x2, R61 ;  /* 0x00000002983f7824 */ /* 0x000fca00078e023d */
[C---:B------:R-:W-:Y:S01]  /*28dd0*/  LEA R101, R152.reuse, R63, 0x1 ;  /* 0x0000003f98657211 */ /* 0x040fe200078e08ff */
[----:B0-----:R0:W-:Y:S04]  /*28de0*/  STL [R1+0x1038], R7 ;  /* 0x0010380701007387 */ /* 0x0011e80000100800 */
[----:B------:R-:W-:Y:S01]  /*28df0*/  IMAD R103, R152, 0x2, R101 ;  /* 0x0000000298677824 */ /* 0x000fe200078e0265 */
[----:B--2---:R-:W-:Y:S01]  /*28e00*/  F2FP.BF16.F32.PACK_AB R24, R119, R117 ;  /* 0x000000757718723e */ /* 0x004fe200000010ff */
[----:B-1----:R-:W-:Y:S01]  /*28e10*/  STL.64 [R1+0xfa0], R72 ;  /* 0x000fa04801007387 */ /* 0x002fe20000100a00 */
[----:B------:R-:W-:Y:S02]  /*28e20*/  F2FP.BF16.F32.PACK_AB R117, R122, R120 ;  /* 0x000000787a75723e */ /* 0x000fe400000010ff */
[----:B------:R-:W-:Y:S01]  /*28e30*/  F2FP.BF16.F32.PACK_AB R25, R123, R121 ;  /* 0x000000797b19723e */ /* 0x000fe200000010ff */
[----:B------:R-:W-:Y:S01]  /*28e40*/  STL.64 [R1+0xf98], R74 ;  /* 0x000f984a01007387 */ /* 0x000fe20000100a00 */
[----:B------:R-:W-:-:S02]  /*28e50*/  F2FP.BF16.F32.PACK_AB R26, R127, R125 ;  /* 0x0000007d7f1a723e */ /* 0x000fc400000010ff */
[----:B------:R-:W-:Y:S02]  /*28e60*/  F2FP.BF16.F32.PACK_AB R119, R130, R128 ;  /* 0x000000808277723e */ /* 0x000fe400000010ff */
[----:B------:R-:W-:Y:S01]  /*28e70*/  F2FP.BF16.F32.PACK_AB R27, R3, R129 ;  /* 0x00000081031b723e */ /* 0x000fe200000010ff */
[----:B------:R-:W1:Y:S01]  /*28e80*/  LDS.128 R92, [R131] ;  /* 0x00000000835c7984 */ /* 0x000e620000000c00 */
[----:B------:R-:W-:Y:S02]  /*28e90*/  LEA.HI.X.SX32 R3, R43, R0, 0x1, P1 ;  /* 0x000000002b037211 */ /* 0x000fe400008f0eff */
[----:B0-----:R-:W-:Y:S01]  /*28ea0*/  PRMT R7, R5, 0x7632, R7 ;  /* 0x0000763205077816 */ /* 0x001fe20000000007 */
[----:B------:R-:W0:Y:S01]  /*28eb0*/  LDS.128 R68, [R131+0x800] ;  /* 0x0008000083447984 */ /* 0x000e220000000c00 */
[----:B------:R-:W-:Y:S06]  /*28ec0*/  BAR.SYNC.DEFER_BLOCKING 0x0 ;  /* 0x0000000000007b1d */ /* 0x000fec0000010000 */
[----:B------:R2:W-:Y:S04]  /*28ed0*/  STS.128 [R154], R28 ;  /* 0x0000001c9a007388 */ /* 0x0005e80000000c00 */
[----:B------:R3:W-:Y:S01]  /*28ee0*/  STS.128 [R154+0x400], R104 ;  /* 0x000400689a007388 */ /* 0x0007e20000000c00 */
[----:B------:R-:W-:Y:S01]  /*28ef0*/  BAR.SYNC.DEFER_BLOCKING 0x0 ;  /* 0x0000000000007b1d */ /* 0x000fe20000010000 */
[----:B--2---:R-:W-:-:S05]  /*28f00*/  LEA R30, P1, R41, R158, 0x1 ;  /* 0x0000009e291e7211 */ /* 0x004fca00078208ff */
[----:B-1----:R-:W-:Y:S01]  /*28f10*/  STL.64 [R1+0x1018], R94 ;  /* 0x0010185e01007387 */ /* 0x002fe20000100a00 */
[----:B------:R-:W-:Y:S02]  /*28f20*/  LEA R28, P2, R45, R158, 0x1 ;  /* 0x0000009e2d1c7211 */ /* 0x000fe400078408ff */
[----:B------:R-:W-:Y:S01]  /*28f30*/  LEA.HI.X.SX32 R31, R41, R0, 0x1, P1 ;  /* 0x00000000291f7211 */ /* 0x000fe200008f0eff */
[----:B0-----:R-:W-:Y:S01]  /*28f40*/  STL.64 [R1+0xfb8], R68 ;  /* 0x000fb84401007387 */ /* 0x001fe20000100a00 */
[----:B------:R-:W-:Y:S02]  /*28f50*/  LEA R38, P1, R39, R158, 0x1 ;  /* 0x0000009e27267211 */ /* 0x000fe400078208ff */
[-C--:B------:R-:W-:Y:S01]  /*28f60*/  LEA.HI.X.SX32 R29, R45, R0.reuse, 0x1, P2 ;  /* 0x000000002d1d7211 */ /* 0x080fe200010f0eff */
[----:B------:R-:W-:Y:S01]  /*28f70*/  STL.64 [R1+0xfa8], R70 ;  /* 0x000fa84601007387 */ /* 0x000fe20000100a00 */
[----:B------:R-:W-:Y:S02]  /*28f80*/  LEA.HI.X.SX32 R39, R39, R0, 0x1, P1 ;  /* 0x0000000027277211 */ /* 0x000fe400008f0eff */
[C---:B---3--:R-:W-:Y:S01]  /*28f90*/  LEA R105, R152.reuse, R103, 0x1 ;  /* 0x0000006798697211 */ /* 0x048fe200078e08ff */
[----:B------:R-:W0:Y:S04]  /*28fa0*/  LDS.128 R96, [R131] ;  /* 0x0000000083607984 */ /* 0x000e280000000c00 */
[C---:B------:R-:W-:Y:S01]  /*28fb0*/  IMAD R107, R152.reuse, 0x2, R105 ;  /* 0x00000002986b7824 */ /* 0x040fe200078e0269 */
[----:B------:R-:W1:Y:S04]  /*28fc0*/  LDS.128 R64, [R131+0x800] ;  /* 0x0008000083407984 */ /* 0x000e680000000c00 */
[----:B------:R-:W-:Y:S01]  /*28fd0*/  LEA R113, R152, R107, 0x1 ;  /* 0x0000006b98717211 */ /* 0x000fe200078e08ff */
[----:B------:R-:W-:Y:S06]  /*28fe0*/  BAR.SYNC.DEFER_BLOCKING 0x0 ;  /* 0x0000000000007b1d */ /* 0x000fec0000010000 */
[----:B------:R-:W-:Y:S04]  /*28ff0*/  STS.128 [R154], R116 ;  /* 0x000000749a007388 */ /* 0x000fe80000000c00 */
[----:B------:R2:W-:Y:S01]  /*29000*/  STS.128 [R154+0x400], R24 ;  /* 0x000400189a007388 */ /* 0x0005e20000000c00 */
[----:B------:R-:W-:Y:S06]  /*29010*/  BAR.SYNC.DEFER_BLOCKING 0x0 ;  /* 0x0000000000007b1d */ /* 0x000fec0000010000 */
[----:B0-----:R-:W-:Y:S01]  /*29020*/  STL.64 [R1+0xff8], R96 ;  /* 0x000ff86001007387 */ /* 0x001fe20000100a00 */
[----:B--2---:R-:W-:-:S03]  /*29030*/  LEA R24, P1, R37, R158, 0x1 ;  /* 0x0000009e25187211 */ /* 0x004fc600078208ff */
[----:B------:R-:W-:Y:S01]  /*29040*/  STL.64 [R1+0xfd8], R98 ;  /* 0x000fd86201007387 */ /* 0x000fe20000100a00 */
[----:B------:R-:W-:Y:S02]  /*29050*/  PRMT R27, R9, 0x7632, R27 ;  /* 0x00007632091b7816 */ /* 0x000fe4000000001b */
[----:B------:R-:W-:Y:S01]  /*29060*/  LEA.HI.X.SX32 R25, R37, R0, 0x1, P1 ;  /* 0x0000000025197211 */ /* 0x000fe200008f0eff */
[C---:B------:R-:W-:Y:S01]  /*29070*/  IMAD R37, R152.reuse, 0x2, R113 ;  /* 0x0000000298257824 */ /* 0x040fe200078e0271 */
[----:B-1----:R-:W-:Y:S04]  /*29080*/  STL.64 [R1+0xfc8], R64 ;  /* 0x000fc84001007387 */ /* 0x002fe80000100a00 */
[C---:B------:R-:W-:Y:S01]  /*29090*/  LEA R115, R152.reuse, R37, 0x1 ;  /* 0x0000002598737211 */ /* 0x040fe200078e08ff */
[----:B------:R-:W-:Y:S04]  /*290a0*/  STL.64 [R1+0xfc0], R66 ;  /* 0x000fc04201007387 */ /* 0x000fe80000100a00 */
[----:B------:R0:W-:Y:S01]  /*290b0*/  STG.E.U16 desc[UR8][R2.64], R8 ;  /* 0x0000000802007986 */ /* 0x0001e2000c101508 */
[----:B------:R-:W-:-:S05]  /*290c0*/  IMAD R123, R152, 0x2, R115 ;  /* 0x00000002987b7824 */ /* 0x000fca00078e0273 */
[----:B------:R-:W-:Y:S02]  /*290d0*/  LEA R125, R152, R123, 0x1 ;  /* 0x0000007b987d7211 */ /* 0x000fe400078e08ff */
[----:B------:R-:W-:-:S03]  /*290e0*/  LEA R34, P2, R123, R158, 0x1 ;  /* 0x0000009e7b227211 */ /* 0x000fc600078408ff */
[----:B------:R-:W-:Y:S01]  /*290f0*/  IMAD R127, R152, 0x2, R125 ;  /* 0x00000002987f7824 */ /* 0x000fe200078e027d */
[----:B0-----:R-:W-:Y:S02]  /*29100*/  PRMT R3, R8, 0x7632, R3 ;  /* 0x0000763208037816 */ /* 0x001fe40000000003 */
[----:B------:R-:W-:Y:S02]  /*29110*/  LEA R2, P1, R33, R158, 0x1 ;  /* 0x0000009e21027211 */ /* 0x000fe400078208ff */
[C---:B------:R-:W-:Y:S01]  /*29120*/  LEA R129, R152.reuse, R127, 0x1 ;  /* 0x0000007f98817211 */ /* 0x040fe200078e08ff */
[----:B------:R0:W-:Y:S04]  /*29130*/  STG.E.U16 desc[UR8][R28.64], R3 ;  /* 0x000000031c007986 */ /* 0x0001e8000c101508 */
[----:B------:R1:W-:Y:S01]  /*29140*/  STG.E.U16 desc[UR8][R30.64], R9 ;  /* 0x000000091e007986 */ /* 0x0003e2000c101508 */
[----:B------:R-:W-:-:S03]  /*29150*/  IMAD R131, R152, 0x2, R129 ;  /* 0x0000000298837824 */ /* 0x000fc600078e0281 */
[----:B------:R2:W-:Y:S02]  /*29160*/  STG.E.U16 desc[UR8][R38.64], R27 ;  /* 0x0000001b26007986 */ /* 0x0005e4000c101508 */
[C---:B------:R-:W-:Y:S02]  /*29170*/  LEA R133, R152.reuse, R131, 0x1 ;  /* 0x0000008398857211 */ /* 0x040fe400078e08ff */
[----:B0-----:R-:W-:Y:S01]  /*29180*/  LEA.HI.X.SX32 R3, R33, R0, 0x1, P1 ;  /* 0x0000000021037211 */ /* 0x001fe200008f0eff */
[----:B------:R-:W-:Y:S01]  /*29190*/  STG.E.U16 desc[UR8][R24.64], R10 ;  /* 0x0000000a18007986 */ /* 0x000fe2000c101508 */
[C---:B------:R-:W-:Y:S01]  /*291a0*/  LEA R26, P1, R35.reuse, R158, 0x1 ;  /* 0x0000009e231a7211 */ /* 0x040fe200078208ff */
[----:B------:R-:W-:Y:S01]  /*291b0*/  IMAD R135, R152, 0x2, R133 ;  /* 0x0000000298877824 */ /* 0x000fe200078e0285 */
[----:B-1----:R-:W-:Y:S02]  /*291c0*/  PRMT R9, R10, 0x7632, R9 ;  /* 0x000076320a097816 */ /* 0x002fe40000000009 */
[----:B--2---:R-:W-:-:S03]  /*291d0*/  LEA.HI.X.SX32 R27, R35, R0, 0x1, P1 ;  /* 0x00000000231b7211 */ /* 0x004fc600008f0eff */
[----:B------:R0:W-:Y:S01]  /*291e0*/  STG.E.U16 desc[UR8][R2.64], R9 ;  /* 0x0000000902007986 */ /* 0x0001e2000c101508 */
[----:B------:R-:W-:Y:S02]  /*291f0*/  LEA R8, P1, R47, R158, 0x1 ;  /* 0x0000009e2f087211 */ /* 0x000fe400078208ff */
[----:B------:R-:W-:Y:S01]  /*29200*/  LEA R39, R152, R135, 0x1 ;  /* 0x0000008798277211 */ /* 0x000fe200078e08ff */
[----:B------:R-:W-:Y:S01]  /*29210*/  STG.E.U16 desc[UR8][R26.64], R11 ;  /* 0x0000000b1a007986 */ /* 0x000fe2000c101508 */
[----:B------:R-:W-:-:S03]  /*29220*/  LEA.HI.X.SX32 R35, R123, R0, 0x1, P2 ;  /* 0x000000007b237211 */ /* 0x000fc600010f0eff */
[----:B------:R-:W-:Y:S01]  /*29230*/  IMAD R41, R152, 0x2, R39 ;  /* 0x0000000298297824 */ /* 0x000fe200078e0227 */
[----:B0-----:R-:W-:Y:S02]  /*29240*/  LEA.HI.X.SX32 R9, R47, R0, 0x1, P1 ;  /* 0x000000002f097211 */ /* 0x001fe400008f0eff */
[----:B------:R-:W-:Y:S02]  /*29250*/  LEA R28, P1, R49, R158, 0x1 ;  /* 0x0000009e311c7211 */ /* 0x000fe400078208ff */
[----:B------:R-:W-:Y:S02]  /*29260*/  PRMT R3, R11, 0x7632, R3 ;  /* 0x000076320b037816 */ /* 0x000fe40000000003 */
[----:B------:R-:W-:Y:S02]  /*29270*/  LEA.HI.X.SX32 R29, R49, R0, 0x1, P1 ;  /* 0x00000000311d7211 */ /* 0x000fe400008f0eff */
[----:B------:R-:W-:Y:S01]  /*29280*/  LEA R24, P1, R51, R158, 0x1 ;  /* 0x0000009e33187211 */ /* 0x000fe200078208ff */
[----:B------:R0:W-:Y:S01]  /*29290*/  STG.E.U16 desc[UR8][R8.64], R3 ;  /* 0x0000000308007986 */ /* 0x0001e2000c101508 */
[----:B------:R-:W-:-:S02]  /*292a0*/  PRMT R2, R12, 0x7632, R2 ;  /* 0x000076320c027816 */ /* 0x000fc40000000002 */
[----:B------:R-:W-:Y:S01]  /*292b0*/  LEA.HI.X.SX32 R25, R51, R0, 0x1, P1 ;  /* 0x0000000033197211 */ /* 0x000fe200008f0eff */
[----:B------:R1:W-:Y:S01]  /*292c0*/  STG.E.U16 desc[UR8][R28.64], R12 ;  /* 0x0000000c1c007986 */ /* 0x0003e2000c101508 */
[C---:B------:R-:W-:Y:S02]  /*292d0*/  LEA R30, P1, R53.reuse, R158, 0x1 ;  /* 0x0000009e351e7211 */ /* 0x040fe400078208ff */
[C---:B------:R-:W-:Y:S01]  /*292e0*/  LEA R43, R152.reuse, R41, 0x1 ;  /* 0x00000029982b7211 */ /* 0x040fe200078e08ff */
[----:B------:R2:W-:Y:S01]  /*292f0*/  STG.E.U16 desc[UR8][R24.64], R2 ;  /* 0x0000000218007986 */ /* 0x0005e2000c101508 */
[----:B------:R-:W-:Y:S02]  /*29300*/  LEA.HI.X.SX32 R31, R53, R0, 0x1, P1 ;  /* 0x00000000351f7211 */ /* 0x000fe400008f0eff */
[----:B------:R-:W-:Y:S01]  /*29310*/  LEA R10, P1, R55, R158, 0x1 ;  /* 0x0000009e370a7211 */ /* 0x000fe200078208ff */
[----:B------:R-:W-:Y:S01]  /*29320*/  IMAD R45, R152, 0x2, R43 ;  /* 0x00000002982d7824 */ /* 0x000fe200078e022b */
[----:B0-----:R-:W-:Y:S01]  /*29330*/  PRMT R8, R13, 0x7632, R8 ;  /* 0x000076320d087816 */ /* 0x001fe20000000008 */
[----:B------:R0:W-:Y:S01]  /*29340*/  STG.E.U16 desc[UR8][R30.64], R13 ;  /* 0x0000000d1e007986 */ /* 0x0001e2000c101508 */
[----:B------:R-:W-:-:S02]  /*29350*/  LEA.HI.X.SX32 R11, R55, R0, 0x1, P1 ;  /* 0x00000000370b7211 */ /* 0x000fc400008f0eff */
[C---:B------:R-:W-:Y:S02]  /*29360*/  LEA R26, P1, R57.reuse, R158, 0x1 ;  /* 0x0000009e391a7211 */ /* 0x040fe400078208ff */
[C---:B------:R-:W-:Y:S01]  /*29370*/  LEA R47, R152.reuse, R45, 0x1 ;  /* 0x0000002d982f7211 */ /* 0x040fe200078e08ff */
[----:B------:R3:W-:Y:S01]  /*29380*/  STG.E.U16 desc[UR8][R10.64], R8 ;  /* 0x000000080a007986 */ /* 0x0007e2000c101508 */
[----:B------:R-:W-:Y:S02]  /*29390*/  LEA.HI.X.SX32 R27, R57, R0, 0x1, P1 ;  /* 0x00000000391b7211 */ /* 0x000fe400008f0eff */
[C---:B-1----:R-:W-:Y:S01]  /*293a0*/  LEA R28, P1, R59.reuse, R158, 0x1 ;  /* 0x0000009e3b1c7211 */ /* 0x042fe200078208ff */
[----:B------:R-:W-:Y:S01]  /*293b0*/  IMAD R3, R152, 0x2, R47 ;  /* 0x0000000298037824 */ /* 0x000fe200078e022f */
[----:B--2---:R-:W-:Y:S01]  /*293c0*/  PRMT R2, R14, 0x7632, R2 ;  /* 0x000076320e027816 */ /* 0x004fe20000000002 */
[----:B------:R1:W-:Y:S01]  /*293d0*/  STG.E.U16 desc[UR8][R26.64], R14 ;  /* 0x0000000e1a007986 */ /* 0x0003e2000c101508 */
[----:B------:R-:W-:-:S02]  /*293e0*/  LEA.HI.X.SX32 R29, R59, R0, 0x1, P1 ;  /* 0x000000003b1d7211 */ /* 0x000fc400008f0eff */
[----:B------:R-:W-:Y:S02]  /*293f0*/  LEA R24, P1, R61, R158, 0x1 ;  /* 0x0000009e3d187211 */ /* 0x000fe400078208ff */
[----:B------:R-:W-:Y:S01]  /*29400*/  PRMT R12, R17, 0x7632, R12 ;  /* 0x00007632110c7816 */ /* 0x000fe2000000000c */
[----:B------:R2:W-:Y:S01]  /*29410*/  STG.E.U16 desc[UR8][R28.64], R2 ;  /* 0x000000021c007986 */ /* 0x0005e2000c101508 */
[----:B------:R-:W-:Y:S02]  /*29420*/  LEA.HI.X.SX32 R25, R61, R0, 0x1, P1 ;  /* 0x000000003d197211 */ /* 0x000fe400008f0eff */
[----:B0-----:R-:W-:Y:S02]  /*29430*/  LEA R30, P1, R63, R158, 0x1 ;  /* 0x0000009e3f1e7211 */ /* 0x001fe400078208ff */
[----:B---3--:R-:W-:Y:S01]  /*29440*/  PRMT R8, R15, 0x7632, R8 ;  /* 0x000076320f087816 */ /* 0x008fe20000000008 */
        /* <DEDUP_REMOVED lines=11> */
[C---:B------:R-:W-:Y:S02]  /*29500*/  LEA R28, P1, R105.reuse, R158, 0x1 ;  /* 0x0000009e691c7211 */ /* 0x040fe400078208ff */
[C---:B------:R-:W-:Y:S01]  /*29510*/  LEA R109, R152.reuse, R9, 0x1 ;  /* 0x00000009986d7211 */ /* 0x040fe200078e08ff */
[----:B------:R2:W-:Y:S01]  /*29520*/  STG.E.U16 desc[UR8][R26.64], R2 ;  /* 0x000000021a007986 */ /* 0x0005e2000c101508 */
[----:B------:R-:W-:Y:S02]  /*29530*/  LEA.HI.X.SX32 R29, R105, R0, 0x1, P1 ;  /* 0x00000000691d7211 */ /* 0x000fe400008f0eff */
[----:B0-----:R-:W-:Y:S01]  /*29540*/  LEA R24, P1, R107, R158, 0x1 ;  /* 0x0000009e6b187211 */ /* 0x001fe200078208ff */
[----:B------:R-:W-:Y:S01]  /*29550*/  IMAD R121, R152, 0x2, R109 ;  /* 0x0000000298797824 */ /* 0x000fe200078e026d */
        /* <DEDUP_REMOVED lines=10> */
[----:B------:R-:W-:Y:S01]  /*29600*/  STG.E.U16 desc[UR8][R30.64], R18 ;  /* 0x000000121e007986 */ /* 0x000fe2000c101508 */
[----:B------:R-:W-:-:S02]  /*29610*/  LEA.HI.X.SX32 R33, R37, R0, 0x1, P1 ;  /* 0x0000000025217211 */ /* 0x000fc400008f0eff */
[C---:B------:R-:W-:Y:S02]  /*29620*/  LEA R16, P1, R115.reuse, R158, 0x1 ;  /* 0x0000009e73107211 */ /* 0x040fe400078208ff */
[C---:B------:R-:W-:Y:S01]  /*29630*/  LEA R119, R152.reuse, R13, 0x1 ;  /* 0x0000000d98777211 */ /* 0x040fe200078e08ff */
[----:B------:R-:W-:Y:S01]  /*29640*/  STG.E.U16 desc[UR8][R32.64], R2 ;  /* 0x0000000220007986 */ /* 0x000fe2000c101508 */
[----:B0-----:R-:W-:Y:S02]  /*29650*/  LEA.HI.X.SX32 R17, R115, R0, 0x1, P1 ;  /* 0x0000000073117211 */ /* 0x001fe400008f0eff */
[C---:B------:R-:W-:Y:S01]  /*29660*/  LEA R36, P1, R125.reuse, R158, 0x1 ;  /* 0x0000009e7d247211 */ /* 0x040fe200078208ff */
[----:B------:R-:W-:Y:S01]  /*29670*/  IMAD R15, R152, 0x2, R119 ;  /* 0x00000002980f7824 */ /* 0x000fe200078e0277 */
[----:B---3--:R-:W-:Y:S01]  /*29680*/  PRMT R24, R20, 0x7632, R24 ;  /* 0x0000763214187816 */ /* 0x008fe20000000018 */
[----:B------:R0:W-:Y:S01]  /*29690*/  STG.E.U16 desc[UR8][R16.64], R19 ;  /* 0x0000001310007986 */ /* 0x0001e2000c101508 */
[----:B------:R-:W-:-:S02]  /*296a0*/  LEA.HI.X.SX32 R37, R125, R0, 0x1, P1 ;  /* 0x000000007d257211 */ /* 0x000fc400008f0eff */
[C---:B------:R-:W-:Y:S01]  /*296b0*/  LEA R48, P1, R127.reuse, R158, 0x1 ;  /* 0x0000009e7f307211 */ /* 0x040fe200078208ff */
[----:B------:R1:W-:Y:S01]  /*296c0*/  STG.E.U16 desc[UR8][R34.64], R8 ;  /* 0x0000000822007986 */ /* 0x0003e2000c101508 */
[C---:B------:R-:W-:Y:S02]  /*296d0*/  LEA R111, R152.reuse, R15, 0x1 ;  /* 0x0000000f986f7211 */ /* 0x040fe400078e08ff */
[----:B------:R-:W-:Y:S01]  /*296e0*/  LEA.HI.X.SX32 R49, R127, R0, 0x1, P1 ;  /* 0x000000007f317211 */ /* 0x000fe200008f0eff */
[----:B------:R-:W-:Y:S01]  /*296f0*/  STG.E.U16 desc[UR8][R36.64], R20 ;  /* 0x0000001424007986 */ /* 0x000fe2000c101508 */
[-C--:B------:R-:W-:Y:S01]  /*29700*/  LEA R52, P1, R129, R158.reuse, 0x1 ;  /* 0x0000009e81347211 */ /* 0x080fe200078208ff */
[----:B------:R-:W-:Y:S01]  /*29710*/  IMAD R117, R152, 0x2, R111 ;  /* 0x0000000298757824 */ /* 0x000fe200078e026f */
[----:B------:R-:W-:Y:S01]  /*29720*/  LEA R122, P2, R47, R158, 0x1 ;  /* 0x0000009e2f7a7211 */ /* 0x000fe200078408ff */
[----:B------:R2:W-:Y:S01]  /*29730*/  STG.E.U16 desc[UR8][R48.64], R24 ;  /* 0x0000001830007986 */ /* 0x0005e2000c101508 */
[----:B------:R-:W-:-:S02]  /*29740*/  LEA.HI.X.SX32 R53, R129, R0, 0x1, P1 ;  /* 0x0000000081357211 */ /* 0x000fc400008f0eff */
[----:B0-----:R-:W-:Y:S02]  /*29750*/  LEA R16, P1, R131, R158, 0x1 ;  /* 0x0000009e83107211 */ /* 0x001fe400078208ff */
[----:B-1----:R-:W-:Y:S01]  /*29760*/  PRMT R8, R21, 0x7632, R8 ;  /* 0x0000763215087816 */ /* 0x002fe20000000008 */
[----:B------:R0:W-:Y:S01]  /*29770*/  STG.E.U16 desc[UR8][R52.64], R21 ;  /* 0x0000001534007986 */ /* 0x0001e2000c101508 */
[----:B------:R-:W-:Y:S02]  /*29780*/  LEA.HI.X.SX32 R17, R131, R0, 0x1, P1 ;  /* 0x0000000083117211 */ /* 0x000fe400008f0eff */
[----:B------:R-:W-:Y:S02]  /*29790*/  LEA R18, P1, R133, R158, 0x1 ;  /* 0x0000009e85127211 */ /* 0x000fe400078208ff */
[----:B------:R-:W-:Y:S01]  /*297a0*/  PRMT R10, R23, 0x7632, R10 ;  /* 0x00007632170a7816 */ /* 0x000fe2000000000a */
[----:B------:R1:W-:Y:S01]  /*297b0*/  STG.E.U16 desc[UR8][R16.64], R8 ;  /* 0x0000000810007986 */ /* 0x0003e2000c101508 */
[----:B------:R-:W-:-:S02]  /*297c0*/  LEA.HI.X.SX32 R19, R133, R0, 0x1, P1 ;  /* 0x0000000085137211 */ /* 0x000fc400008f0eff */
[C---:B------:R-:W-:Y:S02]  /*297d0*/  LEA R100, P1, R135.reuse, R158, 0x1 ;  /* 0x0000009e87647211 */ /* 0x040fe400078208ff */
[----:B------:R-:W-:Y:S01]  /*297e0*/  PRMT R2, R4, 0x7632, R2 ;  /* 0x0000763204027816 */ /* 0x000fe20000000002 */
[----:B------:R3:W-:Y:S01]  /*297f0*/  STG.E.U16 desc[UR8][R18.64], R22 ;  /* 0x0000001612007986 */ /* 0x0007e2000c101508 */
[----:B------:R-:W-:Y:S02]  /*29800*/  LEA.HI.X.SX32 R101, R135, R0, 0x1, P1 ;  /* 0x0000000087657211 */ /* 0x000fe400008f0eff */
[----:B--2---:R-:W-:Y:S02]  /*29810*/  LEA R48, P1, R39, R158, 0x1 ;  /* 0x0000009e27307211 */ /* 0x004fe400078208ff */
[-C--:B------:R-:W-:Y:S01]  /*29820*/  LEA.HI.X.SX32 R123, R47, R0.reuse, 0x1, P2 ;  /* 0x000000002f7b7211 */ /* 0x080fe200010f0eff */
[----:B------:R2:W-:Y:S01]  /*29830*/  STG.E.U16 desc[UR8][R100.64], R50 ;  /* 0x0000003264007986 */ /* 0x0005e2000c101508 */
[----:B------:R-:W-:-:S02]  /*29840*/  LEA.HI.X.SX32 R49, R39, R0, 0x1, P1 ;  /* 0x0000000027317211 */ /* 0x000fc400008f0eff */
[-C--:B------:R-:W-:Y:S02]  /*29850*/  LEA R20, P1, R41, R158.reuse, 0x1 ;  /* 0x0000009e29147211 */ /* 0x080fe400078208ff */
[----:B------:R-:W-:Y:S01]  /*29860*/  LEA R68, P3, R121, R158, 0x1 ;  /* 0x0000009e79447211 */ /* 0x000fe200078608ff */
[----:B------:R-:W-:Y:S01]  /*29870*/  STG.E.U16 desc[UR8][R48.64], R23 ;  /* 0x0000001730007986 */ /* 0x000fe2000c101508 */
[----:B0-----:R-:W-:Y:S02]  /*29880*/  LEA.HI.X.SX32 R21, R41, R0, 0x1, P1 ;  /* 0x0000000029157211 */ /* 0x001fe400008f0eff */
[C---:B-1----:R-:W-:Y:S02]  /*29890*/  LEA R16, P1, R43.reuse, R158, 0x1 ;  /* 0x0000009e2b107211 */ /* 0x042fe400078208ff */
[----:B------:R-:W-:Y:S01]  /*298a0*/  LEA R61, R152, R117, 0x1 ;  /* 0x00000075983d7211 */ /* 0x000fe200078e08ff */
[----:B------:R-:W-:Y:S01]  /*298b0*/  STG.E.U16 desc[UR8][R20.64], R10 ;  /* 0x0000000a14007986 */ /* 0x000fe2000c101508 */
[----:B------:R-:W-:-:S02]  /*298c0*/  LEA.HI.X.SX32 R17, R43, R0, 0x1, P1 ;  /* 0x000000002b117211 */ /* 0x000fc400008f0eff */
[-C--:B---3--:R-:W-:Y:S01]  /*298d0*/  LEA R18, P1, R45, R158.reuse, 0x1 ;  /* 0x0000009e2d127211 */ /* 0x088fe200078208ff */
[----:B------:R-:W-:Y:S01]  /*298e0*/  IMAD R105, R152, 0x2, R61 ;  /* 0x0000000298697824 */ /* 0x000fe200078e023d */
[----:B--2---:R-:W-:Y:S01]  /*298f0*/  LEA R100, P2, R51, R158, 0x1 ;  /* 0x0000009e33647211 */ /* 0x004fe200078408ff */
[----:B------:R-:W-:Y:S01]  /*29900*/  STG.E.U16 desc[UR8][R16.64], R4 ;  /* 0x0000000410007986 */ /* 0x000fe2000c101508 */
[----:B------:R-:W-:Y:S02]  /*29910*/  LEA.HI.X.SX32 R19, R45, R0, 0x1, P1 ;  /* 0x000000002d137211 */ /* 0x000fe400008f0eff */
[----:B------:R-:W-:Y:S02]  /*29920*/  LEA R102, P1, R3, R158, 0x1 ;  /* 0x0000009e03667211 */ /* 0x000fe400078208ff */
[-C--:B------:R-:W-:Y:S01]  /*29930*/  LEA.HI.X.SX32 R69, R121, R0.reuse, 0x1, P3 ;  /* 0x0000000079457211 */ /* 0x080fe200018f0eff */
[----:B------:R0:W-:Y:S01]  /*29940*/  STG.E.U16 desc[UR8][R18.64], R2 ;  /* 0x0000000212007986 */ /* 0x0001e2000c101508 */
[----:B------:R-:W-:-:S02]  /*29950*/  LEA.HI.X.SX32 R103, R3, R0, 0x1, P1 ;  /* 0x0000000003677211 */ /* 0x000fc400008f0eff */
[----:B------:R-:W-:Y:S01]  /*29960*/  LEA R160, P1, R9, R158, 0x1 ;  /* 0x0000009e09a07211 */ /* 0x000fe200078208ff */
[----:B------:R-:W-:Y:S01]  /*29970*/  STL.64 [R1+0xe8], R68 ;  /* 0x0000e84401007387 */ /* 0x000fe20000100a00 */
[-C--:B------:R-:W-:Y:S02]  /*29980*/  LEA.HI.X.SX32 R101, R51, R0.reuse, 0x1, P2 ;  /* 0x0000000033657211 */ /* 0x080fe400010f0eff */
[----:B------:R-:W-:Y:S01]  /*29990*/  LEA.HI.X.SX32 R161, R9, R0, 0x1, P1 ;  /* 0x0000000009a17211 */ /* 0x000fe200008f0eff */
[----:B------:R-:W-:Y:S01]  /*299a0*/  STG.E.U16 desc[UR8][R122.64], R5 ;  /* 0x000000057a007986 */ /* 0x000fe2000c101508 */
[-C--:B------:R-:W-:Y:S02]  /*299b0*/  LEA R94, P3, R119, R158.reuse, 0x1 ;  /* 0x0000009e775e7211 */ /* 0x080fe400078608ff */
[-C--:B------:R-:W-:Y:S02]  /*299c0*/  LEA R162, P2, R109, R158.reuse, 0x1 ;  /* 0x0000009e6da27211 */ /* 0x080fe400078408ff */
[----:B0-----:R-:W-:-:S02]  /*299d0*/  LEA R18, P1, R11, R158, 0x1 ;  /* 0x0000009e0b127211 */ /* 0x001fc400078208ff */
[-C--:B------:R-:W-:Y:S02]  /*299e0*/  LEA.HI.X.SX32 R95, R119, R0.reuse, 0x1, P3 ;  /* 0x00000000775f7211 */ /* 0x080fe400018f0eff */
[-C--:B------:R-:W-:Y:S02]  /*299f0*/  LEA.HI.X.SX32 R163, R109, R0.reuse, 0x1, P2 ;  /* 0x000000006da37211 */ /* 0x080fe400010f0eff */
[----:B------:R-:W-:Y:S01]  /*29a00*/  LEA.HI.X.SX32 R19, R11, R0, 0x1, P1 ;  /* 0x000000000b137211 */ /* 0x000fe200008f0eff */
[----:B------:R-:W-:Y:S01]  /*29a10*/  STL.64 [R1+0x1020], R94 ;  /* 0x0010205e01007387 */ /* 0x000fe20000100a00 */
[C---:B------:R-:W-:Y:S02]  /*29a20*/  LEA R113, R152.reuse, R105, 0x1 ;  /* 0x0000006998717211 */ /* 0x040fe400078e08ff */
[-C--:B------:R-:W-:Y:S01]  /*29a30*/  LEA R16, P2, R13, R158.reuse, 0x1 ;  /* 0x0000009e0d107211 */ /* 0x080fe200078408ff */
[----:B------:R0:W-:Y:S01]  /*29a40*/  STL.64 [R1+0xe0], R18 ;  /* 0x0000e01201007387 */ /* 0x0001e20000100a00 */
[----:B------:R-:W-:Y:S01]  /*29a50*/  LEA R20, P1, R15, R158, 0x1 ;  /* 0x0000009e0f147211 */ /* 0x000fe200078208ff */
[----:B------:R-:W-:Y:S01]  /*29a60*/  IMAD R25, R152, 0x2, R113 ;  /* 0x0000000298197824 */ /* 0x000fe200078e0271 */
[----:B------:R-:W-:-:S02]  /*29a70*/  LEA.HI.X.SX32 R17, R13, R0, 0x1, P2 ;  /* 0x000000000d117211 */ /* 0x000fc400010f0eff */
[----:B------:R-:W-:Y:S02]  /*29a80*/  LEA.HI.X.SX32 R21, R15, R0, 0x1, P1 ;  /* 0x000000000f157211 */ /* 0x000fe400008f0eff */
[C---:B------:R-:W-:Y:S01]  /*29a90*/  LEA R63, R152.reuse, R25, 0x1 ;  /* 0x00000019983f7211 */ /* 0x040fe200078e08ff */
[----:B------:R1:W-:Y:S01]  /*29aa0*/  STL.64 [R1+0xd8], R16 ;  /* 0x0000d81001007387 */ /* 0x0003e20000100a00 */
[-C--:B------:R-:W-:Y:S02]  /*29ab0*/  LEA R96, P1, R61, R158.reuse, 0x1 ;  /* 0x0000009e3d607211 */ /* 0x080fe400078208ff */
[----:B0-----:R-:W-:Y:S01]  /*29ac0*/  LEA R18, P2, R111, R158, 0x1 ;  /* 0x0000009e6f127211 */ /* 0x001fe200078408ff */
[----:B------:R0:W-:Y:S01]  /*29ad0*/  STL.64 [R1+0xc8], R20 ;  /* 0x0000c81401007387 */ /* 0x0001e20000100a00 */
[----:B------:R-:W-:Y:S01]  /*29ae0*/  IMAD R115, R152, 0x2, R63 ;  /* 0x0000000298737824 */ /* 0x000fe200078e023f */
[-C--:B------:R-:W-:Y:S02]  /*29af0*/  LEA.HI.X.SX32 R97, R61, R0.reuse, 0x1, P1 ;  /* 0x000000003d617211 */ /* 0x080fe400008f0eff */
[----:B------:R-:W-:-:S02]  /*29b00*/  LEA.HI.X.SX32 R19, R111, R0, 0x1, P2 ;  /* 0x000000006f137211 */ /* 0x000fc400010f0eff */
[-C--:B------:R-:W-:Y:S02]  /*29b10*/  LEA R60, P1, R25, R158.reuse, 0x1 ;  /* 0x0000009e193c7211 */ /* 0x080fe400078208ff */
[----:B-1----:R-:W-:Y:S01]  /*29b20*/  LEA R16, P3, R117, R158, 0x1 ;  /* 0x0000009e75107211 */ /* 0x002fe200078608ff */
[----:B------:R1:W-:Y:S01]  /*29b30*/  STL.64 [R1+0xc0], R18 ;  /* 0x0000c01201007387 */ /* 0x0003e20000100a00 */
[----:B------:R-:W-:Y:S02]  /*29b40*/  LEA.HI.X.SX32 R61, R25, R0, 0x1, P1 ;  /* 0x00000000193d7211 */ /* 0x000fe400008f0eff */
[----:B0-----:R-:W-:Y:S02]  /*29b50*/  LEA R20, P2, R105, R158, 0x1 ;  /* 0x0000009e69147211 */ /* 0x001fe400078408ff */
[-C--:B------:R-:W-:Y:S02]  /*29b60*/  LEA.HI.X.SX32 R17, R117, R0.reuse, 0x1, P3 ;  /* 0x0000000075117211 */ /* 0x080fe400018f0eff */
[----:B------:R-:W-:-:S02]  /*29b70*/  LEA.HI.X.SX32 R21, R105, R0, 0x1, P2 ;  /* 0x0000000069157211 */ /* 0x000fc400010f0eff */
[-C--:B------:R-:W-:Y:S01]  /*29b80*/  LEA R98, P2, R63, R158.reuse, 0x1 ;  /* 0x0000009e3f627211 */ /* 0x080fe200078408ff */
[----:B------:R-:W-:Y:S01]  /*29b90*/  STL.64 [R1+0xb8], R16 ;  /* 0x0000b81001007387 */ /* 0x000fe20000100a00 */
[C---:B------:R-:W-:Y:S02]  /*29ba0*/  LEA R29, R152.reuse, R115, 0x1 ;  /* 0x00000073981d7211 */ /* 0x040fe400078e08ff */
[----:B-1----:R-:W-:Y:S01]  /*29bb0*/  LEA R18, P3, R113, R158, 0x1 ;  /* 0x0000009e71127211 */ /* 0x002fe200078608ff */
[----:B------:R-:W-:Y:S01]  /*29bc0*/  STL.64 [R1+0x1000], R96 ;  /* 0x0010006001007387 */ /* 0x000fe20000100a00 */
[-C--:B------:R-:W-:Y:S01]  /*29bd0*/  LEA.HI.X.SX32 R99, R63, R0.reuse, 0x1, P2 ;  /* 0x000000003f637211 */ /* 0x080fe200010f0eff */
[----:B------:R-:W-:Y:S01]  /*29be0*/  IMAD R27, R152, 0x2, R29 ;  /* 0x00000002981b7824 */ /* 0x000fe200078e021d */
[----:B------:R-:W-:Y:S02]  /*29bf0*/  LEA.HI.X.SX32 R19, R113, R0, 0x1, P3 ;  /* 0x0000000071137211 */ /* 0x000fe400018f0eff */
[----:B------:R-:W-:-:S02]  /*29c00*/  LEA R22, P3, R115, R158, 0x1 ;  /* 0x0000009e73167211 */ /* 0x000fc400078608ff */
[----:B------:R-:W-:Y:S01]  /*29c10*/  LEA R64, P1, R29, R158, 0x1 ;  /* 0x0000009e1d407211 */ /* 0x000fe200078208ff */
[----:B------:R-:W-:Y:S01]  /*29c20*/  STL.64 [R1+0xa0], R18 ;  /* 0x0000a01201007387 */ /* 0x000fe20000100a00 */
[----:B------:R-:W-:Y:S02]  /*29c30*/  LEA.HI.X.SX32 R23, R115, R0, 0x1, P3 ;  /* 0x0000000073177211 */ /* 0x000fe400018f0eff */
[----:B------:R-:W-:Y:S01]  /*29c40*/  LEA R62, P2, R27, R158, 0x1 ;  /* 0x0000009e1b3e7211 */ /* 0x000fe200078408ff */
[----:B------:R-:W-:Y:S01]  /*29c50*/  STL.64 [R1+0xa8], R20 ;  /* 0x0000a81401007387 */ /* 0x000fe20000100a00 */
[-C--:B------:R-:W-:Y:S02]  /*29c60*/  LEA.HI.X.SX32 R65, R29, R0.reuse, 0x1, P1 ;  /* 0x000000001d417211 */ /* 0x080fe400008f0eff */
[----:B------:R-:W-:Y:S01]  /*29c70*/  LEA.HI.X.SX32 R63, R27, R0, 0x1, P2 ;  /* 0x000000001b3f7211 */ /* 0x000fe200010f0eff */
[----:B------:R-:W-:Y:S01]  /*29c80*/  STL.64 [R1+0xfe0], R98 ;  /* 0x000fe06201007387 */ /* 0x000fe20000100a00 */
[----:B------:R-:W-:-:S03]  /*29c90*/  LEA R107, R152, R27, 0x1 ;  /* 0x0000001b986b7211 */ /* 0x000fc600078e08ff */
[----:B------:R0:W-:Y:S02]  /*29ca0*/  STL.64 [R1+0x98], R60 ;  /* 0x0000983c01007387 */ /* 0x0001e40000100a00 */
[C---:B------:R-:W-:Y:S02]  /*29cb0*/  IMAD R31, R152.reuse, 0x2, R107 ;  /* 0x00000002981f7824 */ /* 0x040fe400078e026b */
[----:B------:R-:W-:Y:S03]  /*29cc0*/  STL.64 [R1+0x88], R22 ;  /* 0x0000881601007387 */ /* 0x000fe60000100a00 */
[C---:B------:R-:W-:Y:S01]  /*29cd0*/  LEA R33, R152.reuse, R31, 0x1 ;  /* 0x0000001f98217211 */ /* 0x040fe200078e08ff */
[----:B------:R-:W2:Y:S04]  /*29ce0*/  LDL.LU.64 R94, [R1+0xd8] ;  /* 0x0000d800015e7983 */ /* 0x000ea80000300a00 */
[----:B------:R1:W-:Y:S01]  /*29cf0*/  STL.64 [R1+0x80], R64 ;  /* 0x0000804001007387 */ /* 0x0003e20000100a00 */
[----:B0-----:R-:W-:Y:S01]  /*29d00*/  LEA R60, P3, R107, R158, 0x1 ;  /* 0x0000009e6b3c7211 */ /* 0x001fe200078608ff */
[----:B------:R-:W-:-:S03]  /*29d10*/  IMAD R59, R152, 0x2, R33 ;  /* 0x00000002983b7824 */ /* 0x000fc600078e0221 */
[----:B------:R-:W-:Y:S02]  /*29d20*/  LEA.HI.X.SX32 R61, R107, R0, 0x1, P3 ;  /* 0x000000006b3d7211 */ /* 0x000fe400018f0eff */
[----:B------:R-:W-:-:S04]  /*29d30*/  LEA R35, R152, R59, 0x1 ;  /* 0x0000003b98237211 */ /* 0x000fc800078e08ff */
[----:B------:R-:W-:-:S05]  /*29d40*/  LEA R37, R152, R35, 0x1 ;  /* 0x0000002398257211 */ /* 0x000fca00078e08ff */
[----:B------:R-:W-:-:S05]  /*29d50*/  IMAD R57, R152, 0x2, R37 ;  /* 0x0000000298397824 */ /* 0x000fca00078e0225 */
[----:B------:R-:W-:-:S04]  /*29d60*/  LEA R39, R152, R57, 0x1 ;  /* 0x0000003998277211 */ /* 0x000fc800078e08ff */
[----:B------:R-:W-:Y:S02]  /*29d70*/  LEA R41, R152, R39, 0x1 ;  /* 0x0000002798297211 */ /* 0x000fe400078e08ff */
[----:B-1----:R-:W-:-:S03]  /*29d80*/  LEA R64, P1, R31, R158, 0x1 ;  /* 0x0000009e1f407211 */ /* 0x002fc600078208ff */
[----:B------:R-:W-:Y:S01]  /*29d90*/  IMAD R55, R152, 0x2, R41 ;  /* 0x0000000298377824 */ /* 0x000fe200078e0229 */
[----:B--2---:R0:W-:Y:S01]  /*29da0*/  STL.64 [R1+0x1028], R94 ;  /* 0x0010285e01007387 */ /* 0x0041e20000100a00 */
[----:B------:R-:W-:-:S03]  /*29db0*/  LEA.HI.X.SX32 R65, R31, R0, 0x1, P1 ;  /* 0x000000001f417211 */ /* 0x000fc600008f0eff */
[C---:B------:R-:W-:Y:S01]  /*29dc0*/  LEA R43, R152.reuse, R55, 0x1 ;  /* 0x00000037982b7211 */ /* 0x040fe200078e08ff */
[----:B------:R-:W-:Y:S03]  /*29dd0*/  STL.64 [R1+0x78], R62 ;  /* 0x0000783e01007387 */ /* 0x000fe60000100a00 */
[C---:B------:R-:W-:Y:S01]  /*29de0*/  LEA R45, R152.reuse, R43, 0x1 ;  /* 0x0000002b982d7211 */ /* 0x040fe200078e08ff */
[----:B0-----:R-:W2:Y:S04]  /*29df0*/  LDL.LU.64 R94, [R1+0xe0] ;  /* 0x0000e000015e7983 */ /* 0x001ea80000300a00 */
[C---:B------:R-:W-:Y:S01]  /*29e00*/  IMAD R53, R152.reuse, 0x2, R45 ;  /* 0x0000000298357824 */ /* 0x040fe200078e022d */
[----:B------:R-:W-:Y:S04]  /*29e10*/  STL.64 [R1+0x70], R60 ;  /* 0x0000703c01007387 */ /* 0x000fe80000100a00 */
[C---:B------:R-:W-:Y:S01]  /*29e20*/  LEA R47, R152.reuse, R53, 0x1 ;  /* 0x00000035982f7211 */ /* 0x040fe200078e08ff */
[----:B------:R-:W-:Y:S03]  /*29e30*/  STG.E.U16 desc[UR8][R102.64], R7 ;  /* 0x0000000766007986 */ /* 0x000fe6000c101508 */
[----:B------:R-:W-:-:S05]  /*29e40*/  LEA R49, R152, R47, 0x1 ;  /* 0x0000002f98317211 */ /* 0x000fca00078e08ff */
[----:B------:R-:W-:-:S05]  /*29e50*/  IMAD R51, R152, 0x2, R49 ;  /* 0x0000000298337824 */ /* 0x000fca00078e0231 */
[----:B------:R-:W-:-:S04]  /*29e60*/  LEA R3, R152, R51, 0x1 ;  /* 0x0000003398037211 */ /* 0x000fc800078e08ff */
        /* <DEDUP_REMOVED lines=9> */
[C---:B------:R-:W-:Y:S01]  /*29f00*/  LEA R25, R152.reuse, R23, 0x1 ;  /* 0x0000001798197211 */ /* 0x040fe200078e08ff */
[----:B--2---:R0:W-:Y:S04]  /*29f10*/  STL.64 [R1+0x1030], R94 ;  /* 0x0010305e01007387 */ /* 0x0041e80000100a00 */
[----:B0-----:R-:W2:Y:S04]  /*29f20*/  LDL.LU.64 R94, [R1+0xe8] ;  /* 0x0000e800015e7983 */ /* 0x001ea80000300a00 */
[----:B------:R-:W3:Y:S04]  /*29f30*/  LDL.LU.64 R96, [R1+0xb8] ;  /* 0x0000b80001607983 */ /* 0x000ee80000300a00 */
[----:B---3--:R0:W-:Y:S04]  /*29f40*/  STL.64 [R1+0x1008], R96 ;  /* 0x0010086001007387 */ /* 0x0081e80000100a00 */
[----:B0-----:R-:W3:Y:S04]  /*29f50*/  LDL.LU.64 R96, [R1+0xc0] ;  /* 0x0000c00001607983 */ /* 0x001ee80000300a00 */
[----:B---3--:R0:W-:Y:S04]  /*29f60*/  STL.64 [R1+0x1010], R96 ;  /* 0x0010106001007387 */ /* 0x0081e80000100a00 */
[----:B0-----:R-:W3:Y:S04]  /*29f70*/  LDL.LU.64 R96, [R1+0xc8] ;  /* 0x0000c80001607983 */ /* 0x001ee80000300a00 */
[----:B------:R-:W4:Y:S04]  /*29f80*/  LDL.LU.64 R98, [R1+0x98] ;  /* 0x0000980001627983 */ /* 0x000f280000300a00 */
[----:B----4-:R0:W-:Y:S04]  /*29f90*/  STL.64 [R1+0xfe8], R98 ;  /* 0x000fe86201007387 */ /* 0x0101e80000100a00 */
[----:B0-----:R-:W4:Y:S01]  /*29fa0*/  LDL.LU.64 R98, [R1+0xa0] ;  /* 0x0000a00001627983 */ /* 0x001f220000300a00 */
[----:B------:R-:W-:Y:S01]  /*29fb0*/  IMAD R27, R152, 0x2, R25 ;  /* 0x00000002981b7824 */ /* 0x000fe200078e0219 */
[----:B------:R-:W-:-:S04]  /*29fc0*/  LEA R66, P2, R33, R158, 0x1 ;  /* 0x0000009e21427211 */ /* 0x000fc800078408ff */
[----:B------:R-:W-:-:S04]  /*29fd0*/  LEA R29, R152, R27, 0x1 ;  /* 0x0000001b981d7211 */ /* 0x000fc800078e08ff */
[C---:B------:R-:W-:Y:S02]  /*29fe0*/  LEA R31, R152.reuse, R29, 0x1 ;  /* 0x0000001d981f7211 */ /* 0x040fe400078e08ff */
[----:B------:R-:W-:Y:S02]  /*29ff0*/  LEA.HI.X.SX32 R67, R33, R0, 0x1, P2 ;  /* 0x0000000021437211 */ /* 0x000fe400010f0eff */
[-C--:B------:R-:W-:Y:S01]  /*2a000*/  LEA R88, P1, R35, R158.reuse, 0x1 ;  /* 0x0000009e23587211 */ /* 0x080fe200078208ff */
[C---:B------:R-:W-:Y:S01]  /*2a010*/  IMAD R33, R152.reuse, 0x2, R31 ;  /* 0x0000000298217824 */ /* 0x040fe200078e021f */
[----:B------:R-:W-:Y:S02]  /*2a020*/  LEA R70, P2, R37, R158, 0x1 ;  /* 0x0000009e25467211 */ /* 0x000fe400078408ff */
[----:B------:R-:W-:Y:S02]  /*2a030*/  LEA.HI.X.SX32 R89, R35, R0, 0x1, P1 ;  /* 0x0000000023597211 */ /* 0x000fe400008f0eff */
[----:B------:R-:W-:-:S02]  /*2a040*/  LEA R35, R152, R33, 0x1 ;  /* 0x0000002198237211 */ /* 0x000fc400078e08ff */
[----:B------:R-:W-:Y:S02]  /*2a050*/  LEA.HI.X.SX32 R71, R37, R0, 0x1, P2 ;  /* 0x0000000025477211 */ /* 0x000fe400010f0eff */
[C---:B------:R-:W-:Y:S02]  /*2a060*/  LEA R74, P1, R39.reuse, R158, 0x1 ;  /* 0x0000009e274a7211 */ /* 0x040fe400078208ff */
[C---:B------:R-:W-:Y:S02]  /*2a070*/  LEA R37, R152.reuse, R35, 0x1 ;  /* 0x0000002398257211 */ /* 0x040fe400078e08ff */
[----:B------:R-:W-:Y:S02]  /*2a080*/  LEA.HI.X.SX32 R75, R39, R0, 0x1, P1 ;  /* 0x00000000274b7211 */ /* 0x000fe400008f0eff */
[-C--:B------:R-:W-:Y:S01]  /*2a090*/  LEA R90, P2, R41, R158.reuse, 0x1 ;  /* 0x0000009e295a7211 */ /* 0x080fe200078408ff */
[----:B------:R-:W-:Y:S01]  /*2a0a0*/  IMAD R39, R152, 0x2, R37 ;  /* 0x0000000298277824 */ /* 0x000fe200078e0225 */
[----:B------:R-:W-:-:S02]  /*2a0b0*/  LEA R68, P3, R59, R158, 0x1 ;  /* 0x0000009e3b447211 */ /* 0x000fc400078608ff */
[----:B------:R-:W-:Y:S02]  /*2a0c0*/  LEA.HI.X.SX32 R91, R41, R0, 0x1, P2 ;  /* 0x00000000295b7211 */ /* 0x000fe400010f0eff */
[----:B------:R-:W-:Y:S02]  /*2a0d0*/  LEA R78, P1, R43, R158, 0x1 ;  /* 0x0000009e2b4e7211 */ /* 0x000fe400078208ff */
[----:B------:R-:W-:Y:S02]  /*2a0e0*/  LEA R41, R152, R39, 0x1 ;  /* 0x0000002798297211 */ /* 0x000fe400078e08ff */
[----:B------:R-:W-:Y:S02]  /*2a0f0*/  LEA.HI.X.SX32 R69, R59, R0, 0x1, P3 ;  /* 0x000000003b457211 */ /* 0x000fe400018f0eff */
[----:B------:R-:W-:Y:S02]  /*2a100*/  LEA R72, P3, R57, R158, 0x1 ;  /* 0x0000009e39487211 */ /* 0x000fe400078608ff */
[----:B------:R-:W-:-:S02]  /*2a110*/  LEA.HI.X.SX32 R79, R43, R0, 0x1, P1 ;  /* 0x000000002b4f7211 */ /* 0x000fc400008f0eff */
[----:B------:R-:W-:Y:S02]  /*2a120*/  LEA R84, P2, R45, R158, 0x1 ;  /* 0x0000009e2d547211 */ /* 0x000fe400078408ff */
[C---:B------:R-:W-:Y:S02]  /*2a130*/  LEA R43, R152.reuse, R41, 0x1 ;  /* 0x00000029982b7211 */ /* 0x040fe400078e08ff */
[----:B------:R-:W-:Y:S02]  /*2a140*/  LEA.HI.X.SX32 R73, R57, R0, 0x1, P3 ;  /* 0x0000000039497211 */ /* 0x000fe400018f0eff */
[----:B------:R-:W-:Y:S02]  /*2a150*/  LEA R76, P3, R55, R158, 0x1 ;  /* 0x0000009e374c7211 */ /* 0x000fe400078608ff */
[----:B------:R-:W-:Y:S01]  /*2a160*/  LEA.HI.X.SX32 R85, R45, R0, 0x1, P2 ;  /* 0x000000002d557211 */ /* 0x000fe200010f0eff */
[----:B------:R-:W-:Y:S01]  /*2a170*/  IMAD R45, R152, 0x2, R43 ;  /* 0x00000002982d7824 */ /* 0x000fe200078e022b */
[----:B------:R-:W-:-:S02]  /*2a180*/  LEA R86, P1, R47, R158, 0x1 ;  /* 0x0000009e2f567211 */ /* 0x000fc400078208ff */
[----:B------:R-:W-:Y:S02]  /*2a190*/  LEA.HI.X.SX32 R77, R55, R0, 0x1, P3 ;  /* 0x00000000374d7211 */ /* 0x000fe400018f0eff */
[-C--:B------:R-:W-:Y:S02]  /*2a1a0*/  LEA R80, P3, R53, R158.reuse, 0x1 ;  /* 0x0000009e35507211 */ /* 0x080fe400078608ff */
[----:B------:R-:W-:Y:S02]  /*2a1b0*/  LEA R82, P2, R49, R158, 0x1 ;  /* 0x0000009e31527211 */ /* 0x000fe400078408ff */
[-C--:B------:R-:W-:Y:S02]  /*2a1c0*/  LEA.HI.X.SX32 R87, R47, R0.reuse, 0x1, P1 ;  /* 0x000000002f577211 */ /* 0x080fe400008f0eff */
[----:B------:R-:W-:Y:S02]  /*2a1d0*/  LEA R47, R152, R45, 0x1 ;  /* 0x0000002d982f7211 */ /* 0x000fe400078e08ff */
[----:B------:R-:W-:-:S02]  /*2a1e0*/  LEA.HI.X.SX32 R81, R53, R0, 0x1, P3 ;  /* 0x0000000035517211 */ /* 0x000fc400018f0eff */
[----:B------:R-:W-:Y:S02]  /*2a1f0*/  LEA.HI.X.SX32 R83, R49, R0, 0x1, P2 ;  /* 0x0000000031537211 */ /* 0x000fe400010f0eff */
[C---:B------:R-:W-:Y:S02]  /*2a200*/  LEA R164, P3, R51.reuse, R158, 0x1 ;  /* 0x0000009e33a47211 */ /* 0x040fe400078608ff */
[----:B------:R-:W-:Y:S02]  /*2a210*/  LEA R49, R152, R47, 0x1 ;  /* 0x0000002f98317211 */ /* 0x000fe400078e08ff */
[----:B------:R-:W-:-:S03]  /*2a220*/  LEA.HI.X.SX32 R165, R51, R0, 0x1, P3 ;  /* 0x0000000033a57211 */ /* 0x000fc600018f0eff */
        /* <DEDUP_REMOVED lines=9> */
[C---:B------:R-:W-:Y:S01]  /*2a2c0*/  IMAD R109, R152.reuse, 0x2, R107 ;  /* 0x00000002986d7824 */ /* 0x040fe200078e026b */
[----:B----4-:R0:W-:Y:S04]  /*2a2d0*/  STL.64 [R1+0xff0], R98 ;  /* 0x000ff06201007387 */ /* 0x0101e80000100a00 */
[----:B0-----:R-:W4:Y:S04]  /*2a2e0*/  LDL.LU.64 R98, [R1+0xa8] ;  /* 0x0000a80001627983 */ /* 0x001f280000300a00 */
[----:B------:R0:W-:Y:S04]  /*2a2f0*/  STL.64 [R1+0xfd0], R64 ;  /* 0x000fd04001007387 */ /* 0x0001e80000100a00 */
[----:B0-----:R-:W5:Y:S04]  /*2a300*/  LDL.LU.64 R64, [R1+0x88] ;  /* 0x0000880001407983 */ /* 0x001f680000300a00 */
[----:B------:R-:W2:Y:S01]  /*2a310*/  LDL.LU R7, [R1+0x1038] ;  /* 0x0010380001077983 */ /* 0x000ea20000300800 */
[----:B------:R-:W-:-:S04]  /*2a320*/  LEA R111, R152, R109, 0x1 ;  /* 0x0000006d986f7211 */ /* 0x000fc800078e08ff */
[----:B------:R-:W-:-:S05]  /*2a330*/  LEA R113, R152, R111, 0x1 ;  /* 0x0000006f98717211 */ /* 0x000fca00078e08ff */
[----:B------:R-:W-:-:S05]  /*2a340*/  IMAD R115, R152, 0x2, R113 ;  /* 0x0000000298737824 */ /* 0x000fca00078e0271 */
[----:B------:R-:W-:-:S04]  /*2a350*/  LEA R117, R152, R115, 0x1 ;  /* 0x0000007398757211 */ /* 0x000fc800078e08ff */
[----:B------:R-:W-:Y:S02]  /*2a360*/  LEA R119, R152, R117, 0x1 ;  /* 0x0000007598777211 */ /* 0x000fe400078e08ff */
[----:B------:R-:W-:-:S03]  /*2a370*/  LEA R2, P1, R3, R158, 0x1 ;  /* 0x0000009e03027211 */ /* 0x000fc600078208ff */
[C---:B------:R-:W-:Y:S01]  /*2a380*/  IMAD R121, R152.reuse, 0x2, R119 ;  /* 0x0000000298797824 */ /* 0x040fe200078e0277 */
[-C--:B------:R-:W-:Y:S02]  /*2a390*/  LEA R4, P2, R5, R158.reuse, 0x1 ;  /* 0x0000009e05047211 */ /* 0x080fe400078408ff */
[----:B------:R-:W-:Y:S02]  /*2a3a0*/  LEA R8, P3, R9, R158, 0x1 ;  /* 0x0000009e09087211 */ /* 0x000fe400078608ff */
[----:B------:R-:W-:Y:S02]  /*2a3b0*/  LEA R123, R152, R121, 0x1 ;  /* 0x00000079987b7211 */ /* 0x000fe400078e08ff */
[-C--:B------:R-:W-:Y:S02]  /*2a3c0*/  LEA.HI.X.SX32 R3, R3, R0.reuse, 0x1, P1 ;  /* 0x0000000003037211 */ /* 0x080fe400008f0eff */
[-C--:B------:R-:W-:Y:S02]  /*2a3d0*/  LEA.HI.X.SX32 R5, R5, R0.reuse, 0x1, P2 ;  /* 0x0000000005057211 */ /* 0x080fe400010f0eff */
[----:B------:R-:W-:-:S02]  /*2a3e0*/  LEA.HI.X.SX32 R9, R9, R0, 0x1, P3 ;  /* 0x0000000009097211 */ /* 0x000fc400018f0eff */
[-C--:B------:R-:W-:Y:S02]  /*2a3f0*/  LEA R10, P1, R11, R158.reuse, 0x1 ;  /* 0x0000009e0b0a7211 */ /* 0x080fe400078208ff */
[-C--:B------:R-:W-:Y:S02]  /*2a400*/  LEA R12, P2, R13, R158.reuse, 0x1 ;  /* 0x0000009e0d0c7211 */ /* 0x080fe400078408ff */
[----:B------:R-:W-:Y:S02]  /*2a410*/  LEA R14, P3, R15, R158, 0x1 ;  /* 0x0000009e0f0e7211 */ /* 0x000fe400078608ff */
[----:B------:R-:W-:Y:S02]  /*2a420*/  LEA R125, R152, R123, 0x1 ;  /* 0x0000007b987d7211 */ /* 0x000fe400078e08ff */
[-C--:B------:R-:W-:Y:S02]  /*2a430*/  LEA.HI.X.SX32 R11, R11, R0.reuse, 0x1, P1 ;  /* 0x000000000b0b7211 */ /* 0x080fe400008f0eff */
[----:B------:R-:W-:-:S02]  /*2a440*/  LEA.HI.X.SX32 R13, R13, R0, 0x1, P2 ;  /* 0x000000000d0d7211 */ /* 0x000fc400010f0eff */
[----:B------:R-:W-:Y:S02]  /*2a450*/  LEA.HI.X.SX32 R15, R15, R0, 0x1, P3 ;  /* 0x000000000f0f7211 */ /* 0x000fe400018f0eff */
[-C--:B------:R-:W-:Y:S02]  /*2a460*/  LEA R16, P1, R17, R158.reuse, 0x1 ;  /* 0x0000009e11107211 */ /* 0x080fe400078208ff */
[-C--:B------:R-:W-:Y:S02]  /*2a470*/  LEA R18, P2, R19, R158.reuse, 0x1 ;  /* 0x0000009e13127211 */ /* 0x080fe400078408ff */
[----:B------:R-:W-:Y:S01]  /*2a480*/  LEA R20, P3, R21, R158, 0x1 ;  /* 0x0000009e15147211 */ /* 0x000fe200078608ff */
[----:B------:R-:W-:Y:S01]  /*2a490*/  IMAD R127, R152, 0x2, R125 ;  /* 0x00000002987f7824 */ /* 0x000fe200078e027d */
[-C--:B------:R-:W-:Y:S02]  /*2a4a0*/  LEA.HI.X.SX32 R17, R17, R0.reuse, 0x1, P1 ;  /* 0x0000000011117211 */ /* 0x080fe400008f0eff */
[----:B------:R-:W-:-:S02]  /*2a4b0*/  LEA.HI.X.SX32 R19, R19, R0, 0x1, P2 ;  /* 0x0000000013137211 */ /* 0x000fc400010f0eff */
[----:B------:R-:W-:Y:S02]  /*2a4c0*/  LEA.HI.X.SX32 R21, R21, R0, 0x1, P3 ;  /* 0x0000000015157211 */ /* 0x000fe400018f0eff */
[-C--:B------:R-:W-:Y:S02]  /*2a4d0*/  LEA R22, P1, R23, R158.reuse, 0x1 ;  /* 0x0000009e17167211 */ /* 0x080fe400078208ff */
[-C--:B------:R-:W-:Y:S02]  /*2a4e0*/  LEA R24, P2, R25, R158.reuse, 0x1 ;  /* 0x0000009e19187211 */ /* 0x080fe400078408ff */
[----:B------:R-:W-:Y:S02]  /*2a4f0*/  LEA R26, P3, R27, R158, 0x1 ;  /* 0x0000009e1b1a7211 */ /* 0x000fe400078608ff */
[----:B------:R-:W-:Y:S02]  /*2a500*/  LEA R129, R152, R127, 0x1 ;  /* 0x0000007f98817211 */ /* 0x000fe400078e08ff */
[----:B------:R-:W-:-:S02]  /*2a510*/  LEA.HI.X.SX32 R23, R23, R0, 0x1, P1 ;  /* 0x0000000017177211 */ /* 0x000fc400008f0eff */
[-C--:B------:R-:W-:Y:S02]  /*2a520*/  LEA.HI.X.SX32 R25, R25, R0.reuse, 0x1, P2 ;  /* 0x0000000019197211 */ /* 0x080fe400010f0eff */
[----:B------:R-:W-:Y:S02]  /*2a530*/  LEA.HI.X.SX32 R27, R27, R0, 0x1, P3 ;  /* 0x000000001b1b7211 */ /* 0x000fe400018f0eff */
[-C--:B------:R-:W-:Y:S02]  /*2a540*/  LEA R28, P1, R29, R158.reuse, 0x1 ;  /* 0x0000009e1d1c7211 */ /* 0x080fe400078208ff */
[-C--:B------:R-:W-:Y:S02]  /*2a550*/  LEA R30, P2, R31, R158.reuse, 0x1 ;  /* 0x0000009e1f1e7211 */ /* 0x080fe400078408ff */
[----:B------:R-:W-:Y:S02]  /*2a560*/  LEA R32, P3, R33, R158, 0x1 ;  /* 0x0000009e21207211 */ /* 0x000fe400078608ff */
[----:B------:R-:W-:-:S02]  /*2a570*/  LEA R131, R152, R129, 0x1 ;  /* 0x0000008198837211 */ /* 0x000fc400078e08ff */
[-C--:B------:R-:W-:Y:S02]  /*2a580*/  LEA.HI.X.SX32 R29, R29, R0.reuse, 0x1, P1 ;  /* 0x000000001d1d7211 */ /* 0x080fe400008f0eff */
[-C--:B------:R-:W-:Y:S02]  /*2a590*/  LEA.HI.X.SX32 R31, R31, R0.reuse, 0x1, P2 ;  /* 0x000000001f1f7211 */ /* 0x080fe400010f0eff */
[----:B------:R-:W-:Y:S01]  /*2a5a0*/  LEA.HI.X.SX32 R33, R33, R0, 0x1, P3 ;  /* 0x0000000021217211 */ /* 0x000fe200018f0eff */
[----:B------:R-:W-:Y:S01]  /*2a5b0*/  IMAD R133, R152, 0x2, R131 ;  /* 0x0000000298857824 */ /* 0x000fe200078e0283 */
[-C--:B------:R-:W-:Y:S02]  /*2a5c0*/  LEA R34, P1, R35, R158.reuse, 0x1 ;  /* 0x0000009e23227211 */ /* 0x080fe400078208ff */
[-C--:B------:R-:W-:Y:S02]  /*2a5d0*/  LEA R36, P2, R37, R158.reuse, 0x1 ;  /* 0x0000009e25247211 */ /* 0x080fe400078408ff */
[----:B------:R-:W-:-:S02]  /*2a5e0*/  LEA R38, P3, R39, R158, 0x1 ;  /* 0x0000009e27267211 */ /* 0x000fc400078608ff */
[-C--:B------:R-:W-:Y:S02]  /*2a5f0*/  LEA.HI.X.SX32 R35, R35, R0.reuse, 0x1, P1 ;  /* 0x0000000023237211 */ /* 0x080fe400008f0eff */
[-C--:B------:R-:W-:Y:S02]  /*2a600*/  LEA.HI.X.SX32 R37, R37, R0.reuse, 0x1, P2 ;  /* 0x0000000025257211 */ /* 0x080fe400010f0eff */
[----:B------:R-:W-:Y:S02]  /*2a610*/  LEA.HI.X.SX32 R39, R39, R0, 0x1, P3 ;  /* 0x0000000027277211 */ /* 0x000fe400018f0eff */
[-C--:B------:R-:W-:Y:S02]  /*2a620*/  LEA R40, P1, R41, R158.reuse, 0x1 ;  /* 0x0000009e29287211 */ /* 0x080fe400078208ff */
[-C--:B------:R-:W-:Y:S02]  /*2a630*/  LEA R42, P2, R43, R158.reuse, 0x1 ;  /* 0x0000009e2b2a7211 */ /* 0x080fe400078408ff */
[----:B------:R-:W-:-:S02]  /*2a640*/  LEA R44, P3, R45, R158, 0x1 ;  /* 0x0000009e2d2c7211 */ /* 0x000fc400078608ff */
[----:B------:R-:W-:Y:S02]  /*2a650*/  LEA R135, R152, R133, 0x1 ;  /* 0x0000008598877211 */ /* 0x000fe400078e08ff */
[-C--:B------:R-:W-:Y:S02]  /*2a660*/  LEA.HI.X.SX32 R41, R41, R0.reuse, 0x1, P1 ;  /* 0x0000000029297211 */ /* 0x080fe400008f0eff */
[-C--:B------:R-:W-:Y:S02]  /*2a670*/  LEA.HI.X.SX32 R43, R43, R0.reuse, 0x1, P2 ;  /* 0x000000002b2b7211 */ /* 0x080fe400010f0eff */
[----:B------:R-:W-:Y:S02]  /*2a680*/  LEA.HI.X.SX32 R45, R45, R0, 0x1, P3 ;  /* 0x000000002d2d7211 */ /* 0x000fe400018f0eff */
[-C--:B------:R-:W-:Y:S02]  /*2a690*/  LEA R46, P1, R47, R158.reuse, 0x1 ;  /* 0x0000009e2f2e7211 */ /* 0x080fe400078208ff */
[----:B------:R-:W-:-:S02]  /*2a6a0*/  LEA R48, P2, R49, R158, 0x1 ;  /* 0x0000009e31307211 */ /* 0x000fc400078408ff */
[----:B------:R-:W-:Y:S02]  /*2a6b0*/  LEA R50, P3, R51, R158, 0x1 ;  /* 0x0000009e33327211 */ /* 0x000fe400078608ff */
[C---:B------:R-:W-:Y:S02]  /*2a6c0*/  LEA R137, R152.reuse, R135, 0x1 ;  /* 0x0000008798897211 */ /* 0x040fe400078e08ff */
[-C--:B------:R-:W-:Y:S02]  /*2a6d0*/  LEA.HI.X.SX32 R47, R47, R0.reuse, 0x1, P1 ;  /* 0x000000002f2f7211 */ /* 0x080fe400008f0eff */
[-C--:B------:R-:W-:Y:S01]  /*2a6e0*/  LEA.HI.X.SX32 R49, R49, R0.reuse, 0x1, P2 ;  /* 0x0000000031317211 */ /* 0x080fe200010f0eff */
[----:B------:R-:W-:Y:S01]  /*2a6f0*/  IMAD R139, R152, 0x2, R137 ;  /* 0x00000002988b7824 */ /* 0x000fe200078e0289 */
[----:B------:R-:W-:Y:S02]  /*2a700*/  LEA.HI.X.SX32 R51, R51, R0, 0x1, P3 ;  /* 0x0000000033337211 */ /* 0x000fe400018f0eff */
[----:B------:R-:W-:-:S02]  /*2a710*/  LEA R52, P1, R53, R158, 0x1 ;  /* 0x0000009e35347211 */ /* 0x000fc400078208ff */
[-C--:B------:R-:W-:Y:S02]  /*2a720*/  LEA R54, P2, R55, R158.reuse, 0x1 ;  /* 0x0000009e37367211 */ /* 0x080fe400078408ff */
[----:B------:R-:W-:Y:S02]  /*2a730*/  LEA R56, P3, R57, R158, 0x1 ;  /* 0x0000009e39387211 */ /* 0x000fe400078608ff */
[-C--:B------:R-:W-:Y:S02]  /*2a740*/  LEA.HI.X.SX32 R53, R53, R0.reuse, 0x1, P1 ;  /* 0x0000000035357211 */ /* 0x080fe400008f0eff */
[-C--:B------:R-:W-:Y:S02]  /*2a750*/  LEA.HI.X.SX32 R55, R55, R0.reuse, 0x1, P2 ;  /* 0x0000000037377211 */ /* 0x080fe400010f0eff */
[----:B------:R-:W-:Y:S02]  /*2a760*/  LEA.HI.X.SX32 R57, R57, R0, 0x1, P3 ;  /* 0x0000000039397211 */ /* 0x000fe400018f0eff */
[----:B------:R-:W-:-:S02]  /*2a770*/  LEA R58, P1, R59, R158, 0x1 ;  /* 0x0000009e3b3a7211 */ /* 0x000fc400078208ff */
[-C--:B------:R-:W-:Y:S02]  /*2a780*/  LEA R60, P2, R61, R158.reuse, 0x1 ;  /* 0x0000009e3d3c7211 */ /* 0x080fe400078408ff */
[----:B------:R-:W-:Y:S02]  /*2a790*/  LEA R62, P3, R63, R158, 0x1 ;  /* 0x0000009e3f3e7211 */ /* 0x000fe400078608ff */
[----:B------:R-:W-:Y:S02]  /*2a7a0*/  LEA R141, R152, R139, 0x1 ;  /* 0x0000008b988d7211 */ /* 0x000fe400078e08ff */
[-C--:B------:R-:W-:Y:S02]  /*2a7b0*/  LEA.HI.X.SX32 R59, R59, R0.reuse, 0x1, P1 ;  /* 0x000000003b3b7211 */ /* 0x080fe400008f0eff */
[-C--:B------:R-:W-:Y:S02]  /*2a7c0*/  LEA.HI.X.SX32 R61, R61, R0.reuse, 0x1, P2 ;  /* 0x000000003d3d7211 */ /* 0x080fe400010f0eff */
[----:B------:R-:W-:-:S02]  /*2a7d0*/  LEA.HI.X.SX32 R63, R63, R0, 0x1, P3 ;  /* 0x000000003f3f7211 */ /* 0x000fc400018f0eff */
[C---:B------:R-:W-:Y:S02]  /*2a7e0*/  LEA R143, R152.reuse, R141, 0x1 ;  /* 0x0000008d988f7211 */ /* 0x040fe400078e08ff */
        /* <DEDUP_REMOVED lines=10> */
[-C--:B------:R-:W-:Y:S02]  /*2a890*/  LEA.HI.X.SX32 R111, R111, R0.reuse, 0x1, P1 ;  /* 0x000000006f6f7211 */ /* 0x080fe400008f0eff */
[----:B------:R-:W-:-:S02]  /*2a8a0*/  LEA.HI.X.SX32 R113, R113, R0, 0x1, P2 ;  /* 0x0000000071717211 */ /* 0x000fc400010f0eff */
[----:B------:R-:W-:Y:S02]  /*2a8b0*/  LEA.HI.X.SX32 R115, R115, R0, 0x1, P3 ;  /* 0x0000000073737211 */ /* 0x000fe400018f0eff */
[C---:B------:R-:W-:Y:S02]  /*2a8c0*/  LEA R147, R152.reuse, R145, 0x1 ;  /* 0x0000009198937211 */ /* 0x040fe400078e08ff */
[-C--:B------:R-:W-:Y:S02]  /*2a8d0*/  LEA R116, P1, R117, R158.reuse, 0x1 ;  /* 0x0000009e75747211 */ /* 0x080fe400078208ff */
[-C--:B------:R-:W-:Y:S02]  /*2a8e0*/  LEA R118, P2, R119, R158.reuse, 0x1 ;  /* 0x0000009e77767211 */ /* 0x080fe400078408ff */
[----:B------:R-:W-:Y:S02]  /*2a8f0*/  LEA R120, P3, R121, R158, 0x1 ;  /* 0x0000009e79787211 */ /* 0x000fe400078608ff */
[----:B------:R-:W-:-:S02]  /*2a900*/  LEA R149, R152, R147, 0x1 ;  /* 0x0000009398957211 */ /* 0x000fc400078e08ff */
[-C--:B------:R-:W-:Y:S02]  /*2a910*/  LEA.HI.X.SX32 R117, R117, R0.reuse, 0x1, P1 ;  /* 0x0000000075757211 */ /* 0x080fe400008f0eff */
[-C--:B------:R-:W-:Y:S02]  /*2a920*/  LEA.HI.X.SX32 R119, R119, R0.reuse, 0x1, P2 ;  /* 0x0000000077777211 */ /* 0x080fe400010f0eff */
[----:B------:R-:W-:Y:S02]  /*2a930*/  LEA.HI.X.SX32 R121, R121, R0, 0x1, P3 ;  /* 0x0000000079797211 */ /* 0x000fe400018f0eff */
[-C--:B------:R-:W-:Y:S02]  /*2a940*/  LEA R122, P1, R123, R158.reuse, 0x1 ;  /* 0x0000009e7b7a7211 */ /* 0x080fe400078208ff */
[-C--:B------:R-:W-:Y:S02]  /*2a950*/  LEA R124, P2, R125, R158.reuse, 0x1 ;  /* 0x0000009e7d7c7211 */ /* 0x080fe400078408ff */
[----:B------:R-:W-:Y:S01]  /*2a960*/  LEA R126, P3, R127, R158, 0x1 ;  /* 0x0000009e7f7e7211 */ /* 0x000fe200078608ff */
[----:B------:R-:W-:Y:S01]  /*2a970*/  IMAD R151, R152, 0x2, R149 ;  /* 0x0000000298977824 */ /* 0x000fe200078e0295 */
        /* <DEDUP_REMOVED lines=19> */
[----:B------:R-:W-:Y:S01]  /*2aab0*/  LEA R144, P3, R145, R158, 0x1 ;  /* 0x0000009e91907211 */ /* 0x000fe200078608ff */
[----:B------:R-:W-:Y:S01]  /*2aac0*/  IMAD R157, R152, 0x2, R155 ;  /* 0x00000002989d7824 */ /* 0x000fe200078e029b */
[-C--:B------:R-:W-:Y:S02]  /*2aad0*/  LEA.HI.X.SX32 R141, R141, R0.reuse, 0x1, P1 ;  /* 0x000000008d8d7211 */ /* 0x080fe400008f0eff */
[-C--:B------:R-:W-:Y:S02]  /*2aae0*/  LEA.HI.X.SX32 R143, R143, R0.reuse, 0x1, P2 ;  /* 0x000000008f8f7211 */ /* 0x080fe400010f0eff */
[----:B------:R-:W-:Y:S02]  /*2aaf0*/  LEA.HI.X.SX32 R145, R145, R0, 0x1, P3 ;  /* 0x0000000091917211 */ /* 0x000fe400018f0eff */
[-C--:B------:R-:W-:Y:S02]  /*2ab00*/  LEA R146, P1, R147, R158.reuse, 0x1 ;  /* 0x0000009e93927211 */ /* 0x080fe400078208ff */
[----:B------:R-:W-:-:S02]  /*2ab10*/  LEA R148, P2, R149, R158, 0x1 ;  /* 0x0000009e95947211 */ /* 0x000fc400078408ff */
[----:B------:R-:W-:Y:S02]  /*2ab20*/  LEA R150, P3, R151, R158, 0x1 ;  /* 0x0000009e97967211 */ /* 0x000fe400078608ff */
[----:B------:R-:W-:Y:S02]  /*2ab30*/  LEA R159, R152, R157, 0x1 ;  /* 0x0000009d989f7211 */ /* 0x000fe400078e08ff */
[-C--:B------:R-:W-:Y:S02]  /*2ab40*/  LEA.HI.X.SX32 R147, R147, R0.reuse, 0x1, P1 ;  /* 0x0000000093937211 */ /* 0x080fe400008f0eff */
[-C--:B------:R-:W-:Y:S02]  /*2ab50*/  LEA.HI.X.SX32 R149, R149, R0.reuse, 0x1, P2 ;  /* 0x0000000095957211 */ /* 0x080fe400010f0eff */
[----:B------:R-:W-:Y:S02]  /*2ab60*/  LEA.HI.X.SX32 R151, R151, R0, 0x1, P3 ;  /* 0x0000000097977211 */ /* 0x000fe400018f0eff */
[----:B------:R-:W-:-:S02]  /*2ab70*/  LEA R152, P1, R153, R158, 0x1 ;  /* 0x0000009e99987211 */ /* 0x000fc400078208ff */
[-C--:B------:R-:W-:Y:S02]  /*2ab80*/  LEA R154, P2, R155, R158.reuse, 0x1 ;  /* 0x0000009e9b9a7211 */ /* 0x080fe400078408ff */
[-C--:B------:R-:W-:Y:S02]  /*2ab90*/  LEA R156, P3, R157, R158.reuse, 0x1 ;  /* 0x0000009e9d9c7211 */ /* 0x080fe400078608ff */
[----:B------:R-:W-:Y:S02]  /*2aba0*/  LEA R158, P4, R159, R158, 0x1 ;  /* 0x0000009e9f9e7211 */ /* 0x000fe400078808ff */
[-C--:B------:R-:W-:Y:S02]  /*2abb0*/  LEA.HI.X.SX32 R153, R153, R0.reuse, 0x1, P1 ;  /* 0x0000000099997211 */ /* 0x080fe400008f0eff */
[-C--:B------:R-:W-:Y:S02]  /*2abc0*/  LEA.HI.X.SX32 R155, R155, R0.reuse, 0x1, P2 ;  /* 0x000000009b9b7211 */ /* 0x080fe400010f0eff */
[----:B------:R-:W-:-:S02]  /*2abd0*/  LEA.HI.X.SX32 R157, R157, R0, 0x1, P3 ;  /* 0x000000009d9d7211 */ /* 0x000fc400018f0eff */
[----:B------:R-:W-:Y:S01]  /*2abe0*/  LEA.HI.X.SX32 R159, R159, R0, 0x1, P4 ;  /* 0x000000009f9f7211 */ /* 0x000fe200020f0eff */
[----:B------:R-:W-:Y:S01]  /*2abf0*/  STG.E.U16 desc[UR8][R100.64], R6 ;  /* 0x0000000664007986 */ /* 0x000fe2000c101508 */
[----:B------:R-:W-:-:S05]  /*2ac00*/  PRMT R0, R6, 0x7632, R0 ;  /* 0x0000763206007816 */ /* 0x000fca0000000000 */
[----:B------:R0:W-:Y:S04]  /*2ac10*/  STG.E.U16 desc[UR8][R160.64], R0 ;  /* 0x00000000a0007986 */ /* 0x0001e8000c101508 */
[----:B0-----:R-:W3:Y:S01]  /*2ac20*/  LDL.LU R161, [R1+0x100] ;  /* 0x0001000001a17983 */ /* 0x001ee20000300800 */
[----:B--2---:R-:W-:-:S03]  /*2ac30*/  PRMT R6, R7, 0x7632, R6 ;  /* 0x0000763207067816 */ /* 0x004fc60000000006 */
[----:B------:R0:W-:Y:S04]  /*2ac40*/  STG.E.U16 desc[UR8][R162.64], R7 ;  /* 0x00000007a2007986 */ /* 0x0001e8000c101508 */
[----:B------:R1:W-:Y:S04]  /*2ac50*/  STG.E.U16 desc[UR8][R94.64], R6 ;  /* 0x000000065e007986 */ /* 0x0003e8000c101508 */
[----:B0-----:R-:W2:Y:S04]  /*2ac60*/  LDL.LU.64 R162, [R1+0x70] ;  /* 0x0000700001a27983 */ /* 0x001ea80000300a00 */
[----:B-1----:R-:W2:Y:S01]  /*2ac70*/  LDL.LU.64 R94, [R1+0x1030] ;  /* 0x00103000015e7983 */ /* 0x002ea20000300a00 */
[----:B------:R-:W-:-:S03]  /*2ac80*/  PRMT R0, R92, 0x7632, R0 ;  /* 0x000076325c007816 */ /* 0x000fc60000000000 */
[----:B---3--:R-:W0:Y:S04]  /*2ac90*/  LDS.128 R100, [R161] ;  /* 0x00000000a1647984 */ /* 0x008e280000000c00 */
[----:B--2---:R1:W-:Y:S04]  /*2aca0*/  STG.E.U16 desc[UR8][R94.64], R92 ;  /* 0x0000005c5e007986 */ /* 0x0043e8000c101508 */
[----:B-1----:R-:W2:Y:S01]  /*2acb0*/  LDL.LU.64 R94, [R1+0x1028] ;  /* 0x00102800015e7983 */ /* 0x002ea20000300a00 */
[----:B------:R-:W-:-:S03]  /*2acc0*/  PRMT R6, R93, 0x7632, R6 ;  /* 0x000076325d067816 */ /* 0x000fc60000000006 */
[----:B--2---:R1:W-:Y:S04]  /*2acd0*/  STG.E.U16 desc[UR8][R94.64], R0 ;  /* 0x000000005e007986 */ /* 0x0043e8000c101508 */
[----:B-1----:R-:W2:Y:S04]  /*2ace0*/  LDL.LU.64 R94, [R1+0x1020] ;  /* 0x00102000015e7983 */ /* 0x002ea80000300a00 */
[----:B--2---:R1:W-:Y:S04]  /*2acf0*/  STG.E.U16 desc[UR8][R94.64], R93 ;  /* 0x0000005d5e007986 */ /* 0x0043e8000c101508 */
[----:B------:R2:W-:Y:S04]  /*2ad00*/  STG.E.U16 desc[UR8][R96.64], R6 ;  /* 0x0000000660007986 */ /* 0x0005e8000c101508 */
[----:B-1----:R-:W3:Y:S04]  /*2ad10*/  LDL.LU.64 R94, [R1+0x1018] ;  /* 0x00101800015e7983 */ /* 0x002ee80000300a00 */
[----:B--2---:R-:W3:Y:S04]  /*2ad20*/  LDL.LU.64 R96, [R1+0x1010] ;  /* 0x0010100001607983 */ /* 0x004ee80000300a00 */
[----:B---3--:R1:W-:Y:S04]  /*2ad30*/  STG.E.U16 desc[UR8][R96.64], R94 ;  /* 0x0000005e60007986 */ /* 0x0083e8000c101508 */
[----:B-1----:R-:W2:Y:S01]  /*2ad40*/  LDL.LU.64 R96, [R1+0x1008] ;  /* 0x0010080001607983 */ /* 0x002ea20000300a00 */
[----:B------:R-:W-:-:S05]  /*2ad50*/  PRMT R0, R94, 0x7632, R0 ;  /* 0x000076325e007816 */ /* 0x000fca0000000000 */
[----:B--2---:R1:W-:Y:S04]  /*2ad60*/  STG.E.U16 desc[UR8][R96.64], R0 ;  /* 0x0000000060007986 */ /* 0x0043e8000c101508 */
[----:B-1----:R-:W2:Y:S01]  /*2ad70*/  LDL.LU.64 R96, [R1+0x1000] ;  /* 0x0010000001607983 */ /* 0x002ea20000300a00 */
[----:B------:R-:W-:-:S03]  /*2ad80*/  PRMT R6, R95, 0x7632, R6 ;  /* 0x000076325f067816 */ /* 0x000fc60000000006 */
[----:B--2---:R1:W-:Y:S04]  /*2ad90*/  STG.E.U16 desc[UR8][R96.64], R95 ;  /* 0x0000005f60007986 */ /* 0x0043e8000c101508 */
[----:B----4-:R2:W-:Y:S04]  /*2ada0*/  STG.E.U16 desc[UR8][R98.64], R6 ;  /* 0x0000000662007986 */ /* 0x0105e8000c101508 */
[----:B-1----:R-:W3:Y:S04]  /*2adb0*/  LDL.LU.64 R96, [R1+0xff8] ;  /* 0x000ff80001607983 */ /* 0x002ee80000300a00 */
[----:B------:R-:W4:Y:S04]  /*2adc0*/  LDL.LU.64 R94, [R1+0x78] ;  /* 0x00007800015e7983 */ /* 0x000f280000300a00 */
        /* <DEDUP_REMOVED lines=8> */
[----:B-----5:R2:W-:Y:S04]  /*2ae50*/  STG.E.U16 desc[UR8][R64.64], R6 ;  /* 0x0000000640007986 */ /* 0x0205e8000c101508 */
[----:B-1----:R-:W3:Y:S04]  /*2ae60*/  LDL.LU.64 R98, [R1+0xfd8] ;  /* 0x000fd80001627983 */ /* 0x002ee80000300a00 */
[----:B------:R-:W5:Y:S04]  /*2ae70*/  LDL.LU.64 R96, [R1+0x80] ;  /* 0x0000800001607983 */ /* 0x000f680000300a00 */
[----:B--2---:R-:W2:Y:S01]  /*2ae80*/  LDL.LU.64 R64, [R1+0xfd0] ;  /* 0x000fd00001407983 */ /* 0x004ea20000300a00 */
[----:B---3--:R-:W-:-:S02]  /*2ae90*/  PRMT R0, R98, 0x7632, R0 ;  /* 0x0000763262007816 */ /* 0x008fc40000000000 */
[----:B------:R-:W-:Y:S01]  /*2aea0*/  PRMT R6, R99, 0x7632, R6 ;  /* 0x0000763263067816 */ /* 0x000fe20000000006 */
[----:B-----5:R-:W-:Y:S04]  /*2aeb0*/  STG.E.U16 desc[UR8][R96.64], R98 ;  /* 0x0000006260007986 */ /* 0x020fe8000c101508 */
[----:B----4-:R0:W-:Y:S04]  /*2aec0*/  STG.E.U16 desc[UR8][R94.64], R0 ;  /* 0x000000005e007986 */ /* 0x0101e8000c101508 */
[----:B------:R-:W-:Y:S04]  /*2aed0*/  STG.E.U16 desc[UR8][R162.64], R99 ;  /* 0x00000063a2007986 */ /* 0x000fe8000c101508 */
[----:B--2---:R1:W-:Y:S01]  /*2aee0*/  STG.E.U16 desc[UR8][R64.64], R6 ;  /* 0x0000000640007986 */ /* 0x0043e2000c101508 */
[----:B0-----:R-:W-:-:S03]  /*2aef0*/  PRMT R0, R100, 0x7632, R0 ;  /* 0x0000763264007816 */ /* 0x001fc60000000000 */
[----:B------:R0:W-:Y:S04]  /*2af00*/  STG.E.U16 desc[UR8][R66.64], R100 ;  /* 0x0000006442007986 */ /* 0x0001e8000c101508 */
[----:B------:R2:W-:Y:S04]  /*2af10*/  STG.E.U16 desc[UR8][R68.64], R0 ;  /* 0x0000000044007986 */ /* 0x0005e8000c101508 */
[----:B-1----:R-:W3:Y:S04]  /*2af20*/  LDL.LU.64 R64, [R1+0xfc8] ;  /* 0x000fc80001407983 */ /* 0x002ee80000300a00 */
[----:B0-----:R-:W4:Y:S04]  /*2af30*/  LDL.LU.64 R66, [R1+0xfc0] ;  /* 0x000fc00001427983 */ /* 0x001f280000300a00 */
[----:B--2---:R-:W2:Y:S04]  /*2af40*/  LDL.LU.64 R68, [R1+0xfb8] ;  /* 0x000fb80001447983 */ /* 0x004ea80000300a00 */
[----:B------:R0:W-:Y:S01]  /*2af50*/  STG.E.U16 desc[UR8][R88.64], R101 ;  /* 0x0000006558007986 */ /* 0x0001e2000c101508 */
[----:B------:R-:W-:-:S03]  /*2af60*/  PRMT R6, R101, 0x7632, R6 ;  /* 0x0000763265067816 */ /* 0x000fc60000000006 */
[----:B0-----:R-:W5:Y:S01]  /*2af70*/  LDL.LU.64 R88, [R1+0xfb0] ;  /* 0x000fb00001587983 */ /* 0x001f620000300a00 */
[----:B------:R-:W-:-:S03]  /*2af80*/  PRMT R0, R102, 0x7632, R0 ;  /* 0x0000763266007816 */ /* 0x000fc60000000000 */
[----:B------:R0:W-:Y:S04]  /*2af90*/  STG.E.U16 desc[UR8][R70.64], R6 ;  /* 0x0000000646007986 */ /* 0x0001e8000c101508 */
[----:B------:R1:W-:Y:S04]  /*2afa0*/  STG.E.U16 desc[UR8][R72.64], R102 ;  /* 0x0000006648007986 */ /* 0x0003e8000c101508 */
[----:B------:R1:W-:Y:S04]  /*2afb0*/  STG.E.U16 desc[UR8][R74.64], R0 ;  /* 0x000000004a007986 */ /* 0x0003e8000c101508 */
[----:B0-----:R-:W2:Y:S04]  /*2afc0*/  LDL.LU.64 R70, [R1+0xfa8] ;  /* 0x000fa80001467983 */ /* 0x001ea80000300a00 */
[----:B-1----:R-:W2:Y:S04]  /*2afd0*/  LDL.LU.64 R72, [R1+0xfa0] ;  /* 0x000fa00001487983 */ /* 0x002ea80000300a00 */
[----:B------:R-:W2:Y:S04]  /*2afe0*/  LDL.LU.64 R74, [R1+0xf98] ;  /* 0x000f9800014a7983 */ /* 0x000ea80000300a00 */
[----:B------:R0:W-:Y:S04]  /*2aff0*/  STG.E.U16 desc[UR8][R90.64], R103 ;  /* 0x000000675a007986 */ /* 0x0001e8000c101508 */
[----:B0-----:R-:W2:Y:S01]  /*2b000*/  LDL.LU.64 R90, [R1+0xf90] ;  /* 0x000f9000015a7983 */ /* 0x001ea20000300a00 */
[----:B------:R-:W-:-:S05]  /*2b010*/  PRMT R0, R103, 0x7632, R0 ;  /* 0x0000763267007816 */ /* 0x000fca0000000000 */
[----:B------:R0:W-:Y:S04]  /*2b020*/  STG.E.U16 desc[UR8][R76.64], R0 ;  /* 0x000000004c007986 */ /* 0x0001e8000c101508 */
[----:B0-----:R-:W3:Y:S01]  /*2b030*/  LDL.LU.64 R76, [R1+0xf88] ;  /* 0x000f8800014c7983 */ /* 0x001ee20000300a00 */
[----:B-----5:R-:W-:-:S03]  /*2b040*/  PRMT R6, R88, 0x7632, R6 ;  /* 0x0000763258067816 */ /* 0x020fc60000000006 */
[----:B------:R0:W-:Y:S01]  /*2b050*/  STG.E.U16 desc[UR8][R78.64], R88 ;  /* 0x000000584e007986 */ /* 0x0001e2000c101508 */
[----:B------:R-:W-:-:S03]  /*2b060*/  PRMT R7, R89, 0x7632, R7 ;  /* 0x0000763259077816 */ /* 0x000fc60000000007 */
[----:B------:R1:W-:Y:S04]  /*2b070*/  STG.E.U16 desc[UR8][R84.64], R6 ;  /* 0x0000000654007986 */ /* 0x0003e8000c101508 */
[----:B------:R5:W-:Y:S04]  /*2b080*/  STG.E.U16 desc[UR8][R80.64], R89 ;  /* 0x0000005950007986 */ /* 0x000be8000c101508 */
[----:B0-----:R-:W4:Y:S04]  /*2b090*/  LDL.LU.64 R78, [R1+0xf80] ;  /* 0x000f8000014e7983 */ /* 0x001f280000300a00 */
[----:B-1----:R-:W4:Y:S04]  /*2b0a0*/  LDL.LU.64 R84, [R1+0xf78] ;  /* 0x000f780001547983 */ /* 0x002f280000300a00 */
[----:B-----5:R-:W5:Y:S04]  /*2b0b0*/  LDL.LU.64 R80, [R1+0xf70] ;  /* 0x000f700001507983 */ /* 0x020f680000300a00 */
[----:B------:R0:W-:Y:S04]  /*2b0c0*/  STG.E.U16 desc[UR8][R86.64], R7 ;  /* 0x0000000756007986 */ /* 0x0001e8000c101508 */
[----:B0-----:R-:W5:Y:S04]  /*2b0d0*/  LDL.LU.64 R86, [R1+0xf68] ;  /* 0x000f680001567983 */ /* 0x001f680000300a00 */
[----:B--2---:R0:W-:Y:S04]  /*2b0e0*/  STG.E.U16 desc[UR8][R82.64], R90 ;  /* 0x0000005a52007986 */ /* 0x0041e8000c101508 */
[----:B0-----:R-:W2:Y:S01]  /*2b0f0*/  LDL.LU.64 R82, [R1+0xf60] ;  /* 0x000f600001527983 */ /* 0x001ea20000300a00 */
[----:B------:R-:W-:-:S02]  /*2b100*/  PRMT R92, R90, 0x7632, R92 ;  /* 0x000076325a5c7816 */ /* 0x000fc4000000005c */
[----:B------:R-:W-:Y:S01]  /*2b110*/  PRMT R93, R91, 0x7632, R93 ;  /* 0x000076325b5d7816 */ /* 0x000fe2000000005d */
[----:B------:R-:W2:Y:S04]  /*2b120*/  LDL.LU R160, [R1+0x104] ;  /* 0x0001040001a07983 */ /* 0x000ea80000300800 */
[----:B------:R-:W-:Y:S04]  /*2b130*/  STG.E.U16 desc[UR8][R164.64], R92 ;  /* 0x0000005ca4007986 */ /* 0x000fe8000c101508 */
[----:B------:R-:W-:Y:S04]  /*2b140*/  STG.E.U16 desc[UR8][R2.64], R91 ;  /* 0x0000005b02007986 */ /* 0x000fe8000c101508 */
[----:B------:R-:W-:Y:S04]  /*2b150*/  STG.E.U16 desc[UR8][R4.64], R93 ;  /* 0x0000005d04007986 */ /* 0x000fe8000c101508 */
[----:B------:R0:W1:Y:S04]  /*2b160*/  LDS.128 R4, [R161+0x800] ;  /* 0x00080000a1047984 */ /* 0x0000680000000c00 */
[----:B0-----:R-:W2:Y:S01]  /*2b170*/  LDL.LU R161, [R1+0xfc] ;  /* 0x0000fc0001a17983 */ /* 0x001ea20000300800 */
[----:B---3--:R-:W-:Y:S01]  /*2b180*/  PRMT R2, R65, 0x7632, R2 ;  /* 0x0000763241027816 */ /* 0x008fe20000000002 */
[----:B------:R-:W0:Y:S01]  /*2b190*/  S2R R162, SR_TID.X ;  /* 0x0000000000a27919 */ /* 0x000e220000002100 */
[----:B----4-:R-:W-:Y:S01]  /*2b1a0*/  PRMT R0, R84, 0x7632, R0 ;  /* 0x0000763254007816 */ /* 0x010fe20000000000 */
[----:B------:R5:W-:Y:S01]  /*2b1b0*/  STG.E.U16 desc[UR8][R8.64], R84 ;  /* 0x0000005408007986 */ /* 0x000be2000c101508 */
[----:B------:R-:W-:-:S03]  /*2b1c0*/  PRMT R3, R85, 0x7632, R3 ;  /* 0x0000763255037816 */ /* 0x000fc60000000003 */
[----:B------:R3:W-:Y:S04]  /*2b1d0*/  STG.E.U16 desc[UR8][R10.64], R0 ;  /* 0x000000000a007986 */ /* 0x0007e8000c101508 */
[----:B------:R4:W-:Y:S04]  /*2b1e0*/  STG.E.U16 desc[UR8][R12.64], R85 ;  /* 0x000000550c007986 */ /* 0x0009e8000c101508 */
[----:B------:R0:W-:Y:S01]  /*2b1f0*/  STG.E.U16 desc[UR8][R14.64], R3 ;  /* 0x000000030e007986 */ /* 0x0001e2000c101508 */
[----:B-----5:R-:W-:Y:S02]  /*2b200*/  PRMT R9, R86, 0x7632, R9 ;  /* 0x0000763256097816 */ /* 0x020fe40000000009 */
[----:B---3--:R-:W-:Y:S01]  /*2b210*/  PRMT R11, R87, 0x7632, R11 ;  /* 0x00007632570b7816 */ /* 0x008fe2000000000b */
[----:B------:R2:W-:Y:S01]  /*2b220*/  STG.E.U16 desc[UR8][R16.64], R86 ;  /* 0x0000005610007986 */ /* 0x0005e2000c101508 */
[----:B----4-:R-:W-:-:S02]  /*2b230*/  PRMT R13, R80, 0x7632, R13 ;  /* 0x00007632500d7816 */ /* 0x010fc4000000000d */
[----:B0-----:R-:W-:Y:S01]  /*2b240*/  PRMT R15, R81, 0x7632, R15 ;  /* 0x00007632510f7816 */ /* 0x001fe2000000000f */
[----:B------:R0:W-:Y:S04]  /*2b250*/  STG.E.U16 desc[UR8][R18.64], R9 ;  /* 0x0000000912007986 */ /* 0x0001e8000c101508 */
[----:B------:R3:W-:Y:S04]  /*2b260*/  STG.E.U16 desc[UR8][R20.64], R87 ;  /* 0x0000005714007986 */ /* 0x0007e8000c101508 */
[----:B------:R4:W-:Y:S01]  /*2b270*/  STG.E.U16 desc[UR8][R22.64], R11 ;  /* 0x0000000b16007986 */ /* 0x0009e2000c101508 */
[----:B--2---:R-:W-:-:S03]  /*2b280*/  PRMT R17, R82, 0x7632, R17 ;  /* 0x0000763252117816 */ /* 0x004fc60000000011 */
[----:B------:R2:W-:Y:S01]  /*2b290*/  STG.E.U16 desc[UR8][R24.64], R80 ;  /* 0x0000005018007986 */ /* 0x0005e2000c101508 */
[----:B0-----:R-:W-:-:S03]  /*2b2a0*/  PRMT R19, R83, 0x7632, R19 ;  /* 0x0000763253137816 */ /* 0x001fc60000000013 */
[----:B------:R0:W-:Y:S01]  /*2b2b0*/  STG.E.U16 desc[UR8][R26.64], R13 ;  /* 0x0000000d1a007986 */ /* 0x0001e2000c101508 */
[----:B---3--:R-:W-:-:S03]  /*2b2c0*/  PRMT R21, R76, 0x7632, R21 ;  /* 0x000076324c157816 */ /* 0x008fc60000000015 */
[----:B------:R3:W-:Y:S01]  /*2b2d0*/  STG.E.U16 desc[UR8][R28.64], R81 ;  /* 0x000000511c007986 */ /* 0x0007e2000c101508 */
[----:B----4-:R-:W-:Y:S01]  /*2b2e0*/  PRMT R23, R77, 0x7632, R23 ;  /* 0x000076324d177816 */ /* 0x010fe20000000017 */
[----:B------:R-:W4:Y:S02]  /*2b2f0*/  LDC.64 R10, c[0x0][0x3a0] ;  /* 0x0000e800ff0a7b82 */ /* 0x000f240000000a00 */
[----:B------:R5:W-:Y:S04]  /*2b300*/  STG.E.U16 desc[UR8][R30.64], R15 ;  /* 0x0000000f1e007986 */ /* 0x000be8000c101508 */
[----:B------:R-:W-:Y:S01]  /*2b310*/  STG.E.U16 desc[UR8][R32.64], R82 ;  /* 0x0000005220007986 */ /* 0x000fe2000c101508 */
[----:B--2---:R-:W-:-:S03]  /*2b320*/  PRMT R25, R78, 0x7632, R25 ;  /* 0x000076324e197816 */ /* 0x004fc60000000019 */
[----:B------:R-:W-:Y:S04]  /*2b330*/  STG.E.U16 desc[UR8][R34.64], R17 ;  /* 0x0000001122007986 */ /* 0x000fe8000c101508 */
[----:B------:R-:W-:Y:S01]  /*2b340*/  STG.E.U16 desc[UR8][R36.64], R83 ;  /* 0x0000005324007986 */ /* 0x000fe2000c101508 */
[----:B0-----:R-:W-:-:S03]  /*2b350*/  PRMT R27, R79, 0x7632, R27 ;  /* 0x000076324f1b7816 */ /* 0x001fc6000000001b */
[----:B------:R-:W-:Y:S04]  /*2b360*/  STG.E.U16 desc[UR8][R38.64], R19 ;  /* 0x0000001326007986 */ /* 0x000fe8000c101508 */
[----:B------:R-:W-:Y:S01]  /*2b370*/  STG.E.U16 desc[UR8][R40.64], R76 ;  /* 0x0000004c28007986 */ /* 0x000fe2000c101508 */
[----:B---3--:R-:W-:-:S03]  /*2b380*/  PRMT R29, R72, 0x7632, R29 ;  /* 0x00007632481d7816 */ /* 0x008fc6000000001d */
[----:B------:R-:W-:Y:S04]  /*2b390*/  STG.E.U16 desc[UR8][R42.64], R21 ;  /* 0x000000152a007986 */ /* 0x000fe8000c101508 */
[----:B------:R-:W-:Y:S01]  /*2b3a0*/  STG.E.U16 desc[UR8][R44.64], R77 ;  /* 0x0000004d2c007986 */ /* 0x000fe2000c101508 */
[----:B-----5:R-:W-:-:S03]  /*2b3b0*/  PRMT R31, R73, 0x7632, R31 ;  /* 0x00007632491f7816 */ /* 0x020fc6000000001f */
[----:B------:R-:W-:Y:S04]  /*2b3c0*/  STG.E.U16 desc[UR8][R46.64], R23 ;  /* 0x000000172e007986 */ /* 0x000fe8000c101508 */
[----:B------:R-:W-:Y:S04]  /*2b3d0*/  STG.E.U16 desc[UR8][R48.64], R78 ;  /* 0x0000004e30007986 */ /* 0x000fe8000c101508 */
[----:B------:R-:W-:Y:S04]  /*2b3e0*/  STG.E.U16 desc[UR8][R50.64], R25 ;  /* 0x0000001932007986 */ /* 0x000fe8000c101508 */
[----:B------:R0:W-:Y:S04]  /*2b3f0*/  STG.E.U16 desc[UR8][R52.64], R79 ;  /* 0x0000004f34007986 */ /* 0x0001e8000c101508 */
[----:B------:R2:W-:Y:S04]  /*2b400*/  STG.E.U16 desc[UR8][R54.64], R27 ;  /* 0x0000001b36007986 */ /* 0x0005e8000c101508 */
[----:B------:R3:W-:Y:S01]  /*2b410*/  STG.E.U16 desc[UR8][R56.64], R72 ;  /* 0x0000004838007986 */ /* 0x0007e2000c101508 */
[----:B0-----:R-:W-:-:S03]  /*2b420*/  PRMT R53, R74, 0x7632, R53 ;  /* 0x000076324a357816 */ /* 0x001fc60000000035 */
[----:B------:R0:W-:Y:S01]  /*2b430*/  STG.E.U16 desc[UR8][R58.64], R29 ;  /* 0x0000001d3a007986 */ /* 0x0001e2000c101508 */
[----:B--2---:R-:W-:-:S03]  /*2b440*/  PRMT R55, R75, 0x7632, R55 ;  /* 0x000076324b377816 */ /* 0x004fc60000000037 */
[----:B------:R2:W-:Y:S01]  /*2b450*/  STG.E.U16 desc[UR8][R60.64], R73 ;  /* 0x000000493c007986 */ /* 0x0005e2000c101508 */
[----:B---3--:R-:W-:-:S03]  /*2b460*/  PRMT R57, R68, 0x7632, R57 ;  /* 0x0000763244397816 */ /* 0x008fc60000000039 */
[----:B------:R3:W-:Y:S04]  /*2b470*/  STG.E.U16 desc[UR8][R62.64], R31 ;  /* 0x0000001f3e007986 */ /* 0x0007e8000c101508 */
[----:B------:R-:W-:Y:S01]  /*2b480*/  STG.E.U16 desc[UR8][R104.64], R74 ;  /* 0x0000004a68007986 */ /* 0x000fe2000c101508 */
[----:B0-----:R-:W-:-:S03]  /*2b490*/  PRMT R59, R69, 0x7632, R59 ;  /* 0x00007632453b7816 */ /* 0x001fc6000000003b */
[----:B------:R-:W-:Y:S01]  /*2b4a0*/  STG.E.U16 desc[UR8][R106.64], R53 ;  /* 0x000000356a007986 */ /* 0x000fe2000c101508 */
[----:B--2---:R-:W-:-:S03]  /*2b4b0*/  PRMT R61, R70, 0x7632, R61 ;  /* 0x00007632463d7816 */ /* 0x004fc6000000003d */
[----:B------:R-:W-:Y:S01]  /*2b4c0*/  STG.E.U16 desc[UR8][R108.64], R75 ;  /* 0x0000004b6c007986 */ /* 0x000fe2000c101508 */
[----:B---3--:R-:W-:-:S03]  /*2b4d0*/  PRMT R63, R71, 0x7632, R63 ;  /* 0x00007632473f7816 */ /* 0x008fc6000000003f */
[----:B------:R-:W-:Y:S04]  /*2b4e0*/  STG.E.U16 desc[UR8][R110.64], R55 ;  /* 0x000000376e007986 */ /* 0x000fe8000c101508 */
[----:B------:R-:W-:Y:S01]  /*2b4f0*/  STG.E.U16 desc[UR8][R112.64], R68 ;  /* 0x0000004470007986 */ /* 0x000fe2000c101508 */
[----:B------:R-:W-:-:S03]  /*2b500*/  PRMT R0, R64, 0x7632, R0 ;  /* 0x0000763240007816 */ /* 0x000fc60000000000 */
[----:B------:R-:W-:Y:S04]  /*2b510*/  STG.E.U16 desc[UR8][R114.64], R57 ;  /* 0x0000003972007986 */ /* 0x000fe8000c101508 */
[----:B------:R0:W-:Y:S04]  /*2b520*/  STG.E.U16 desc[UR8][R116.64], R69 ;  /* 0x0000004574007986 */ /* 0x0001e8000c101508 */
[----:B------:R-:W-:Y:S04]  /*2b530*/  STG.E.U16 desc[UR8][R118.64], R59 ;  /* 0x0000003b76007986 */ /* 0x000fe8000c101508 */
[----:B------:R-:W-:Y:S04]  /*2b540*/  STG.E.U16 desc[UR8][R120.64], R70 ;  /* 0x0000004678007986 */ /* 0x000fe8000c101508 */
[----:B------:R-:W-:Y:S01]  /*2b550*/  STG.E.U16 desc[UR8][R122.64], R61 ;  /* 0x0000003d7a007986 */ /* 0x000fe2000c101508 */
[----:B0-----:R-:W-:-:S03]  /*2b560*/  PRMT R69, R66, 0x7632, R69 ;  /* 0x0000763242457816 */ /* 0x001fc60000000045 */
[----:B------:R0:W-:Y:S04]  /*2b570*/  STG.E.U16 desc[UR8][R124.64], R71 ;  /* 0x000000477c007986 */ /* 0x0001e8000c101508 */
[----:B------:R-:W-:Y:S04]  /*2b580*/  STG.E.U16 desc[UR8][R126.64], R63 ;  /* 0x0000003f7e007986 */ /* 0x000fe8000c101508 */
[----:B------:R-:W-:Y:S01]  /*2b590*/  STG.E.U16 desc[UR8][R128.64], R64 ;  /* 0x0000004080007986 */ /* 0x000fe2000c101508 */
[----:B-1----:R-:W-:-:S03]  /*2b5a0*/  PRMT R73, R4, 0x7632, R73 ;  /* 0x0000763204497816 */ /* 0x002fc60000000049 */
[----:B------:R1:W-:Y:S01]  /*2b5b0*/  STG.E.U16 desc[UR8][R130.64], R0 ;  /* 0x0000000082007986 */ /* 0x0003e2000c101508 */
[----:B0-----:R-:W-:-:S03]  /*2b5c0*/  PRMT R71, R67, 0x7632, R71 ;  /* 0x0000763243477816 */ /* 0x001fc60000000047 */
[----:B------:R-:W-:Y:S01]  /*2b5d0*/  STG.E.U16 desc[UR8][R132.64], R65 ;  /* 0x0000004184007986 */ /* 0x000fe2000c101508 */
[----:B------:R-:W-:-:S03]  /*2b5e0*/  PRMT R75, R5, 0x7632, R75 ;  /* 0x00007632054b7816 */ /* 0x000fc6000000004b */
[----:B------:R-:W-:Y:S04]  /*2b5f0*/  STG.E.U16 desc[UR8][R134.64], R2 ;  /* 0x0000000286007986 */ /* 0x000fe8000c101508 */
[----:B------:R-:W-:Y:S01]  /*2b600*/  STG.E.U16 desc[UR8][R136.64], R66 ;  /* 0x0000004288007986 */ /* 0x000fe2000c101508 */
[----:B------:R-:W-:-:S03]  /*2b610*/  PRMT R77, R6, 0x7632, R77 ;  /* 0x00007632064d7816 */ /* 0x000fc6000000004d */
[----:B------:R-:W-:Y:S04]  /*2b620*/  STG.E.U16 desc[UR8][R138.64], R69 ;  /* 0x000000458a007986 */ /* 0x000fe8000c101508 */
[----:B------:R-:W-:Y:S01]  /*2b630*/  STG.E.U16 desc[UR8][R140.64], R67 ;  /* 0x000000438c007986 */ /* 0x000fe2000c101508 */
[----:B------:R-:W-:-:S03]  /*2b640*/  PRMT R79, R7, 0x7632, R79 ;  /* 0x00007632074f7816 */ /* 0x000fc6000000004f */
[----:B------:R-:W-:Y:S04]  /*2b650*/  STG.E.U16 desc[UR8][R142.64], R71 ;  /* 0x000000478e007986 */ /* 0x000fe8000c101508 */
[----:B------:R-:W-:Y:S04]  /*2b660*/  STG.E.U16 desc[UR8][R144.64], R4 ;  /* 0x0000000490007986 */ /* 0x000fe8000c101508 */
[----:B------:R-:W-:Y:S01]  /*2b670*/  STG.E.U16 desc[UR8][R146.64], R73 ;  /* 0x0000004992007986 */ /* 0x000fe2000c101508 */
[----:B------:R-:W0:Y:S03]  /*2b680*/  S2R R3, SR_TID.X ;  /* 0x0000000000037919 */ /* 0x000e260000002100 */
[----:B------:R-:W-:Y:S04]  /*2b690*/  STG.E.U16 desc[UR8][R148.64], R5 ;  /* 0x0000000594007986 */ /* 0x000fe8000c101508 */
[----:B------:R-:W-:Y:S04]  /*2b6a0*/  STG.E.U16 desc[UR8][R150.64], R75 ;  /* 0x0000004b96007986 */ /* 0x000fe8000c101508 */
[----:B------:R-:W-:Y:S04]  /*2b6b0*/  STG.E.U16 desc[UR8][R152.64], R6 ;  /* 0x0000000698007986 */ /* 0x000fe8000c101508 */
[----:B------:R-:W-:Y:S04]  /*2b6c0*/  STG.E.U16 desc[UR8][R154.64], R77 ;  /* 0x0000004d9a007986 */ /* 0x000fe8000c101508 */
[----:B------:R-:W-:Y:S04]  /*2b6d0*/  STG.E.U16 desc[UR8][R156.64], R7 ;  /* 0x000000079c007986 */ /* 0x000fe8000c101508 */
[----:B------:R-:W-:Y:S01]  /*2b6e0*/  STG.E.U16 desc[UR8][R158.64], R79 ;  /* 0x0000004f9e007986 */ /* 0x000fe2000c101508 */
[----:B------:R-:W-:Y:S01]  /*2b6f0*/  BAR.SYNC.DEFER_BLOCKING 0x0 ;  /* 0x0000000000007b1d */ /* 0x000fe20000010000 */
[----:B0-----:R-:W-:-:S04]  /*2b700*/  SHF.R.U32.HI R163, RZ, 0x2, R3 ;  /* 0x00000002ffa37819 */ /* 0x001fc80000011603 */
[----:B------:R-:W-:-:S04]  /*2b710*/  LOP3.LUT R163, R163, 0x18, RZ, 0xc0, !PT ;  /* 0x00000018a3a37812 */ /* 0x000fc800078ec0ff */
[----:B------:R-:W-:Y:S01]  /*2b720*/  LOP3.LUT R163, R163, 0x1f, R3, 0xf8, !PT ;  /* 0x0000001fa3a37812 */ /* 0x000fe200078ef803 */
[----:B------:R0:W-:Y:S03]  /*2b730*/  STSM.16.M88 [R160], R161 ;  /* 0x000000a1a0007844 */ /* 0x0001e60000000000 */
[----:B-1----:R-:W-:Y:S02]  /*2b740*/  SHF.L.U32 R0, R163, 0x4, RZ ;  /* 0x00000004a3007819 */ /* 0x002fe400000006ff */
[----:B------:R-:W1:Y:S01]  /*2b750*/  S2R R163, SR_CTAID.Y ;  /* 0x0000000000a37919 */ /* 0x000e620000002600 */
[----:B0-----:R-:W0:Y:S01]  /*2b760*/  S2R R161, SR_CTAID.X ;  /* 0x0000000000a17919 */ /* 0x001e220000002500 */
[----:B------:R-:W-:Y:S02]  /*2b770*/  LOP3.LUT R8, R0, 0xf0, RZ, 0xc0, !PT ;  /* 0x000000f000087812 */ /* 0x000fe400078ec0ff */
[----:B------:R-:W1:Y:S08]  /*2b780*/  LDC R0, c[0x0][0x3ec] ;  /* 0x0000fb00ff007b82 */ /* 0x000e700000000800 */
[----:B------:R-:W-:Y:S01]  /*2b790*/  BAR.SYNC.DEFER_BLOCKING 0x0 ;  /* 0x0000000000007b1d */ /* 0x000fe20000010000 */
[----:B------:R-:W-:-:S05]  /*2b7a0*/  LOP3.LUT R160, R162, 0x7f, RZ, 0xc0, !PT ;  /* 0x0000007fa2a07812 */ /* 0x000fca00078ec0ff */
[----:B------:R-:W2:Y:S01]  /*2b7b0*/  LDSM.16.M88 R5, [R8+UR4] ;  /* 0x000000040805783b */ /* 0x000ea20008000000 */
[----:B0-----:R-:W-:Y:S02]  /*2b7c0*/  IMAD.SHL.U32 R161, R161, 0x40, RZ ;  /* 0x00000040a1a17824 */ /* 0x001fe400078e00ff */
[----:B-1----:R-:W-:-:S03]  /*2b7d0*/  IMAD R0, R163, R0, RZ ;  /* 0x00000000a3007224 */ /* 0x002fc600078e02ff */
[----:B------:R-:W-:Y:S02]  /*2b7e0*/  LOP3.LUT R161, R161, 0x3f, R162, 0xf8, !PT ;  /* 0x0000003fa1a17812 */ /* 0x000fe400078ef8a2 */
[----:B------:R-:W-:Y:S02]  /*2b7f0*/  ISETP.GE.U32.AND P1, PT, R160, 0x40, PT ;  /* 0x00000040a000780c */ /* 0x000fe40003f26070 */
[C---:B------:R-:W-:Y:S02]  /*2b800*/  SHF.L.U32 R2, R161.reuse, 0x2, RZ ;  /* 0x00000002a1027819 */ /* 0x040fe400000006ff */
[----:B------:R-:W-:Y:S01]  /*2b810*/  SHF.L.U32 R3, R0, 0x2, RZ ;  /* 0x0000000200037819 */ /* 0x000fe200000006ff */
[----:B------:R-:W-:-:S03]  /*2b820*/  IMAD.HI R4, R161, 0x4, RZ ;  /* 0x00000004a1047827 */ /* 0x000fc600078e02ff */
[----:B----4-:R-:W-:Y:S01]  /*2b830*/  IADD3 R2, P2, P3, R2, R10, R3 ;  /* 0x0000000a02027210 */ /* 0x010fe20007b5e003 */
[----:B------:R-:W-:-:S05]  /*2b840*/  IMAD.HI R0, R0, 0x4, RZ ;  /* 0x0000000400007827 */ /* 0x000fca00078e02ff */
[----:B------:R-:W-:-:S05]  /*2b850*/  IADD3.X R3, PT, PT, R4, R11, R0, P2, P3 ;  /* 0x0000000b04037210 */ /* 0x000fca00017e6400 */
[----:B--2---:R0:W-:Y:S01]  /*2b860*/  @!P1 STG.E desc[UR8][R2.64], R5 ;  /* 0x0000000502009986 */ /* 0x0041e2000c101908 */
[----:B------:R-:W-:Y:S06]  /*2b870*/  BAR.SYNC.DEFER_BLOCKING 0x0 ;  /* 0x0000000000007b1d */ /* 0x000fec0000010000 */
[----:B------:R-:W-:Y:S05]  /*2b880*/  @P0 BRA `(.L_x_20) ;  /* 0x0000000000a00947 */ /* 0x000fea0003800000 */
[----:B0-----:R-:W0:Y:S01]  /*2b890*/  S2R R3, SR_CgaCtaId ;  /* 0x0000000000037919 */ /* 0x001e220000008800 */
[----:B------:R-:W-:Y:S01]  /*2b8a0*/  NOP ;  /* 0x0000000000007918 */ /* 0x000fe20000000000 */
[----:B------:R-:W-:Y:S01]  /*2b8b0*/  MOV R0, 0x50 ;  /* 0x0000005000007802 */ /* 0x000fe20000000f00 */
[----:B------:R-:W-:-:S03]  /*2b8c0*/  HFMA2 R7, -RZ, RZ, 0, 5.9604644775390625e-08 ;  /* 0x00000001ff077431 */ /* 0x000fc600000001ff */
[----:B0-----:R-:W-:Y:S01]  /*2b8d0*/  LEA R9, R3, R0, 0x18 ;  /* 0x0000000003097211 */ /* 0x001fe200078ec0ff */
[----:B------:R-:W-:Y:S01]  /*2b8e0*/  IMAD.U32 R0, RZ, RZ, UR5 ;  /* 0x00000005ff007e24 */ /* 0x000fe2000f8e00ff */
[----:B------:R-:W-:-:S03]  /*2b8f0*/  MOV R3, 0xffff ;  /* 0x0000ffff00037802 */ /* 0x000fc60000000f00 */
[----:B------:R-:W0:Y:S01]  /*2b900*/  LDS R5, [R9] ;  /* 0x0000000009057984 */ /* 0x000e220000000800 */
[----:B------:R-:W-:-:S04]  /*2b910*/  LOP3.LUT R0, R0, 0xffff, RZ, 0xc0, !PT ;  /* 0x0000ffff00007812 */ /* 0x000fc800078ec0ff */
[----:B------:R-:W-:-:S05]  /*2b920*/  SHF.R.U32.HI R0, RZ, 0x5, R0 ;  /* 0x00000005ff007819 */ /* 0x000fca0000011600 */
[----:B------:R-:W-:Y:S01]  /*2b930*/  VIADD R2, R0, 0x10 ;  /* 0x0000001000027836 */ /* 0x000fe20000000000 */
[----:B------:R-:W-:-:S04]  /*2b940*/  SHF.L.U32 R0, R3, R0, RZ ;  /* 0x0000000003007219 */ /* 0x000fc800000006ff */
[----:B------:R-:W-:-:S04]  /*2b950*/  SHF.L.U32 R3, R7, R2, RZ ;  /* 0x0000000207037219 */ /* 0x000fc800000006ff */
[----:B------:R-:W-:-:S04]  /*2b960*/  LOP3.LUT R0, R3, R0, RZ, 0xfc, !PT ;  /* 0x0000000003007212 */ /* 0x000fc800078efcff */
[C---:B------:R-:W-:Y:S02]  /*2b970*/  LOP3.LUT R2, R0.reuse, 0xffff, RZ, 0xc0, !PT ;  /* 0x0000ffff00027812 */ /* 0x040fe400078ec0ff */
[----:B0-----:R-:W-:-:S04]  /*2b980*/  LOP3.LUT R3, R0, 0xffff, R5, 0x80, !PT ;  /* 0x0000ffff00037812 */ /* 0x001fc800078e8005 */
[----:B------:R-:W-:-:S13]  /*2b990*/  ISETP.NE.AND P0, PT, R3, R2, PT ;  /* 0x000000020300720c */ /* 0x000fda0003f05270 */
[----:B------:R-:W-:Y:S05]  /*2b9a0*/  @P0 BRA `(.L_x_21) ;  /* 0x0000000000500947 */ /* 0x000fea0003800000 */
[----:B------:R-:W-:Y:S02]  /*2b9b0*/  SHF.R.U32.HI R5, RZ, 0x10, R5 ;  /* 0x00000010ff057819 */ /* 0x000fe40000011605 */
[----:B------:R-:W-:-:S04]  /*2b9c0*/  SHF.R.U32.HI R2, RZ, 0x10, R0 ;  /* 0x00000010ff027819 */ /* 0x000fc80000011600 */
[----:B------:R-:W-:-:S04]  /*2b9d0*/  LOP3.LUT R5, R5, R2, RZ, 0xc0, !PT ;  /* 0x0000000205057212 */ /* 0x000fc800078ec0ff */
[----:B------:R-:W-:-:S13]  /*2b9e0*/  ISETP.NE.AND P0, PT, R5, R2, PT ;  /* 0x000000020500720c */ /* 0x000fda0003f05270 */
[----:B------:R-:W-:Y:S05]  /*2b9f0*/  @P0 BRA `(.L_x_22) ;  /* 0x0000000000300947 */ /* 0x000fea0003800000 */
[----:B------:R-:W-:Y:S01]  /*2ba00*/  R2UR UR4, R0 ;  /* 0x00000000000472ca */ /* 0x000fe200000e0000 */
[----:B------:R-:W0:Y:S01]  /*2ba10*/  S2R R3, SR_LANEID ;  /* 0x0000000000037919 */ /* 0x000e220000000000 */
[----:B------:R-:W-:-:S06]  /*2ba20*/  VOTE.ANY R2, PT, PT ;  /* 0x0000000000027806 */ /* 0x000fcc00038e0100 */
[----:B------:R-:W0:Y:S05]  /*2ba30*/  FLO.U32 R2, R2 ;  /* 0x0000000200027300 */ /* 0x000e2a00000e0000 */
[----:B------:R-:W-:-:S06]  /*2ba40*/  ULOP3.LUT UR4, URZ, UR4, URZ, 0x33, !UPT ;  /* 0x00000004ff047292 */ /* 0x000fcc000f8e33ff */
[----:B------:R-:W-:-:S04]  /*2ba50*/  MOV R4, UR4 ;  /* 0x0000000400047c02 */ /* 0x000fc80008000f00 */
[----:B------:R-:W1:Y:S02]  /*2ba60*/  REDUX UR5, R4 ;  /* 0x00000000040573c4 */ /* 0x000e640000000000 */
[----:B------:R2:W-:Y:S01]  /*2ba70*/  UTCATOMSWS.AND URZ, UR4 ;  /* 0x0000000400ff79e3 */ /* 0x0005e20008000000 */
[----:B0-----:R-:W-:Y:S02]  /*2ba80*/  ISETP.EQ.U32.AND P0, PT, R2, R3, PT ;  /* 0x000000030200720c */ /* 0x001fe40003f02070 */
[----:B-1----:R-:W-:-:S11]  /*2ba90*/  MOV R0, UR5 ;  /* 0x0000000500007c02 */ /* 0x002fd60008000f00 */
[----:B------:R2:W-:Y:S01]  /*2baa0*/  @P0 ATOMS.AND RZ, [R9], R0 ;  /* 0x0000000009ff038c */ /* 0x0005e20002800000 */
[----:B------:R-:W-:Y:S05]  /*2bab0*/  BRA `(.L_x_20) ;  /* 0x0000000000147947 */ /* 0x000fea0003800000 */
.L_x_22:
[----:B------:R-:W-:-:S07]  /*2bac0*/  MOV R2, 0x2bae0 ;  /* 0x0002bae000027802 */ /* 0x000fce0000000f00 */
[----:B------:R-:W-:Y:S05]  /*2bad0*/  CALL.REL.NOINC `($__internal_0_$__cuda_sm10x_tcgen05_guardrail_trap_col_being_dealloced_not_returned_by_alloc) ;  /* 0x0000000000447944 */ /* 0x000fea0003c00000 */
[----:B------:R-:W-:Y:S05]  /*2bae0*/  BRA `(.L_x_20) ;  /* 0x0000000000087947 */ /* 0x000fea0003800000 */
.L_x_21:
[----:B------:R-:W-:-:S07]  /*2baf0*/  MOV R2, 0x2bb10 ;  /* 0x0002bb1000027802 */ /* 0x000fce0000000f00 */
[----:B------:R-:W-:Y:S05]  /*2bb00*/  CALL.REL.NOINC `($__internal_2_$__cuda_sm10x_tcgen05_guardrail_trap_unallocated_columns_being_dealloced) ;  /* 0x0000000000507944 */ /* 0x000fea0003c00000 */
.L_x_20:
[----:B------:R-:W-:Y:S01]  /*2bb10*/  NOP ;  /* 0x0000000000007918 */ /* 0x000fe20000000000 */
[----:B--2---:R-:W-:Y:S05]  /*2bb20*/  EXIT ;  /* 0x000000000000794d */ /* 0x004fea0003800000 */
.L_x_8:
[----:B------:R-:W1:Y:S02]  /*2bb30*/  SYNCS.PHASECHK.TRANS64.TRYWAIT P4, [UR4+0x10000], RZ ;  /* 0x010000ffff0075a7 */ /* 0x000e640008081104 */
[----:B-1----:R-:W-:Y:S05]  /*2bb40*/  @!P4 BRA `(.L_x_8) ;  /* 0xfffffffc00f8c947 */ /* 0x002fea000383ffff */
[----:B------:R-:W-:Y:S05]  /*2bb50*/  BRA `(.L_x_7) ;  /* 0xfffffdf8006c7947 */ /* 0x000fea000383ffff */
.L_x_14:
[----:B------:R-:W1:Y:S02]  /*2bb60*/  SYNCS.PHASECHK.TRANS64.TRYWAIT P4, [UR4+0x38010], RZ ;  /* 0x038010ffff0075a7 */ /* 0x000e640008081104 */
[----:B-1----:R-:W-:Y:S05]  /*2bb70*/  @!P4 BRA `(.L_x_14) ;  /* 0xfffffffc00f8c947 */ /* 0x002fea000383ffff */
[----:B------:R-:W-:Y:S05]  /*2bb80*/  BRA `(.L_x_23) ;  /* 0xffffff3400cc7947 */ /* 0x000fea000383ffff */
.L_x_15:
[----:B------:R-:W2:Y:S02]  /*2bb90*/  SYNCS.PHASECHK.TRANS64.TRYWAIT P3, [UR6], R123 ;  /* 0x0000007bff0075a7 */ /* 0x000ea40008061106 */
[----:B--2---:R-:W-:Y:S05]  /*2bba0*/  @!P3 BRA `(.L_x_15) ;  /* 0xfffffffc00f8b947 */ /* 0x004fea000383ffff */
[----:B------:R-:W-:Y:S05]  /*2bbb0*/  BRA `(.L_x_24) ;  /* 0xffffff5800bc7947 */ /* 0x000fea000383ffff */
.L_x_19:
[----:B------:R-:W1:Y:S02]  /*2bbc0*/  SYNCS.PHASECHK.TRANS64.TRYWAIT P2, [UR6], R141 ;  /* 0x0000008dff0075a7 */ /* 0x000e640008041106 */
[----:B-1----:R-:W-:Y:S05]  /*2bbd0*/  @!P2 BRA `(.L_x_19) ;  /* 0xfffffffc00f8a947 */ /* 0x002fea000383ffff */
[----:B------:R-:W-:Y:S05]  /*2bbe0*/  BRA `(.L_x_18) ;  /* 0xffffffac00ac7947 */ /* 0x000fea000383ffff */
        .weak           $__internal_0_$__cuda_sm10x_tcgen05_guardrail_trap_col_being_dealloced_not_returned_by_alloc
        .type           $__internal_0_$__cuda_sm10x_tcgen05_guardrail_trap_col_being_dealloced_not_returned_by_alloc,@function
        .size           $__internal_0_$__cuda_sm10x_tcgen05_guardrail_trap_col_being_dealloced_not_returned_by_alloc,($__internal_1_$__cuda_sm10x_tcgen05_guardrail_trap_phase_invalid_during_alloc - $__internal_0_$__cuda_sm10x_tcgen05_guardrail_trap_col_being_dealloced_not_returned_by_alloc)
$__internal_0_$__cuda_sm10x_tcgen05_guardrail_trap_col_being_dealloced_not_returned_by_alloc:
[----:B------:R-:W-:Y:S05]  /*2bbf0*/  BPT.TRAP 0x1 ;  /* 0x000000040000795c */ /* 0x000fea0000300000 */
[----:B------:R-:W-:-:S04]  /*2bc00*/  IMAD.MOV.U32 R3, RZ, RZ, 0x0 ;  /* 0x00000000ff037424 */ /* 0x000fc800078e00ff */
[----:B------:R-:W-:Y:S05]  /*2bc10*/  RET.REL.NODEC R2 `(attn_fwd) ;  /* 0xfffffd4002f87950 */ /* 0x000fea0003c3ffff */
        .weak           $__internal_1_$__cuda_sm10x_tcgen05_guardrail_trap_phase_invalid_during_alloc
        .type           $__internal_1_$__cuda_sm10x_tcgen05_guardrail_trap_phase_invalid_during_alloc,@function
        .size           $__internal_1_$__cuda_sm10x_tcgen05_guardrail_trap_phase_invalid_during_alloc,($__internal_2_$__cuda_sm10x_tcgen05_guardrail_trap_unallocated_columns_being_dealloced - $__internal_1_$__cuda_sm10x_tcgen05_guardrail_trap_phase_invalid_during_alloc)
$__internal_1_$__cuda_sm10x_tcgen05_guardrail_trap_phase_invalid_during_alloc:
[----:B------:R-:W-:Y:S05]  /*2bc20*/  BPT.TRAP 0x1 ;  /* 0x000000040000795c */ /* 0x000fea0000300000 */
[----:B------:R-:W-:-:S04]  /*2bc30*/  MOV R3, 0x0 ;  /* 0x0000000000037802 */ /* 0x000fc80000000f00 */
[----:B------:R-:W-:Y:S05]  /*2bc40*/  RET.REL.NODEC R2 `(attn_fwd) ;  /* 0xfffffd4002ec7950 */ /* 0x000fea0003c3ffff */
        .weak           $__internal_2_$__cuda_sm10x_tcgen05_guardrail_trap_unallocated_columns_being_dealloced
        .type           $__internal_2_$__cuda_sm10x_tcgen05_guardrail_trap_unallocated_columns_being_dealloced,@function
        .size           $__internal_2_$__cuda_sm10x_tcgen05_guardrail_trap_unallocated_columns_being_dealloced,(.L_x_28 - $__internal_2_$__cuda_sm10x_tcgen05_guardrail_trap_unallocated_columns_being_dealloced)
$__internal_2_$__cuda_sm10x_tcgen05_guardrail_trap_unallocated_columns_being_dealloced:
[----:B------:R-:W-:Y:S05]  /*2bc50*/  BPT.TRAP 0x1 ;  /* 0x000000040000795c */ /* 0x000fea0000300000 */
[----:B------:R-:W-:-:S04]  /*2bc60*/  HFMA2 R3, -RZ, RZ, 0, 0 ;  /* 0x00000000ff037431 */ /* 0x000fc800000001ff */
[----:B------:R-:W-:Y:S05]  /*2bc70*/  RET.REL.NODEC R2 `(attn_fwd) ;  /* 0xfffffd4002e07950 */ /* 0x000fea0003c3ffff */
.L_x_25:
[----:B------:R-:W-:-:S00]  /*2bc80*/  BRA `(.L_x_25) ;  /* 0xfffffffc00fc7947 */ /* 0x000fc0000383ffff */
[----:B------:R-:W-:-:S00]  /*2bc90*/  NOP ;  /* 0x0000000000007918 */ /* 0x000fc00000000000 */
        /* <DEDUP_REMOVED lines=14> */
.L_x_28:


//--------------------- .nv.global.init           --------------------------
	.section	.nv.global.init,"aw",@progbits
.nv.global.init:
	.type		_$_str,@object
	.size		_$_str,(.L_3 - _$_str)
_$_str:
        /*0000*/ 	.byte	0x5f, 0x5f, 0x43, 0x55, 0x44, 0x41, 0x5f, 0x46, 0x54, 0x5a, 0x00
.L_3:


//--------------------- .nv.shared.attn_fwd       --------------------------
	.section	.nv.shared.attn_fwd,"aw",@nobits
	.sectionflags	@""
	.align	16
	.zero		1024


//--------------------- .nv.shared.reserved.0     --------------------------
	.section	.nv.shared.reserved.0,"aw",@nobits
	.align	8
	.weak		__nv_reservedSMEM_offset_0_alias
	.size		__nv_reservedSMEM_offset_0_alias, 0, 64
	.other		__nv_reservedSMEM_offset_0_alias,@"STO_CUDA_RESERVED_SHARED STV_DEFAULT"
__nv_reservedSMEM_offset_0_alias:
	.zero		0
.nv.shared.reserved.0:
	.zero		64
	.weak		__nv_reservedSMEM_allocation_phase
	.type		__nv_reservedSMEM_allocation_phase,@object
	.size		__nv_reservedSMEM_allocation_phase,(.L_0 - __nv_reservedSMEM_allocation_phase)
__nv_reservedSMEM_allocation_phase:
	.zero		1
.L_0:
	.zero		7
	.weak		__nv_reservedSMEM_devtool_atexit_pc
	.type		__nv_reservedSMEM_devtool_atexit_pc,@object
	.size		__nv_reservedSMEM_devtool_atexit_pc,(__nv_reservedSMEM_allocation_mask - __nv_reservedSMEM_devtool_atexit_pc)
__nv_reservedSMEM_devtool_atexit_pc:
	.zero		8
	.weak		__nv_reservedSMEM_allocation_mask
	.type		__nv_reservedSMEM_allocation_mask,@object
	.size		__nv_reservedSMEM_allocation_mask,(.L_2 - __nv_reservedSMEM_allocation_mask)
__nv_reservedSMEM_allocation_mask:
	.zero		4
.L_2:


//--------------------- .nv.constant0.attn_fwd    --------------------------
	.section	.nv.constant0.attn_fwd,"a",@progbits
	.sectionflags	@""
	.align	4
.nv.constant0.attn_fwd:
	.zero		1032


//--------------------- SYMBOLS --------------------------

	.type		.nv.reservedSmem.offset0,@object
	.size		.nv.reservedSmem.offset0,0x4
	.type		.nv.reservedSmem.cap,@object
	.size		.nv.reservedSmem.cap,0x4
